	.target	sm_90a

	.elftype	@"ET_EXEC"


//--------------------- .note.nv.tkinfo           --------------------------
	.section	.note.nv.tkinfo,"",@"SHT_NOTE"
	.sectionflags	@"SHF_NOTE_NV_TKINFO"
	.tkinfo
        /*0018*/ 	.word	0x00000002
        /*0030*/ 	.string	""
        /*0030*/ 	.string	"ptxas"
        /*0030*/ 	.string	"Cuda compilation tools, release 13.0, V13.0.88"
        /*0030*/ 	.string	"Build cuda_13.0.r13.0/compiler.36424714_0"
        /*0030*/ 	.string	"-arch sm_90a -m 64 "



//--------------------- .note.nv.cuinfo           --------------------------
	.section	.note.nv.cuinfo,"",@"SHT_NOTE"
	.sectionflags	@"SHF_NOTE_NV_CUINFO"
        /*0018*/ 	.short	0x0002
        /*001a*/ 	.short	0x005a
        /*001c*/ 	.short	0x0082
	.zero		2


//--------------------- .nv.info                  --------------------------
	.section	.nv.info,"",@"SHT_CUDA_INFO"
	.align	4


	//----- nvinfo : EIATTR_REGCOUNT
	.align		4
        /*0000*/ 	.byte	0x04, 0x2f
        /*0002*/ 	.short	(.L_39 - .L_38)
	.align		4
.L_38:
        /*0004*/ 	.word	index@(_ZN2at6native29vectorized_elementwise_kernelILi8EZZZNS0_61_GLOBAL__N__b29612f4_23_ActivationMishKernel_cu_9e10b42f_310211mish_kernelERNS_18TensorIteratorBaseEENKUlvE_clEvENKUlvE_clEvEUldE_St5arrayIPcLm2EEEEviT0_T1_)
        /*0008*/ 	.word	0x0000002c


	//----- nvinfo : EIATTR_FRAME_SIZE
	.align		4
.L_39:
        /*000c*/ 	.byte	0x04, 0x11
        /*000e*/ 	.short	(.L_41 - .L_40)
	.align		4
.L_40:
        /*0010*/ 	.word	index@($__internal_20_$__cuda_sm20_div_rn_f64_full)
        /*0014*/ 	.word	0x00000000


	//----- nvinfo : EIATTR_FRAME_SIZE
	.align		4
.L_41:
        /*0018*/ 	.byte	0x04, 0x11
        /*001a*/ 	.short	(.L_43 - .L_42)
	.align		4
.L_42:
        /*001c*/ 	.word	index@(_ZN2at6native29vectorized_elementwise_kernelILi8EZZZNS0_61_GLOBAL__N__b29612f4_23_ActivationMishKernel_cu_9e10b42f_310211mish_kernelERNS_18TensorIteratorBaseEENKUlvE_clEvENKUlvE_clEvEUldE_St5arrayIPcLm2EEEEviT0_T1_)
        /*0020*/ 	.word	0x00000000


	//----- nvinfo : EIATTR_REGCOUNT
	.align		4
.L_43:
        /*0024*/ 	.byte	0x04, 0x2f
        /*0026*/ 	.short	(.L_45 - .L_44)
	.align		4
.L_44:
        /*0028*/ 	.word	index@(_ZN2at6native29vectorized_elementwise_kernelILi4EZZZNS0_61_GLOBAL__N__b29612f4_23_ActivationMishKernel_cu_9e10b42f_310211mish_kernelERNS_18TensorIteratorBaseEENKUlvE_clEvENKUlvE_clEvEUldE_St5arrayIPcLm2EEEEviT0_T1_)
        /*002c*/ 	.word	0x0000002c


	//----- nvinfo : EIATTR_FRAME_SIZE
	.align		4
.L_45:
        /*0030*/ 	.byte	0x04, 0x11
        /*0032*/ 	.short	(.L_47 - .L_46)
	.align		4
.L_46:
        /*0034*/ 	.word	index@($__internal_19_$__cuda_sm20_div_rn_f64_full)
        /*0038*/ 	.word	0x00000000


	//----- nvinfo : EIATTR_FRAME_SIZE
	.align		4
.L_47:
        /*003c*/ 	.byte	0x04, 0x11
        /*003e*/ 	.short	(.L_49 - .L_48)
	.align		4
.L_48:
        /*0040*/ 	.word	index@(_ZN2at6native29vectorized_elementwise_kernelILi4EZZZNS0_61_GLOBAL__N__b29612f4_23_ActivationMishKernel_cu_9e10b42f_310211mish_kernelERNS_18TensorIteratorBaseEENKUlvE_clEvENKUlvE_clEvEUldE_St5arrayIPcLm2EEEEviT0_T1_)
        /*0044*/ 	.word	0x00000000


	//----- nvinfo : EIATTR_REGCOUNT
	.align		4
.L_49:
        /*0048*/ 	.byte	0x04, 0x2f
        /*004a*/ 	.short	(.L_51 - .L_50)
	.align		4
.L_50:
        /*004c*/ 	.word	index@(_ZN2at6native29vectorized_elementwise_kernelILi2EZZZNS0_61_GLOBAL__N__b29612f4_23_ActivationMishKernel_cu_9e10b42f_310211mish_kernelERNS_18TensorIteratorBaseEENKUlvE_clEvENKUlvE_clEvEUldE_St5arrayIPcLm2EEEEviT0_T1_)
        /*0050*/ 	.word	0x0000002c


	//----- nvinfo : EIATTR_FRAME_SIZE
	.align		4
.L_51:
        /*0054*/ 	.byte	0x04, 0x11
        /*0056*/ 	.short	(.L_53 - .L_52)
	.align		4
.L_52:
        /*0058*/ 	.word	index@($__internal_18_$__cuda_sm20_div_rn_f64_full)
        /*005c*/ 	.word	0x00000000


	//----- nvinfo : EIATTR_FRAME_SIZE
	.align		4
.L_53:
        /*0060*/ 	.byte	0x04, 0x11
        /*0062*/ 	.short	(.L_55 - .L_54)
	.align		4
.L_54:
        /*0064*/ 	.word	index@(_ZN2at6native29vectorized_elementwise_kernelILi2EZZZNS0_61_GLOBAL__N__b29612f4_23_ActivationMishKernel_cu_9e10b42f_310211mish_kernelERNS_18TensorIteratorBaseEENKUlvE_clEvENKUlvE_clEvEUldE_St5arrayIPcLm2EEEEviT0_T1_)
        /*0068*/ 	.word	0x00000000


	//----- nvinfo : EIATTR_REGCOUNT
	.align		4
.L_55:
        /*006c*/ 	.byte	0x04, 0x2f
        /*006e*/ 	.short	(.L_57 - .L_56)
	.align		4
.L_56:
        /*0070*/ 	.word	index@(_ZN2at6native27unrolled_elementwise_kernelIZZZNS0_61_GLOBAL__N__b29612f4_23_ActivationMishKernel_cu_9e10b42f_310211mish_kernelERNS_18TensorIteratorBaseEENKUlvE_clEvENKUlvE_clEvEUldE_St5arrayIPcLm2EELi4E23TrivialOffsetCalculatorILi1EjESC_NS0_6memory15LoadWithoutCastENSD_16StoreWithoutCastEEEviT_T0_T2_T3_T4_T5_)
        /*0074*/ 	.word	0x00000024


	//----- nvinfo : EIATTR_FRAME_SIZE
	.align		4
.L_57:
        /*0078*/ 	.byte	0x04, 0x11
        /*007a*/ 	.short	(.L_59 - .L_58)
	.align		4
.L_58:
        /*007c*/ 	.word	index@($__internal_17_$__cuda_sm20_div_rn_f64_full)
        /*0080*/ 	.word	0x00000000


	//----- nvinfo : EIATTR_FRAME_SIZE
	.align		4
.L_59:
        /*0084*/ 	.byte	0x04, 0x11
        /*0086*/ 	.short	(.L_61 - .L_60)
	.align		4
.L_60:
        /*0088*/ 	.word	index@(_ZN2at6native27unrolled_elementwise_kernelIZZZNS0_61_GLOBAL__N__b29612f4_23_ActivationMishKernel_cu_9e10b42f_310211mish_kernelERNS_18TensorIteratorBaseEENKUlvE_clEvENKUlvE_clEvEUldE_St5arrayIPcLm2EELi4E23TrivialOffsetCalculatorILi1EjESC_NS0_6memory15LoadWithoutCastENSD_16StoreWithoutCastEEEviT_T0_T2_T3_T4_T5_)
        /*008c*/ 	.word	0x00000000


	//----- nvinfo : EIATTR_REGCOUNT
	.align		4
.L_61:
        /*0090*/ 	.byte	0x04, 0x2f
        /*0092*/ 	.short	(.L_63 - .L_62)
	.align		4
.L_62:
        /*0094*/ 	.word	index@(_ZN2at6native18elementwise_kernelILi128ELi2EZNS0_22gpu_kernel_impl_nocastIZZZNS0_61_GLOBAL__N__b29612f4_23_ActivationMishKernel_cu_9e10b42f_310211mish_kernelERNS_18TensorIteratorBaseEENKUlvE_clEvENKUlvE_clEvEUldE_EEvS5_RKT_EUliE_EEviT1_)
        /*0098*/ 	.word	0x00000020


	//----- nvinfo : EIATTR_FRAME_SIZE
	.align		4
.L_63:
        /*009c*/ 	.byte	0x04, 0x11
        /*009e*/ 	.short	(.L_65 - .L_64)
	.align		4
.L_64:
        /*00a0*/ 	.word	index@($__internal_16_$__cuda_sm20_div_rn_f64_full)
        /*00a4*/ 	.word	0x00000000


	//----- nvinfo : EIATTR_FRAME_SIZE
	.align		4
.L_65:
        /*00a8*/ 	.byte	0x04, 0x11
        /*00aa*/ 	.short	(.L_67 - .L_66)
	.align		4
.L_66:
        /*00ac*/ 	.word	index@(_ZN2at6native18elementwise_kernelILi128ELi2EZNS0_22gpu_kernel_impl_nocastIZZZNS0_61_GLOBAL__N__b29612f4_23_ActivationMishKernel_cu_9e10b42f_310211mish_kernelERNS_18TensorIteratorBaseEENKUlvE_clEvENKUlvE_clEvEUldE_EEvS5_RKT_EUliE_EEviT1_)
        /*00b0*/ 	.word	0x00000000


	//----- nvinfo : EIATTR_REGCOUNT
	.align		4
.L_67:
        /*00b4*/ 	.byte	0x04, 0x2f
        /*00b6*/ 	.short	(.L_69 - .L_68)
	.align		4
.L_68:
        /*00b8*/ 	.word	index@(_ZN2at6native27unrolled_elementwise_kernelIZZZNS0_61_GLOBAL__N__b29612f4_23_ActivationMishKernel_cu_9e10b42f_310211mish_kernelERNS_18TensorIteratorBaseEENKUlvE_clEvENKUlvE_clEvEUldE_St5arrayIPcLm2EELi4E23TrivialOffsetCalculatorILi1EjESC_NS0_6memory12LoadWithCastILi1EEENSD_13StoreWithCastILi1EEEEEviT_T0_T2_T3_T4_T5_)
        /*00bc*/ 	.word	0x00000026


	//----- nvinfo : EIATTR_FRAME_SIZE
	.align		4
.L_69:
        /*00c0*/ 	.byte	0x04, 0x11
        /*00c2*/ 	.short	(.L_71 - .L_70)
	.align		4
.L_70:
        /*00c4*/ 	.word	index@($__internal_15_$__cuda_sm20_div_rn_f64_full)
        /*00c8*/ 	.word	0x00000000


	//----- nvinfo : EIATTR_FRAME_SIZE
	.align		4
.L_71:
        /*00cc*/ 	.byte	0x04, 0x11
        /*00ce*/ 	.short	(.L_73 - .L_72)
	.align		4
.L_72:
        /*00d0*/ 	.word	index@(_ZN2at6native27unrolled_elementwise_kernelIZZZNS0_61_GLOBAL__N__b29612f4_23_ActivationMishKernel_cu_9e10b42f_310211mish_kernelERNS_18TensorIteratorBaseEENKUlvE_clEvENKUlvE_clEvEUldE_St5arrayIPcLm2EELi4E23TrivialOffsetCalculatorILi1EjESC_NS0_6memory12LoadWithCastILi1EEENSD_13StoreWithCastILi1EEEEEviT_T0_T2_T3_T4_T5_)
        /*00d4*/ 	.word	0x00000000


	//----- nvinfo : EIATTR_REGCOUNT
	.align		4
.L_73:
        /*00d8*/ 	.byte	0x04, 0x2f
        /*00da*/ 	.short	(.L_75 - .L_74)
	.align		4
.L_74:
        /*00dc*/ 	.word	index@(_ZN2at6native18elementwise_kernelILi128ELi4EZNS0_15gpu_kernel_implIZZZNS0_61_GLOBAL__N__b29612f4_23_ActivationMishKernel_cu_9e10b42f_310211mish_kernelERNS_18TensorIteratorBaseEENKUlvE_clEvENKUlvE_clEvEUldE_EEvS5_RKT_EUliE_EEviT1_)
        /*00e0*/ 	.word	0x00000022


	//----- nvinfo : EIATTR_FRAME_SIZE
	.align		4
.L_75:
        /*00e4*/ 	.byte	0x04, 0x11
        /*00e6*/ 	.short	(.L_77 - .L_76)
	.align		4
.L_76:
        /*00e8*/ 	.word	index@($__internal_14_$__cuda_sm20_div_rn_f64_full)
        /*00ec*/ 	.word	0x00000000


	//----- nvinfo : EIATTR_FRAME_SIZE
	.align		4
.L_77:
        /*00f0*/ 	.byte	0x04, 0x11
        /*00f2*/ 	.short	(.L_79 - .L_78)
	.align		4
.L_78:
        /*00f4*/ 	.word	index@(_ZN2at6native18elementwise_kernelILi128ELi4EZNS0_15gpu_kernel_implIZZZNS0_61_GLOBAL__N__b29612f4_23_ActivationMishKernel_cu_9e10b42f_310211mish_kernelERNS_18TensorIteratorBaseEENKUlvE_clEvENKUlvE_clEvEUldE_EEvS5_RKT_EUliE_EEviT1_)
        /*00f8*/ 	.word	0x00000000


	//----- nvinfo : EIATTR_REGCOUNT
	.align		4
.L_79:
        /*00fc*/ 	.byte	0x04, 0x2f
        /*00fe*/ 	.short	(.L_81 - .L_80)
	.align		4
.L_80:
        /*0100*/ 	.word	index@(_ZN2at6native29vectorized_elementwise_kernelILi8EZZZNS0_61_GLOBAL__N__b29612f4_23_ActivationMishKernel_cu_9e10b42f_310211mish_kernelERNS_18TensorIteratorBaseEENKUlvE_clEvENKUlvE0_clEvEUlfE_St5arrayIPcLm2EEEEviT0_T1_)
        /*0104*/ 	.word	0x00000020


	//----- nvinfo : EIATTR_FRAME_SIZE
	.align		4
.L_81:
        /*0108*/ 	.byte	0x04, 0x11
        /*010a*/ 	.short	(.L_83 - .L_82)
	.align		4
.L_82:
        /*010c*/ 	.word	index@(_ZN2at6native29vectorized_elementwise_kernelILi8EZZZNS0_61_GLOBAL__N__b29612f4_23_ActivationMishKernel_cu_9e10b42f_310211mish_kernelERNS_18TensorIteratorBaseEENKUlvE_clEvENKUlvE0_clEvEUlfE_St5arrayIPcLm2EEEEviT0_T1_)
        /*0110*/ 	.word	0x00000000


	//----- nvinfo : EIATTR_REGCOUNT
	.align		4
.L_83:
        /*0114*/ 	.byte	0x04, 0x2f
        /*0116*/ 	.short	(.L_85 - .L_84)
	.align		4
.L_84:
        /*0118*/ 	.word	index@(_ZN2at6native29vectorized_elementwise_kernelILi4EZZZNS0_61_GLOBAL__N__b29612f4_23_ActivationMishKernel_cu_9e10b42f_310211mish_kernelERNS_18TensorIteratorBaseEENKUlvE_clEvENKUlvE0_clEvEUlfE_St5arrayIPcLm2EEEEviT0_T1_)
        /*011c*/ 	.word	0x00000020


	//----- nvinfo : EIATTR_FRAME_SIZE
	.align		4
.L_85:
        /*0120*/ 	.byte	0x04, 0x11
        /*0122*/ 	.short	(.L_87 - .L_86)
	.align		4
.L_86:
        /*0124*/ 	.word	index@(_ZN2at6native29vectorized_elementwise_kernelILi4EZZZNS0_61_GLOBAL__N__b29612f4_23_ActivationMishKernel_cu_9e10b42f_310211mish_kernelERNS_18TensorIteratorBaseEENKUlvE_clEvENKUlvE0_clEvEUlfE_St5arrayIPcLm2EEEEviT0_T1_)
        /*0128*/ 	.word	0x00000000


	//----- nvinfo : EIATTR_REGCOUNT
	.align		4
.L_87:
        /*012c*/ 	.byte	0x04, 0x2f
        /*012e*/ 	.short	(.L_89 - .L_88)
	.align		4
.L_88:
        /*0130*/ 	.word	index@(_ZN2at6native29vectorized_elementwise_kernelILi2EZZZNS0_61_GLOBAL__N__b29612f4_23_ActivationMishKernel_cu_9e10b42f_310211mish_kernelERNS_18TensorIteratorBaseEENKUlvE_clEvENKUlvE0_clEvEUlfE_St5arrayIPcLm2EEEEviT0_T1_)
        /*0134*/ 	.word	0x00000020


	//----- nvinfo : EIATTR_FRAME_SIZE
	.align		4
.L_89:
        /*0138*/ 	.byte	0x04, 0x11
        /*013a*/ 	.short	(.L_91 - .L_90)
	.align		4
.L_90:
        /*013c*/ 	.word	index@(_ZN2at6native29vectorized_elementwise_kernelILi2EZZZNS0_61_GLOBAL__N__b29612f4_23_ActivationMishKernel_cu_9e10b42f_310211mish_kernelERNS_18TensorIteratorBaseEENKUlvE_clEvENKUlvE0_clEvEUlfE_St5arrayIPcLm2EEEEviT0_T1_)
        /*0140*/ 	.word	0x00000000


	//----- nvinfo : EIATTR_REGCOUNT
	.align		4
.L_91:
        /*0144*/ 	.byte	0x04, 0x2f
        /*0146*/ 	.short	(.L_93 - .L_92)
	.align		4
.L_92:
        /*0148*/ 	.word	index@(_ZN2at6native27unrolled_elementwise_kernelIZZZNS0_61_GLOBAL__N__b29612f4_23_ActivationMishKernel_cu_9e10b42f_310211mish_kernelERNS_18TensorIteratorBaseEENKUlvE_clEvENKUlvE0_clEvEUlfE_St5arrayIPcLm2EELi4E23TrivialOffsetCalculatorILi1EjESC_NS0_6memory15LoadWithoutCastENSD_16StoreWithoutCastEEEviT_T0_T2_T3_T4_T5_)
        /*014c*/ 	.word	0x00000016


	//----- nvinfo : EIATTR_FRAME_SIZE
	.align		4
.L_93:
        /*0150*/ 	.byte	0x04, 0x11
        /*0152*/ 	.short	(.L_95 - .L_94)
	.align		4
.L_94:
        /*0154*/ 	.word	index@(_ZN2at6native27unrolled_elementwise_kernelIZZZNS0_61_GLOBAL__N__b29612f4_23_ActivationMishKernel_cu_9e10b42f_310211mish_kernelERNS_18TensorIteratorBaseEENKUlvE_clEvENKUlvE0_clEvEUlfE_St5arrayIPcLm2EELi4E23TrivialOffsetCalculatorILi1EjESC_NS0_6memory15LoadWithoutCastENSD_16StoreWithoutCastEEEviT_T0_T2_T3_T4_T5_)
        /*0158*/ 	.word	0x00000000


	//----- nvinfo : EIATTR_REGCOUNT
	.align		4
.L_95:
        /*015c*/ 	.byte	0x04, 0x2f
        /*015e*/ 	.short	(.L_97 - .L_96)
	.align		4
.L_96:
        /*0160*/ 	.word	index@(_ZN2at6native18elementwise_kernelILi128ELi2EZNS0_22gpu_kernel_impl_nocastIZZZNS0_61_GLOBAL__N__b29612f4_23_ActivationMishKernel_cu_9e10b42f_310211mish_kernelERNS_18TensorIteratorBaseEENKUlvE_clEvENKUlvE0_clEvEUlfE_EEvS5_RKT_EUliE_EEviT1_)
        /*0164*/ 	.word	0x00000012


	//----- nvinfo : EIATTR_FRAME_SIZE
	.align		4
.L_97:
        /*0168*/ 	.byte	0x04, 0x11
        /*016a*/ 	.short	(.L_99 - .L_98)
	.align		4
.L_98:
        /*016c*/ 	.word	index@(_ZN2at6native18elementwise_kernelILi128ELi2EZNS0_22gpu_kernel_impl_nocastIZZZNS0_61_GLOBAL__N__b29612f4_23_ActivationMishKernel_cu_9e10b42f_310211mish_kernelERNS_18TensorIteratorBaseEENKUlvE_clEvENKUlvE0_clEvEUlfE_EEvS5_RKT_EUliE_EEviT1_)
        /*0170*/ 	.word	0x00000000


	//----- nvinfo : EIATTR_REGCOUNT
	.align		4
.L_99:
        /*0174*/ 	.byte	0x04, 0x2f
        /*0176*/ 	.short	(.L_101 - .L_100)
	.align		4
.L_100:
        /*0178*/ 	.word	index@(_ZN2at6native27unrolled_elementwise_kernelIZZZNS0_61_GLOBAL__N__b29612f4_23_ActivationMishKernel_cu_9e10b42f_310211mish_kernelERNS_18TensorIteratorBaseEENKUlvE_clEvENKUlvE0_clEvEUlfE_St5arrayIPcLm2EELi4E23TrivialOffsetCalculatorILi1EjESC_NS0_6memory12LoadWithCastILi1EEENSD_13StoreWithCastILi1EEEEEviT_T0_T2_T3_T4_T5_)
        /*017c*/ 	.word	0x0000001d


	//----- nvinfo : EIATTR_FRAME_SIZE
	.align		4
.L_101:
        /*0180*/ 	.byte	0x04, 0x11
        /*0182*/ 	.short	(.L_103 - .L_102)
	.align		4
.L_102:
        /*0184*/ 	.word	index@(_ZN2at6native27unrolled_elementwise_kernelIZZZNS0_61_GLOBAL__N__b29612f4_23_ActivationMishKernel_cu_9e10b42f_310211mish_kernelERNS_18TensorIteratorBaseEENKUlvE_clEvENKUlvE0_clEvEUlfE_St5arrayIPcLm2EELi4E23TrivialOffsetCalculatorILi1EjESC_NS0_6memory12LoadWithCastILi1EEENSD_13StoreWithCastILi1EEEEEviT_T0_T2_T3_T4_T5_)
        /*0188*/ 	.word	0x00000000


	//----- nvinfo : EIATTR_REGCOUNT
	.align		4
.L_103:
        /*018c*/ 	.byte	0x04, 0x2f
        /*018e*/ 	.short	(.L_105 - .L_104)
	.align		4
.L_104:
        /*0190*/ 	.word	index@(_ZN2at6native18elementwise_kernelILi128ELi4EZNS0_15gpu_kernel_implIZZZNS0_61_GLOBAL__N__b29612f4_23_ActivationMishKernel_cu_9e10b42f_310211mish_kernelERNS_18TensorIteratorBaseEENKUlvE_clEvENKUlvE0_clEvEUlfE_EEvS5_RKT_EUliE_EEviT1_)
        /*0194*/ 	.word	0x0000001a


	//----- nvinfo : EIATTR_FRAME_SIZE
	.align		4
.L_105:
        /*0198*/ 	.byte	0x04, 0x11
        /*019a*/ 	.short	(.L_107 - .L_106)
	.align		4
.L_106:
        /*019c*/ 	.word	index@(_ZN2at6native18elementwise_kernelILi128ELi4EZNS0_15gpu_kernel_implIZZZNS0_61_GLOBAL__N__b29612f4_23_ActivationMishKernel_cu_9e10b42f_310211mish_kernelERNS_18TensorIteratorBaseEENKUlvE_clEvENKUlvE0_clEvEUlfE_EEvS5_RKT_EUliE_EEviT1_)
        /*01a0*/ 	.word	0x00000000


	//----- nvinfo : EIATTR_REGCOUNT
	.align		4
.L_107:
        /*01a4*/ 	.byte	0x04, 0x2f
        /*01a6*/ 	.short	(.L_109 - .L_108)
	.align		4
.L_108:
        /*01a8*/ 	.word	index@(_ZN2at6native29vectorized_elementwise_kernelILi8EZZZNS0_61_GLOBAL__N__b29612f4_23_ActivationMishKernel_cu_9e10b42f_310211mish_kernelERNS_18TensorIteratorBaseEENKUlvE_clEvENKUlvE1_clEvEUlN3c104HalfEE_St5arrayIPcLm2EEEEviT0_T1_)
        /*01ac*/ 	.word	0x00000020


	//----- nvinfo : EIATTR_FRAME_SIZE
	.align		4
.L_109:
        /*01b0*/ 	.byte	0x04, 0x11
        /*01b2*/ 	.short	(.L_111 - .L_110)
	.align		4
.L_110:
        /*01b4*/ 	.word	index@(_ZN2at6native29vectorized_elementwise_kernelILi8EZZZNS0_61_GLOBAL__N__b29612f4_23_ActivationMishKernel_cu_9e10b42f_310211mish_kernelERNS_18TensorIteratorBaseEENKUlvE_clEvENKUlvE1_clEvEUlN3c104HalfEE_St5arrayIPcLm2EEEEviT0_T1_)
        /*01b8*/ 	.word	0x00000000


	//----- nvinfo : EIATTR_REGCOUNT
	.align		4
.L_111:
        /*01bc*/ 	.byte	0x04, 0x2f
        /*01be*/ 	.short	(.L_113 - .L_112)
	.align		4
.L_112:
        /*01c0*/ 	.word	index@(_ZN2at6native29vectorized_elementwise_kernelILi4EZZZNS0_61_GLOBAL__N__b29612f4_23_ActivationMishKernel_cu_9e10b42f_310211mish_kernelERNS_18TensorIteratorBaseEENKUlvE_clEvENKUlvE1_clEvEUlN3c104HalfEE_St5arrayIPcLm2EEEEviT0_T1_)
        /*01c4*/ 	.word	0x00000020


	//----- nvinfo : EIATTR_FRAME_SIZE
	.align		4
.L_113:
        /*01c8*/ 	.byte	0x04, 0x11
        /*01ca*/ 	.short	(.L_115 - .L_114)
	.align		4
.L_114:
        /*01cc*/ 	.word	index@(_ZN2at6native29vectorized_elementwise_kernelILi4EZZZNS0_61_GLOBAL__N__b29612f4_23_ActivationMishKernel_cu_9e10b42f_310211mish_kernelERNS_18TensorIteratorBaseEENKUlvE_clEvENKUlvE1_clEvEUlN3c104HalfEE_St5arrayIPcLm2EEEEviT0_T1_)
        /*01d0*/ 	.word	0x00000000


	//----- nvinfo : EIATTR_REGCOUNT
	.align		4
.L_115:
        /*01d4*/ 	.byte	0x04, 0x2f
        /*01d6*/ 	.short	(.L_117 - .L_116)
	.align		4
.L_116:
        /*01d8*/ 	.word	index@(_ZN2at6native29vectorized_elementwise_kernelILi2EZZZNS0_61_GLOBAL__N__b29612f4_23_ActivationMishKernel_cu_9e10b42f_310211mish_kernelERNS_18TensorIteratorBaseEENKUlvE_clEvENKUlvE1_clEvEUlN3c104HalfEE_St5arrayIPcLm2EEEEviT0_T1_)
        /*01dc*/ 	.word	0x00000020


	//----- nvinfo : EIATTR_FRAME_SIZE
	.align		4
.L_117:
        /*01e0*/ 	.byte	0x04, 0x11
        /*01e2*/ 	.short	(.L_119 - .L_118)
	.align		4
.L_118:
        /*01e4*/ 	.word	index@(_ZN2at6native29vectorized_elementwise_kernelILi2EZZZNS0_61_GLOBAL__N__b29612f4_23_ActivationMishKernel_cu_9e10b42f_310211mish_kernelERNS_18TensorIteratorBaseEENKUlvE_clEvENKUlvE1_clEvEUlN3c104HalfEE_St5arrayIPcLm2EEEEviT0_T1_)
        /*01e8*/ 	.word	0x00000000


	//----- nvinfo : EIATTR_REGCOUNT
	.align		4
.L_119:
        /*01ec*/ 	.byte	0x04, 0x2f
        /*01ee*/ 	.short	(.L_121 - .L_120)
	.align		4
.L_120:
        /*01f0*/ 	.word	index@(_ZN2at6native27unrolled_elementwise_kernelIZZZNS0_61_GLOBAL__N__b29612f4_23_ActivationMishKernel_cu_9e10b42f_310211mish_kernelERNS_18TensorIteratorBaseEENKUlvE_clEvENKUlvE1_clEvEUlN3c104HalfEE_St5arrayIPcLm2EELi4E23TrivialOffsetCalculatorILi1EjESE_NS0_6memory15LoadWithoutCastENSF_16StoreWithoutCastEEEviT_T0_T2_T3_T4_T5_)
        /*01f4*/ 	.word	0x00000016


	//----- nvinfo : EIATTR_FRAME_SIZE
	.align		4
.L_121:
        /*01f8*/ 	.byte	0x04, 0x11
        /*01fa*/ 	.short	(.L_123 - .L_122)
	.align		4
.L_122:
        /*01fc*/ 	.word	index@(_ZN2at6native27unrolled_elementwise_kernelIZZZNS0_61_GLOBAL__N__b29612f4_23_ActivationMishKernel_cu_9e10b42f_310211mish_kernelERNS_18TensorIteratorBaseEENKUlvE_clEvENKUlvE1_clEvEUlN3c104HalfEE_St5arrayIPcLm2EELi4E23TrivialOffsetCalculatorILi1EjESE_NS0_6memory15LoadWithoutCastENSF_16StoreWithoutCastEEEviT_T0_T2_T3_T4_T5_)
        /*0200*/ 	.word	0x00000000


	//----- nvinfo : EIATTR_REGCOUNT
	.align		4
.L_123:
        /*0204*/ 	.byte	0x04, 0x2f
        /*0206*/ 	.short	(.L_125 - .L_124)
	.align		4
.L_124:
        /*0208*/ 	.word	index@(_ZN2at6native18elementwise_kernelILi128ELi4EZNS0_22gpu_kernel_impl_nocastIZZZNS0_61_GLOBAL__N__b29612f4_23_ActivationMishKernel_cu_9e10b42f_310211mish_kernelERNS_18TensorIteratorBaseEENKUlvE_clEvENKUlvE1_clEvEUlN3c104HalfEE_EEvS5_RKT_EUliE_EEviT1_)
        /*020c*/ 	.word	0x00000012


	//----- nvinfo : EIATTR_FRAME_SIZE
	.align		4
.L_125:
        /*0210*/ 	.byte	0x04, 0x11
        /*0212*/ 	.short	(.L_127 - .L_126)
	.align		4
.L_126:
        /*0214*/ 	.word	index@(_ZN2at6native18elementwise_kernelILi128ELi4EZNS0_22gpu_kernel_impl_nocastIZZZNS0_61_GLOBAL__N__b29612f4_23_ActivationMishKernel_cu_9e10b42f_310211mish_kernelERNS_18TensorIteratorBaseEENKUlvE_clEvENKUlvE1_clEvEUlN3c104HalfEE_EEvS5_RKT_EUliE_EEviT1_)
        /*0218*/ 	.word	0x00000000


	//----- nvinfo : EIATTR_REGCOUNT
	.align		4
.L_127:
        /*021c*/ 	.byte	0x04, 0x2f
        /*021e*/ 	.short	(.L_129 - .L_128)
	.align		4
.L_128:
        /*0220*/ 	.word	index@(_ZN2at6native27unrolled_elementwise_kernelIZZZNS0_61_GLOBAL__N__b29612f4_23_ActivationMishKernel_cu_9e10b42f_310211mish_kernelERNS_18TensorIteratorBaseEENKUlvE_clEvENKUlvE1_clEvEUlN3c104HalfEE_St5arrayIPcLm2EELi4E23TrivialOffsetCalculatorILi1EjESE_NS0_6memory12LoadWithCastILi1EEENSF_13StoreWithCastILi1EEEEEviT_T0_T2_T3_T4_T5_)
        /*0224*/ 	.word	0x0000001c


	//----- nvinfo : EIATTR_FRAME_SIZE
	.align		4
.L_129:
        /*0228*/ 	.byte	0x04, 0x11
        /*022a*/ 	.short	(.L_131 - .L_130)
	.align		4
.L_130:
        /*022c*/ 	.word	index@(_ZN2at6native27unrolled_elementwise_kernelIZZZNS0_61_GLOBAL__N__b29612f4_23_ActivationMishKernel_cu_9e10b42f_310211mish_kernelERNS_18TensorIteratorBaseEENKUlvE_clEvENKUlvE1_clEvEUlN3c104HalfEE_St5arrayIPcLm2EELi4E23TrivialOffsetCalculatorILi1EjESE_NS0_6memory12LoadWithCastILi1EEENSF_13StoreWithCastILi1EEEEEviT_T0_T2_T3_T4_T5_)
        /*0230*/ 	.word	0x00000000


	//----- nvinfo : EIATTR_REGCOUNT
	.align		4
.L_131:
        /*0234*/ 	.byte	0x04, 0x2f
        /*0236*/ 	.short	(.L_133 - .L_132)
	.align		4
.L_132:
        /*0238*/ 	.word	index@(_ZN2at6native18elementwise_kernelILi128ELi4EZNS0_15gpu_kernel_implIZZZNS0_61_GLOBAL__N__b29612f4_23_ActivationMishKernel_cu_9e10b42f_310211mish_kernelERNS_18TensorIteratorBaseEENKUlvE_clEvENKUlvE1_clEvEUlN3c104HalfEE_EEvS5_RKT_EUliE_EEviT1_)
        /*023c*/ 	.word	0x0000001a


	//----- nvinfo : EIATTR_FRAME_SIZE
	.align		4
.L_133:
        /*0240*/ 	.byte	0x04, 0x11
        /*0242*/ 	.short	(.L_135 - .L_134)
	.align		4
.L_134:
        /*0244*/ 	.word	index@(_ZN2at6native18elementwise_kernelILi128ELi4EZNS0_15gpu_kernel_implIZZZNS0_61_GLOBAL__N__b29612f4_23_ActivationMishKernel_cu_9e10b42f_310211mish_kernelERNS_18TensorIteratorBaseEENKUlvE_clEvENKUlvE1_clEvEUlN3c104HalfEE_EEvS5_RKT_EUliE_EEviT1_)
        /*0248*/ 	.word	0x00000000


	//----- nvinfo : EIATTR_REGCOUNT
	.align		4
.L_135:
        /*024c*/ 	.byte	0x04, 0x2f
        /*024e*/ 	.short	(.L_137 - .L_136)
	.align		4
.L_136:
        /*0250*/ 	.word	index@(_ZN2at6native29vectorized_elementwise_kernelILi8EZZZNS0_61_GLOBAL__N__b29612f4_23_ActivationMishKernel_cu_9e10b42f_310211mish_kernelERNS_18TensorIteratorBaseEENKUlvE_clEvENKUlvE2_clEvEUlN3c108BFloat16EE_St5arrayIPcLm2EEEEviT0_T1_)
        /*0254*/ 	.word	0x00000020


	//----- nvinfo : EIATTR_FRAME_SIZE
	.align		4
.L_137:
        /*0258*/ 	.byte	0x04, 0x11
        /*025a*/ 	.short	(.L_139 - .L_138)
	.align		4
.L_138:
        /*025c*/ 	.word	index@(_ZN2at6native29vectorized_elementwise_kernelILi8EZZZNS0_61_GLOBAL__N__b29612f4_23_ActivationMishKernel_cu_9e10b42f_310211mish_kernelERNS_18TensorIteratorBaseEENKUlvE_clEvENKUlvE2_clEvEUlN3c108BFloat16EE_St5arrayIPcLm2EEEEviT0_T1_)
        /*0260*/ 	.word	0x00000000


	//----- nvinfo : EIATTR_REGCOUNT
	.align		4
.L_139:
        /*0264*/ 	.byte	0x04, 0x2f
        /*0266*/ 	.short	(.L_141 - .L_140)
	.align		4
.L_140:
        /*0268*/ 	.word	index@(_ZN2at6native29vectorized_elementwise_kernelILi4EZZZNS0_61_GLOBAL__N__b29612f4_23_ActivationMishKernel_cu_9e10b42f_310211mish_kernelERNS_18TensorIteratorBaseEENKUlvE_clEvENKUlvE2_clEvEUlN3c108BFloat16EE_St5arrayIPcLm2EEEEviT0_T1_)
        /*026c*/ 	.word	0x00000020


	//----- nvinfo : EIATTR_FRAME_SIZE
	.align		4
.L_141:
        /*0270*/ 	.byte	0x04, 0x11
        /*0272*/ 	.short	(.L_143 - .L_142)
	.align		4
.L_142:
        /*0274*/ 	.word	index@(_ZN2at6native29vectorized_elementwise_kernelILi4EZZZNS0_61_GLOBAL__N__b29612f4_23_ActivationMishKernel_cu_9e10b42f_310211mish_kernelERNS_18TensorIteratorBaseEENKUlvE_clEvENKUlvE2_clEvEUlN3c108BFloat16EE_St5arrayIPcLm2EEEEviT0_T1_)
        /*0278*/ 	.word	0x00000000


	//----- nvinfo : EIATTR_REGCOUNT
	.align		4
.L_143:
        /*027c*/ 	.byte	0x04, 0x2f
        /*027e*/ 	.short	(.L_145 - .L_144)
	.align		4
.L_144:
        /*0280*/ 	.word	index@(_ZN2at6native29vectorized_elementwise_kernelILi2EZZZNS0_61_GLOBAL__N__b29612f4_23_ActivationMishKernel_cu_9e10b42f_310211mish_kernelERNS_18TensorIteratorBaseEENKUlvE_clEvENKUlvE2_clEvEUlN3c108BFloat16EE_St5arrayIPcLm2EEEEviT0_T1_)
        /*0284*/ 	.word	0x00000020


	//----- nvinfo : EIATTR_FRAME_SIZE
	.align		4
.L_145:
        /*0288*/ 	.byte	0x04, 0x11
        /*028a*/ 	.short	(.L_147 - .L_146)
	.align		4
.L_146:
        /*028c*/ 	.word	index@(_ZN2at6native29vectorized_elementwise_kernelILi2EZZZNS0_61_GLOBAL__N__b29612f4_23_ActivationMishKernel_cu_9e10b42f_310211mish_kernelERNS_18TensorIteratorBaseEENKUlvE_clEvENKUlvE2_clEvEUlN3c108BFloat16EE_St5arrayIPcLm2EEEEviT0_T1_)
        /*0290*/ 	.word	0x00000000


	//----- nvinfo : EIATTR_REGCOUNT
	.align		4
.L_147:
        /*0294*/ 	.byte	0x04, 0x2f
        /*0296*/ 	.short	(.L_149 - .L_148)
	.align		4
.L_148:
        /*0298*/ 	.word	index@(_ZN2at6native27unrolled_elementwise_kernelIZZZNS0_61_GLOBAL__N__b29612f4_23_ActivationMishKernel_cu_9e10b42f_310211mish_kernelERNS_18TensorIteratorBaseEENKUlvE_clEvENKUlvE2_clEvEUlN3c108BFloat16EE_St5arrayIPcLm2EELi4E23TrivialOffsetCalculatorILi1EjESE_NS0_6memory15LoadWithoutCastENSF_16StoreWithoutCastEEEviT_T0_T2_T3_T4_T5_)
        /*029c*/ 	.word	0x00000016


	//----- nvinfo : EIATTR_FRAME_SIZE
	.align		4
.L_149:
        /*02a0*/ 	.byte	0x04, 0x11
        /*02a2*/ 	.short	(.L_151 - .L_150)
	.align		4
.L_150:
        /*02a4*/ 	.word	index@(_ZN2at6native27unrolled_elementwise_kernelIZZZNS0_61_GLOBAL__N__b29612f4_23_ActivationMishKernel_cu_9e10b42f_310211mish_kernelERNS_18TensorIteratorBaseEENKUlvE_clEvENKUlvE2_clEvEUlN3c108BFloat16EE_St5arrayIPcLm2EELi4E23TrivialOffsetCalculatorILi1EjESE_NS0_6memory15LoadWithoutCastENSF_16StoreWithoutCastEEEviT_T0_T2_T3_T4_T5_)
        /*02a8*/ 	.word	0x00000000


	//----- nvinfo : EIATTR_REGCOUNT
	.align		4
.L_151:
        /*02ac*/ 	.byte	0x04, 0x2f
        /*02ae*/ 	.short	(.L_153 - .L_152)
	.align		4
.L_152:
        /*02b0*/ 	.word	index@(_ZN2at6native18elementwise_kernelILi128ELi4EZNS0_22gpu_kernel_impl_nocastIZZZNS0_61_GLOBAL__N__b29612f4_23_ActivationMishKernel_cu_9e10b42f_310211mish_kernelERNS_18TensorIteratorBaseEENKUlvE_clEvENKUlvE2_clEvEUlN3c108BFloat16EE_EEvS5_RKT_EUliE_EEviT1_)
        /*02b4*/ 	.word	0x00000012


	//----- nvinfo : EIATTR_FRAME_SIZE
	.align		4
.L_153:
        /*02b8*/ 	.byte	0x04, 0x11
        /*02ba*/ 	.short	(.L_155 - .L_154)
	.align		4
.L_154:
        /*02bc*/ 	.word	index@(_ZN2at6native18elementwise_kernelILi128ELi4EZNS0_22gpu_kernel_impl_nocastIZZZNS0_61_GLOBAL__N__b29612f4_23_ActivationMishKernel_cu_9e10b42f_310211mish_kernelERNS_18TensorIteratorBaseEENKUlvE_clEvENKUlvE2_clEvEUlN3c108BFloat16EE_EEvS5_RKT_EUliE_EEviT1_)
        /*02c0*/ 	.word	0x00000000


	//----- nvinfo : EIATTR_REGCOUNT
	.align		4
.L_155:
        /*02c4*/ 	.byte	0x04, 0x2f
        /*02c6*/ 	.short	(.L_157 - .L_156)
	.align		4
.L_156:
        /*02c8*/ 	.word	index@(_ZN2at6native27unrolled_elementwise_kernelIZZZNS0_61_GLOBAL__N__b29612f4_23_ActivationMishKernel_cu_9e10b42f_310211mish_kernelERNS_18TensorIteratorBaseEENKUlvE_clEvENKUlvE2_clEvEUlN3c108BFloat16EE_St5arrayIPcLm2EELi4E23TrivialOffsetCalculatorILi1EjESE_NS0_6memory12LoadWithCastILi1EEENSF_13StoreWithCastILi1EEEEEviT_T0_T2_T3_T4_T5_)
        /*02cc*/ 	.word	0x0000001c


	//----- nvinfo : EIATTR_FRAME_SIZE
	.align		4
.L_157:
        /*02d0*/ 	.byte	0x04, 0x11
        /*02d2*/ 	.short	(.L_159 - .L_158)
	.align		4
.L_158:
        /*02d4*/ 	.word	index@(_ZN2at6native27unrolled_elementwise_kernelIZZZNS0_61_GLOBAL__N__b29612f4_23_ActivationMishKernel_cu_9e10b42f_310211mish_kernelERNS_18TensorIteratorBaseEENKUlvE_clEvENKUlvE2_clEvEUlN3c108BFloat16EE_St5arrayIPcLm2EELi4E23TrivialOffsetCalculatorILi1EjESE_NS0_6memory12LoadWithCastILi1EEENSF_13StoreWithCastILi1EEEEEviT_T0_T2_T3_T4_T5_)
        /*02d8*/ 	.word	0x00000000


	//----- nvinfo : EIATTR_REGCOUNT
	.align		4
.L_159:
        /*02dc*/ 	.byte	0x04, 0x2f
        /*02de*/ 	.short	(.L_161 - .L_160)
	.align		4
.L_160:
        /*02e0*/ 	.word	index@(_ZN2at6native18elementwise_kernelILi128ELi4EZNS0_15gpu_kernel_implIZZZNS0_61_GLOBAL__N__b29612f4_23_ActivationMishKernel_cu_9e10b42f_310211mish_kernelERNS_18TensorIteratorBaseEENKUlvE_clEvENKUlvE2_clEvEUlN3c108BFloat16EE_EEvS5_RKT_EUliE_EEviT1_)
        /*02e4*/ 	.word	0x0000001a


	//----- nvinfo : EIATTR_FRAME_SIZE
	.align		4
.L_161:
        /*02e8*/ 	.byte	0x04, 0x11
        /*02ea*/ 	.short	(.L_163 - .L_162)
	.align		4
.L_162:
        /*02ec*/ 	.word	index@(_ZN2at6native18elementwise_kernelILi128ELi4EZNS0_15gpu_kernel_implIZZZNS0_61_GLOBAL__N__b29612f4_23_ActivationMishKernel_cu_9e10b42f_310211mish_kernelERNS_18TensorIteratorBaseEENKUlvE_clEvENKUlvE2_clEvEUlN3c108BFloat16EE_EEvS5_RKT_EUliE_EEviT1_)
        /*02f0*/ 	.word	0x00000000


	//----- nvinfo : EIATTR_REGCOUNT
	.align		4
.L_163:
        /*02f4*/ 	.byte	0x04, 0x2f
        /*02f6*/ 	.short	(.L_165 - .L_164)
	.align		4
.L_164:
        /*02f8*/ 	.word	index@(_ZN2at6native29vectorized_elementwise_kernelILi8EZZZNS0_61_GLOBAL__N__b29612f4_23_ActivationMishKernel_cu_9e10b42f_310220mish_backward_kernelERNS_14TensorIteratorEENKUlvE_clEvENKUlvE_clEvEUlddE_St5arrayIPcLm3EEEEviT0_T1_)
        /*02fc*/ 	.word	0x00000040


	//----- nvinfo : EIATTR_FRAME_SIZE
	.align		4
.L_165:
        /*0300*/ 	.byte	0x04, 0x11
        /*0302*/ 	.short	(.L_167 - .L_166)
	.align		4
.L_166:
        /*0304*/ 	.word	index@($__internal_13_$__cuda_sm20_div_rn_f64_full)
        /*0308*/ 	.word	0x00000008


	//----- nvinfo : EIATTR_FRAME_SIZE
	.align		4
.L_167:
        /*030c*/ 	.byte	0x04, 0x11
        /*030e*/ 	.short	(.L_169 - .L_168)
	.align		4
.L_168:
        /*0310*/ 	.word	index@($__internal_12_$__cuda_sm20_dblrcp_rn_slowpath_v3)
        /*0314*/ 	.word	0x00000008


	//----- nvinfo : EIATTR_FRAME_SIZE
	.align		4
.L_169:
        /*0318*/ 	.byte	0x04, 0x11
        /*031a*/ 	.short	(.L_171 - .L_170)
	.align		4
.L_170:
        /*031c*/ 	.word	index@(_ZN2at6native29vectorized_elementwise_kernelILi8EZZZNS0_61_GLOBAL__N__b29612f4_23_ActivationMishKernel_cu_9e10b42f_310220mish_backward_kernelERNS_14TensorIteratorEENKUlvE_clEvENKUlvE_clEvEUlddE_St5arrayIPcLm3EEEEviT0_T1_)
        /*0320*/ 	.word	0x00000008


	//----- nvinfo : EIATTR_REGCOUNT
	.align		4
.L_171:
        /*0324*/ 	.byte	0x04, 0x2f
        /*0326*/ 	.short	(.L_173 - .L_172)
	.align		4
.L_172:
        /*0328*/ 	.word	index@(_ZN2at6native29vectorized_elementwise_kernelILi4EZZZNS0_61_GLOBAL__N__b29612f4_23_ActivationMishKernel_cu_9e10b42f_310220mish_backward_kernelERNS_14TensorIteratorEENKUlvE_clEvENKUlvE_clEvEUlddE_St5arrayIPcLm3EEEEviT0_T1_)
        /*032c*/ 	.word	0x00000040


	//----- nvinfo : EIATTR_FRAME_SIZE
	.align		4
.L_173:
        /*0330*/ 	.byte	0x04, 0x11
        /*0332*/ 	.short	(.L_175 - .L_174)
	.align		4
.L_174:
        /*0334*/ 	.word	index@($__internal_11_$__cuda_sm20_div_rn_f64_full)
        /*0338*/ 	.word	0x00000008


	//----- nvinfo : EIATTR_FRAME_SIZE
	.align		4
.L_175:
        /*033c*/ 	.byte	0x04, 0x11
        /*033e*/ 	.short	(.L_177 - .L_176)
	.align		4
.L_176:
        /*0340*/ 	.word	index@($__internal_10_$__cuda_sm20_dblrcp_rn_slowpath_v3)
        /*0344*/ 	.word	0x00000008


	//----- nvinfo : EIATTR_FRAME_SIZE
	.align		4
.L_177:
        /*0348*/ 	.byte	0x04, 0x11
        /*034a*/ 	.short	(.L_179 - .L_178)
	.align		4
.L_178:
        /*034c*/ 	.word	index@(_ZN2at6native29vectorized_elementwise_kernelILi4EZZZNS0_61_GLOBAL__N__b29612f4_23_ActivationMishKernel_cu_9e10b42f_310220mish_backward_kernelERNS_14TensorIteratorEENKUlvE_clEvENKUlvE_clEvEUlddE_St5arrayIPcLm3EEEEviT0_T1_)
        /*0350*/ 	.word	0x00000008


	//----- nvinfo : EIATTR_REGCOUNT
	.align		4
.L_179:
        /*0354*/ 	.byte	0x04, 0x2f
        /*0356*/ 	.short	(.L_181 - .L_180)
	.align		4
.L_180:
        /*0358*/ 	.word	index@(_ZN2at6native29vectorized_elementwise_kernelILi2EZZZNS0_61_GLOBAL__N__b29612f4_23_ActivationMishKernel_cu_9e10b42f_310220mish_backward_kernelERNS_14TensorIteratorEENKUlvE_clEvENKUlvE_clEvEUlddE_St5arrayIPcLm3EEEEviT0_T1_)
        /*035c*/ 	.word	0x00000040


	//----- nvinfo : EIATTR_FRAME_SIZE
	.align		4
.L_181:
        /*0360*/ 	.byte	0x04, 0x11
        /*0362*/ 	.short	(.L_183 - .L_182)
	.align		4
.L_182:
        /*0364*/ 	.word	index@($__internal_9_$__cuda_sm20_div_rn_f64_full)
        /*0368*/ 	.word	0x00000008


	//----- nvinfo : EIATTR_FRAME_SIZE
	.align		4
.L_183:
        /*036c*/ 	.byte	0x04, 0x11
        /*036e*/ 	.short	(.L_185 - .L_184)
	.align		4
.L_184:
        /*0370*/ 	.word	index@($__internal_8_$__cuda_sm20_dblrcp_rn_slowpath_v3)
        /*0374*/ 	.word	0x00000008


	//----- nvinfo : EIATTR_FRAME_SIZE
	.align		4
.L_185:
        /*0378*/ 	.byte	0x04, 0x11
        /*037a*/ 	.short	(.L_187 - .L_186)
	.align		4
.L_186:
        /*037c*/ 	.word	index@(_ZN2at6native29vectorized_elementwise_kernelILi2EZZZNS0_61_GLOBAL__N__b29612f4_23_ActivationMishKernel_cu_9e10b42f_310220mish_backward_kernelERNS_14TensorIteratorEENKUlvE_clEvENKUlvE_clEvEUlddE_St5arrayIPcLm3EEEEviT0_T1_)
        /*0380*/ 	.word	0x00000008


	//----- nvinfo : EIATTR_REGCOUNT
	.align		4
.L_187:
        /*0384*/ 	.byte	0x04, 0x2f
        /*0386*/ 	.short	(.L_189 - .L_188)
	.align		4
.L_188:
        /*0388*/ 	.word	index@(_ZN2at6native27unrolled_elementwise_kernelIZZZNS0_61_GLOBAL__N__b29612f4_23_ActivationMishKernel_cu_9e10b42f_310220mish_backward_kernelERNS_14TensorIteratorEENKUlvE_clEvENKUlvE_clEvEUlddE_St5arrayIPcLm3EELi4E23TrivialOffsetCalculatorILi2EjESB_ILi1EjENS0_6memory15LoadWithoutCastENSE_16StoreWithoutCastEEEviT_T0_T2_T3_T4_T5_)
        /*038c*/ 	.word	0x00000036


	//----- nvinfo : EIATTR_FRAME_SIZE
	.align		4
.L_189:
        /*0390*/ 	.byte	0x04, 0x11
        /*0392*/ 	.short	(.L_191 - .L_190)
	.align		4
.L_190:
        /*0394*/ 	.word	index@($__internal_7_$__cuda_sm20_div_rn_f64_full)
        /*0398*/ 	.word	0x00000000


	//----- nvinfo : EIATTR_FRAME_SIZE
	.align		4
.L_191:
        /*039c*/ 	.byte	0x04, 0x11
        /*039e*/ 	.short	(.L_193 - .L_192)
	.align		4
.L_192:
        /*03a0*/ 	.word	index@($__internal_6_$__cuda_sm20_dblrcp_rn_slowpath_v3)
        /*03a4*/ 	.word	0x00000000


	//----- nvinfo : EIATTR_FRAME_SIZE
	.align		4
.L_193:
        /*03a8*/ 	.byte	0x04, 0x11
        /*03aa*/ 	.short	(.L_195 - .L_194)
	.align		4
.L_194:
        /*03ac*/ 	.word	index@(_ZN2at6native27unrolled_elementwise_kernelIZZZNS0_61_GLOBAL__N__b29612f4_23_ActivationMishKernel_cu_9e10b42f_310220mish_backward_kernelERNS_14TensorIteratorEENKUlvE_clEvENKUlvE_clEvEUlddE_St5arrayIPcLm3EELi4E23TrivialOffsetCalculatorILi2EjESB_ILi1EjENS0_6memory15LoadWithoutCastENSE_16StoreWithoutCastEEEviT_T0_T2_T3_T4_T5_)
        /*03b0*/ 	.word	0x00000000


	//----- nvinfo : EIATTR_REGCOUNT
	.align		4
.L_195:
        /*03b4*/ 	.byte	0x04, 0x2f
        /*03b6*/ 	.short	(.L_197 - .L_196)
	.align		4
.L_196:
        /*03b8*/ 	.word	index@(_ZN2at6native18elementwise_kernelILi128ELi2EZNS0_22gpu_kernel_impl_nocastIZZZNS0_61_GLOBAL__N__b29612f4_23_ActivationMishKernel_cu_9e10b42f_310220mish_backward_kernelERNS_14TensorIteratorEENKUlvE_clEvENKUlvE_clEvEUlddE_EEvRNS_18TensorIteratorBaseERKT_EUliE_EEviT1_)
        /*03bc*/ 	.word	0x00000022


	//----- nvinfo : EIATTR_FRAME_SIZE
	.align		4
.L_197:
        /*03c0*/ 	.byte	0x04, 0x11
        /*03c2*/ 	.short	(.L_199 - .L_198)
	.align		4
.L_198:
        /*03c4*/ 	.word	index@($__internal_5_$__cuda_sm20_div_rn_f64_full)
        /*03c8*/ 	.word	0x00000000


	//----- nvinfo : EIATTR_FRAME_SIZE
	.align		4
.L_199:
        /*03cc*/ 	.byte	0x04, 0x11
        /*03ce*/ 	.short	(.L_201 - .L_200)
	.align		4
.L_200:
        /*03d0*/ 	.word	index@($__internal_4_$__cuda_sm20_dblrcp_rn_slowpath_v3)
        /*03d4*/ 	.word	0x00000000


	//----- nvinfo : EIATTR_FRAME_SIZE
	.align		4
.L_201:
        /*03d8*/ 	.byte	0x04, 0x11
        /*03da*/ 	.short	(.L_203 - .L_202)
	.align		4
.L_202:
        /*03dc*/ 	.word	index@(_ZN2at6native18elementwise_kernelILi128ELi2EZNS0_22gpu_kernel_impl_nocastIZZZNS0_61_GLOBAL__N__b29612f4_23_ActivationMishKernel_cu_9e10b42f_310220mish_backward_kernelERNS_14TensorIteratorEENKUlvE_clEvENKUlvE_clEvEUlddE_EEvRNS_18TensorIteratorBaseERKT_EUliE_EEviT1_)
        /*03e0*/ 	.word	0x00000000


	//----- nvinfo : EIATTR_REGCOUNT
	.align		4
.L_203:
        /*03e4*/ 	.byte	0x04, 0x2f
        /*03e6*/ 	.short	(.L_205 - .L_204)
	.align		4
.L_204:
        /*03e8*/ 	.word	index@(_ZN2at6native27unrolled_elementwise_kernelIZZZNS0_61_GLOBAL__N__b29612f4_23_ActivationMishKernel_cu_9e10b42f_310220mish_backward_kernelERNS_14TensorIteratorEENKUlvE_clEvENKUlvE_clEvEUlddE_St5arrayIPcLm3EELi4E23TrivialOffsetCalculatorILi2EjESB_ILi1EjENS0_6memory12LoadWithCastILi2EEENSE_13StoreWithCastILi1EEEEEviT_T0_T2_T3_T4_T5_)
        /*03ec*/ 	.word	0x00000030


	//----- nvinfo : EIATTR_FRAME_SIZE
	.align		4
.L_205:
        /*03f0*/ 	.byte	0x04, 0x11
        /*03f2*/ 	.short	(.L_207 - .L_206)
	.align		4
.L_206:
        /*03f4*/ 	.word	index@($__internal_3_$__cuda_sm20_div_rn_f64_full)
        /*03f8*/ 	.word	0x00000008


	//----- nvinfo : EIATTR_FRAME_SIZE
	.align		4
.L_207:
        /*03fc*/ 	.byte	0x04, 0x11
        /*03fe*/ 	.short	(.L_209 - .L_208)
	.align		4
.L_208:
        /*0400*/ 	.word	index@($__internal_2_$__cuda_sm20_dblrcp_rn_slowpath_v3)
        /*0404*/ 	.word	0x00000008


	//----- nvinfo : EIATTR_FRAME_SIZE
	.align		4
.L_209:
        /*0408*/ 	.byte	0x04, 0x11
        /*040a*/ 	.short	(.L_211 - .L_210)
	.align		4
.L_210:
        /*040c*/ 	.word	index@(_ZN2at6native27unrolled_elementwise_kernelIZZZNS0_61_GLOBAL__N__b29612f4_23_ActivationMishKernel_cu_9e10b42f_310220mish_backward_kernelERNS_14TensorIteratorEENKUlvE_clEvENKUlvE_clEvEUlddE_St5arrayIPcLm3EELi4E23TrivialOffsetCalculatorILi2EjESB_ILi1EjENS0_6memory12LoadWithCastILi2EEENSE_13StoreWithCastILi1EEEEEviT_T0_T2_T3_T4_T5_)
        /*0410*/ 	.word	0x00000008


	//----- nvinfo : EIATTR_REGCOUNT
	.align		4
.L_211:
        /*0414*/ 	.byte	0x04, 0x2f
        /*0416*/ 	.short	(.L_213 - .L_212)
	.align		4
.L_212:
        /*0418*/ 	.word	index@(_ZN2at6native18elementwise_kernelILi128ELi4EZNS0_15gpu_kernel_implIZZZNS0_61_GLOBAL__N__b29612f4_23_ActivationMishKernel_cu_9e10b42f_310220mish_backward_kernelERNS_14TensorIteratorEENKUlvE_clEvENKUlvE_clEvEUlddE_EEvRNS_18TensorIteratorBaseERKT_EUliE_EEviT1_)
        /*041c*/ 	.word	0x00000024


	//----- nvinfo : EIATTR_FRAME_SIZE
	.align		4
.L_213:
        /*0420*/ 	.byte	0x04, 0x11
        /*0422*/ 	.short	(.L_215 - .L_214)
	.align		4
.L_214:
        /*0424*/ 	.word	index@($__internal_1_$__cuda_sm20_div_rn_f64_full)
        /*0428*/ 	.word	0x00000000


	//----- nvinfo : EIATTR_FRAME_SIZE
	.align		4
.L_215:
        /*042c*/ 	.byte	0x04, 0x11
        /*042e*/ 	.short	(.L_217 - .L_216)
	.align		4
.L_216:
        /*0430*/ 	.word	index@($__internal_0_$__cuda_sm20_dblrcp_rn_slowpath_v3)
        /*0434*/ 	.word	0x00000000


	//----- nvinfo : EIATTR_FRAME_SIZE
	.align		4
.L_217:
        /*0438*/ 	.byte	0x04, 0x11
        /*043a*/ 	.short	(.L_219 - .L_218)
	.align		4
.L_218:
        /*043c*/ 	.word	index@(_ZN2at6native18elementwise_kernelILi128ELi4EZNS0_15gpu_kernel_implIZZZNS0_61_GLOBAL__N__b29612f4_23_ActivationMishKernel_cu_9e10b42f_310220mish_backward_kernelERNS_14TensorIteratorEENKUlvE_clEvENKUlvE_clEvEUlddE_EEvRNS_18TensorIteratorBaseERKT_EUliE_EEviT1_)
        /*0440*/ 	.word	0x00000000


	//----- nvinfo : EIATTR_REGCOUNT
	.align		4
.L_219:
        /*0444*/ 	.byte	0x04, 0x2f
        /*0446*/ 	.short	(.L_221 - .L_220)
	.align		4
.L_220:
        /*0448*/ 	.word	index@(_ZN2at6native29vectorized_elementwise_kernelILi8EZZZNS0_61_GLOBAL__N__b29612f4_23_ActivationMishKernel_cu_9e10b42f_310220mish_backward_kernelERNS_14TensorIteratorEENKUlvE_clEvENKUlvE0_clEvEUlffE_St5arrayIPcLm3EEEEviT0_T1_)
        /*044c*/ 	.word	0x00000020


	//----- nvinfo : EIATTR_FRAME_SIZE
	.align		4
.L_221:
        /*0450*/ 	.byte	0x04, 0x11
        /*0452*/ 	.short	(.L_223 - .L_222)
	.align		4
.L_222:
        /*0454*/ 	.word	index@(_ZN2at6native29vectorized_elementwise_kernelILi8EZZZNS0_61_GLOBAL__N__b29612f4_23_ActivationMishKernel_cu_9e10b42f_310220mish_backward_kernelERNS_14TensorIteratorEENKUlvE_clEvENKUlvE0_clEvEUlffE_St5arrayIPcLm3EEEEviT0_T1_)
        /*0458*/ 	.word	0x00000000


	//----- nvinfo : EIATTR_REGCOUNT
	.align		4
.L_223:
        /*045c*/ 	.byte	0x04, 0x2f
        /*045e*/ 	.short	(.L_225 - .L_224)
	.align		4
.L_224:
        /*0460*/ 	.word	index@(_ZN2at6native29vectorized_elementwise_kernelILi4EZZZNS0_61_GLOBAL__N__b29612f4_23_ActivationMishKernel_cu_9e10b42f_310220mish_backward_kernelERNS_14TensorIteratorEENKUlvE_clEvENKUlvE0_clEvEUlffE_St5arrayIPcLm3EEEEviT0_T1_)
        /*0464*/ 	.word	0x00000020


	//----- nvinfo : EIATTR_FRAME_SIZE
	.align		4
.L_225:
        /*0468*/ 	.byte	0x04, 0x11
        /*046a*/ 	.short	(.L_227 - .L_226)
	.align		4
.L_226:
        /*046c*/ 	.word	index@(_ZN2at6native29vectorized_elementwise_kernelILi4EZZZNS0_61_GLOBAL__N__b29612f4_23_ActivationMishKernel_cu_9e10b42f_310220mish_backward_kernelERNS_14TensorIteratorEENKUlvE_clEvENKUlvE0_clEvEUlffE_St5arrayIPcLm3EEEEviT0_T1_)
        /*0470*/ 	.word	0x00000000


	//----- nvinfo : EIATTR_REGCOUNT
	.align		4
.L_227:
        /*0474*/ 	.byte	0x04, 0x2f
        /*0476*/ 	.short	(.L_229 - .L_228)
	.align		4
.L_228:
        /*0478*/ 	.word	index@(_ZN2at6native29vectorized_elementwise_kernelILi2EZZZNS0_61_GLOBAL__N__b29612f4_23_ActivationMishKernel_cu_9e10b42f_310220mish_backward_kernelERNS_14TensorIteratorEENKUlvE_clEvENKUlvE0_clEvEUlffE_St5arrayIPcLm3EEEEviT0_T1_)
        /*047c*/ 	.word	0x00000020


	//----- nvinfo : EIATTR_FRAME_SIZE
	.align		4
.L_229:
        /*0480*/ 	.byte	0x04, 0x11
        /*0482*/ 	.short	(.L_231 - .L_230)
	.align		4
.L_230:
        /*0484*/ 	.word	index@(_ZN2at6native29vectorized_elementwise_kernelILi2EZZZNS0_61_GLOBAL__N__b29612f4_23_ActivationMishKernel_cu_9e10b42f_310220mish_backward_kernelERNS_14TensorIteratorEENKUlvE_clEvENKUlvE0_clEvEUlffE_St5arrayIPcLm3EEEEviT0_T1_)
        /*0488*/ 	.word	0x00000000


	//----- nvinfo : EIATTR_REGCOUNT
	.align		4
.L_231:
        /*048c*/ 	.byte	0x04, 0x2f
        /*048e*/ 	.short	(.L_233 - .L_232)
	.align		4
.L_232:
        /*0490*/ 	.word	index@(_ZN2at6native27unrolled_elementwise_kernelIZZZNS0_61_GLOBAL__N__b29612f4_23_ActivationMishKernel_cu_9e10b42f_310220mish_backward_kernelERNS_14TensorIteratorEENKUlvE_clEvENKUlvE0_clEvEUlffE_St5arrayIPcLm3EELi4E23TrivialOffsetCalculatorILi2EjESB_ILi1EjENS0_6memory15LoadWithoutCastENSE_16StoreWithoutCastEEEviT_T0_T2_T3_T4_T5_)
        /*0494*/ 	.word	0x0000001e


	//----- nvinfo : EIATTR_FRAME_SIZE
	.align		4
.L_233:
        /*0498*/ 	.byte	0x04, 0x11
        /*049a*/ 	.short	(.L_235 - .L_234)
	.align		4
.L_234:
        /*049c*/ 	.word	index@(_ZN2at6native27unrolled_elementwise_kernelIZZZNS0_61_GLOBAL__N__b29612f4_23_ActivationMishKernel_cu_9e10b42f_310220mish_backward_kernelERNS_14TensorIteratorEENKUlvE_clEvENKUlvE0_clEvEUlffE_St5arrayIPcLm3EELi4E23TrivialOffsetCalculatorILi2EjESB_ILi1EjENS0_6memory15LoadWithoutCastENSE_16StoreWithoutCastEEEviT_T0_T2_T3_T4_T5_)
        /*04a0*/ 	.word	0x00000000


	//----- nvinfo : EIATTR_REGCOUNT
	.align		4
.L_235:
        /*04a4*/ 	.byte	0x04, 0x2f
        /*04a6*/ 	.short	(.L_237 - .L_236)
	.align		4
.L_236:
        /*04a8*/ 	.word	index@(_ZN2at6native18elementwise_kernelILi128ELi2EZNS0_22gpu_kernel_impl_nocastIZZZNS0_61_GLOBAL__N__b29612f4_23_ActivationMishKernel_cu_9e10b42f_310220mish_backward_kernelERNS_14TensorIteratorEENKUlvE_clEvENKUlvE0_clEvEUlffE_EEvRNS_18TensorIteratorBaseERKT_EUliE_EEviT1_)
        /*04ac*/ 	.word	0x00000012


	//----- nvinfo : EIATTR_FRAME_SIZE
	.align		4
.L_237:
        /*04b0*/ 	.byte	0x04, 0x11
        /*04b2*/ 	.short	(.L_239 - .L_238)
	.align		4
.L_238:
        /*04b4*/ 	.word	index@(_ZN2at6native18elementwise_kernelILi128ELi2EZNS0_22gpu_kernel_impl_nocastIZZZNS0_61_GLOBAL__N__b29612f4_23_ActivationMishKernel_cu_9e10b42f_310220mish_backward_kernelERNS_14TensorIteratorEENKUlvE_clEvENKUlvE0_clEvEUlffE_EEvRNS_18TensorIteratorBaseERKT_EUliE_EEviT1_)
        /*04b8*/ 	.word	0x00000000


	//----- nvinfo : EIATTR_REGCOUNT
	.align		4
.L_239:
        /*04bc*/ 	.byte	0x04, 0x2f
        /*04be*/ 	.short	(.L_241 - .L_240)
	.align		4
.L_240:
        /*04c0*/ 	.word	index@(_ZN2at6native27unrolled_elementwise_kernelIZZZNS0_61_GLOBAL__N__b29612f4_23_ActivationMishKernel_cu_9e10b42f_310220mish_backward_kernelERNS_14TensorIteratorEENKUlvE_clEvENKUlvE0_clEvEUlffE_St5arrayIPcLm3EELi4E23TrivialOffsetCalculatorILi2EjESB_ILi1EjENS0_6memory12LoadWithCastILi2EEENSE_13StoreWithCastILi1EEEEEviT_T0_T2_T3_T4_T5_)
        /*04c4*/ 	.word	0x0000001f


	//----- nvinfo : EIATTR_FRAME_SIZE
	.align		4
.L_241:
        /*04c8*/ 	.byte	0x04, 0x11
        /*04ca*/ 	.short	(.L_243 - .L_242)
	.align		4
.L_242:
        /*04cc*/ 	.word	index@(_ZN2at6native27unrolled_elementwise_kernelIZZZNS0_61_GLOBAL__N__b29612f4_23_ActivationMishKernel_cu_9e10b42f_310220mish_backward_kernelERNS_14TensorIteratorEENKUlvE_clEvENKUlvE0_clEvEUlffE_St5arrayIPcLm3EELi4E23TrivialOffsetCalculatorILi2EjESB_ILi1EjENS0_6memory12LoadWithCastILi2EEENSE_13StoreWithCastILi1EEEEEviT_T0_T2_T3_T4_T5_)
        /*04d0*/ 	.word	0x00000000


	//----- nvinfo : EIATTR_REGCOUNT
	.align		4
.L_243:
        /*04d4*/ 	.byte	0x04, 0x2f
        /*04d6*/ 	.short	(.L_245 - .L_244)
	.align		4
.L_244:
        /*04d8*/ 	.word	index@(_ZN2at6native18elementwise_kernelILi128ELi4EZNS0_15gpu_kernel_implIZZZNS0_61_GLOBAL__N__b29612f4_23_ActivationMishKernel_cu_9e10b42f_310220mish_backward_kernelERNS_14TensorIteratorEENKUlvE_clEvENKUlvE0_clEvEUlffE_EEvRNS_18TensorIteratorBaseERKT_EUliE_EEviT1_)
        /*04dc*/ 	.word	0x0000001a


	//----- nvinfo : EIATTR_FRAME_SIZE
	.align		4
.L_245:
        /*04e0*/ 	.byte	0x04, 0x11
        /*04e2*/ 	.short	(.L_247 - .L_246)
	.align		4
.L_246:
        /*04e4*/ 	.word	index@(_ZN2at6native18elementwise_kernelILi128ELi4EZNS0_15gpu_kernel_implIZZZNS0_61_GLOBAL__N__b29612f4_23_ActivationMishKernel_cu_9e10b42f_310220mish_backward_kernelERNS_14TensorIteratorEENKUlvE_clEvENKUlvE0_clEvEUlffE_EEvRNS_18TensorIteratorBaseERKT_EUliE_EEviT1_)
        /*04e8*/ 	.word	0x00000000


	//----- nvinfo : EIATTR_REGCOUNT
	.align		4
.L_247:
        /*04ec*/ 	.byte	0x04, 0x2f
        /*04ee*/ 	.short	(.L_249 - .L_248)
	.align		4
.L_248:
        /*04f0*/ 	.word	index@(_ZN2at6native29vectorized_elementwise_kernelILi8EZZZNS0_61_GLOBAL__N__b29612f4_23_ActivationMishKernel_cu_9e10b42f_310220mish_backward_kernelERNS_14TensorIteratorEENKUlvE_clEvENKUlvE1_clEvEUlN3c104HalfES8_E_St5arrayIPcLm3EEEEviT0_T1_)
        /*04f4*/ 	.word	0x00000020


	//----- nvinfo : EIATTR_FRAME_SIZE
	.align		4
.L_249:
        /*04f8*/ 	.byte	0x04, 0x11
        /*04fa*/ 	.short	(.L_251 - .L_250)
	.align		4
.L_250:
        /*04fc*/ 	.word	index@(_ZN2at6native29vectorized_elementwise_kernelILi8EZZZNS0_61_GLOBAL__N__b29612f4_23_ActivationMishKernel_cu_9e10b42f_310220mish_backward_kernelERNS_14TensorIteratorEENKUlvE_clEvENKUlvE1_clEvEUlN3c104HalfES8_E_St5arrayIPcLm3EEEEviT0_T1_)
        /*0500*/ 	.word	0x00000000


	//----- nvinfo : EIATTR_REGCOUNT
	.align		4
.L_251:
        /*0504*/ 	.byte	0x04, 0x2f
        /*0506*/ 	.short	(.L_253 - .L_252)
	.align		4
.L_252:
        /*0508*/ 	.word	index@(_ZN2at6native29vectorized_elementwise_kernelILi4EZZZNS0_61_GLOBAL__N__b29612f4_23_ActivationMishKernel_cu_9e10b42f_310220mish_backward_kernelERNS_14TensorIteratorEENKUlvE_clEvENKUlvE1_clEvEUlN3c104HalfES8_E_St5arrayIPcLm3EEEEviT0_T1_)
        /*050c*/ 	.word	0x00000020


	//----- nvinfo : EIATTR_FRAME_SIZE
	.align		4
.L_253:
        /*0510*/ 	.byte	0x04, 0x11
        /*0512*/ 	.short	(.L_255 - .L_254)
	.align		4
.L_254:
        /*0514*/ 	.word	index@(_ZN2at6native29vectorized_elementwise_kernelILi4EZZZNS0_61_GLOBAL__N__b29612f4_23_ActivationMishKernel_cu_9e10b42f_310220mish_backward_kernelERNS_14TensorIteratorEENKUlvE_clEvENKUlvE1_clEvEUlN3c104HalfES8_E_St5arrayIPcLm3EEEEviT0_T1_)
        /*0518*/ 	.word	0x00000000


	//----- nvinfo : EIATTR_REGCOUNT
	.align		4
.L_255:
        /*051c*/ 	.byte	0x04, 0x2f
        /*051e*/ 	.short	(.L_257 - .L_256)
	.align		4
.L_256:
        /*0520*/ 	.word	index@(_ZN2at6native29vectorized_elementwise_kernelILi2EZZZNS0_61_GLOBAL__N__b29612f4_23_ActivationMishKernel_cu_9e10b42f_310220mish_backward_kernelERNS_14TensorIteratorEENKUlvE_clEvENKUlvE1_clEvEUlN3c104HalfES8_E_St5arrayIPcLm3EEEEviT0_T1_)
        /*0524*/ 	.word	0x00000020


	//----- nvinfo : EIATTR_FRAME_SIZE
	.align		4
.L_257:
        /*0528*/ 	.byte	0x04, 0x11
        /*052a*/ 	.short	(.L_259 - .L_258)
	.align		4
.L_258:
        /*052c*/ 	.word	index@(_ZN2at6native29vectorized_elementwise_kernelILi2EZZZNS0_61_GLOBAL__N__b29612f4_23_ActivationMishKernel_cu_9e10b42f_310220mish_backward_kernelERNS_14TensorIteratorEENKUlvE_clEvENKUlvE1_clEvEUlN3c104HalfES8_E_St5arrayIPcLm3EEEEviT0_T1_)
        /*0530*/ 	.word	0x00000000


	//----- nvinfo : EIATTR_REGCOUNT
	.align		4
.L_259:
        /*0534*/ 	.byte	0x04, 0x2f
        /*0536*/ 	.short	(.L_261 - .L_260)
	.align		4
.L_260:
        /*0538*/ 	.word	index@(_ZN2at6native27unrolled_elementwise_kernelIZZZNS0_61_GLOBAL__N__b29612f4_23_ActivationMishKernel_cu_9e10b42f_310220mish_backward_kernelERNS_14TensorIteratorEENKUlvE_clEvENKUlvE1_clEvEUlN3c104HalfES8_E_St5arrayIPcLm3EELi4E23TrivialOffsetCalculatorILi2EjESD_ILi1EjENS0_6memory15LoadWithoutCastENSG_16StoreWithoutCastEEEviT_T0_T2_T3_T4_T5_)
        /*053c*/ 	.word	0x0000001e


	//----- nvinfo : EIATTR_FRAME_SIZE
	.align		4
.L_261:
        /*0540*/ 	.byte	0x04, 0x11
        /*0542*/ 	.short	(.L_263 - .L_262)
	.align		4
.L_262:
        /*0544*/ 	.word	index@(_ZN2at6native27unrolled_elementwise_kernelIZZZNS0_61_GLOBAL__N__b29612f4_23_ActivationMishKernel_cu_9e10b42f_310220mish_backward_kernelERNS_14TensorIteratorEENKUlvE_clEvENKUlvE1_clEvEUlN3c104HalfES8_E_St5arrayIPcLm3EELi4E23TrivialOffsetCalculatorILi2EjESD_ILi1EjENS0_6memory15LoadWithoutCastENSG_16StoreWithoutCastEEEviT_T0_T2_T3_T4_T5_)
        /*0548*/ 	.word	0x00000000


	//----- nvinfo : EIATTR_REGCOUNT
	.align		4
.L_263:
        /*054c*/ 	.byte	0x04, 0x2f
        /*054e*/ 	.short	(.L_265 - .L_264)
	.align		4
.L_264:
        /*0550*/ 	.word	index@(_ZN2at6native18elementwise_kernelILi128ELi4EZNS0_22gpu_kernel_impl_nocastIZZZNS0_61_GLOBAL__N__b29612f4_23_ActivationMishKernel_cu_9e10b42f_310220mish_backward_kernelERNS_14TensorIteratorEENKUlvE_clEvENKUlvE1_clEvEUlN3c104HalfES9_E_EEvRNS_18TensorIteratorBaseERKT_EUliE_EEviT1_)
        /*0554*/ 	.word	0x00000012


	//----- nvinfo : EIATTR_FRAME_SIZE
	.align		4
.L_265:
        /*0558*/ 	.byte	0x04, 0x11
        /*055a*/ 	.short	(.L_267 - .L_266)
	.align		4
.L_266:
        /*055c*/ 	.word	index@(_ZN2at6native18elementwise_kernelILi128ELi4EZNS0_22gpu_kernel_impl_nocastIZZZNS0_61_GLOBAL__N__b29612f4_23_ActivationMishKernel_cu_9e10b42f_310220mish_backward_kernelERNS_14TensorIteratorEENKUlvE_clEvENKUlvE1_clEvEUlN3c104HalfES9_E_EEvRNS_18TensorIteratorBaseERKT_EUliE_EEviT1_)
        /*0560*/ 	.word	0x00000000


	//----- nvinfo : EIATTR_REGCOUNT
	.align		4
.L_267:
        /*0564*/ 	.byte	0x04, 0x2f
        /*0566*/ 	.short	(.L_269 - .L_268)
	.align		4
.L_268:
        /*0568*/ 	.word	index@(_ZN2at6native27unrolled_elementwise_kernelIZZZNS0_61_GLOBAL__N__b29612f4_23_ActivationMishKernel_cu_9e10b42f_310220mish_backward_kernelERNS_14TensorIteratorEENKUlvE_clEvENKUlvE1_clEvEUlN3c104HalfES8_E_St5arrayIPcLm3EELi4E23TrivialOffsetCalculatorILi2EjESD_ILi1EjENS0_6memory12LoadWithCastILi2EEENSG_13StoreWithCastILi1EEEEEviT_T0_T2_T3_T4_T5_)
        /*056c*/ 	.word	0x0000001e


	//----- nvinfo : EIATTR_FRAME_SIZE
	.align		4
.L_269:
        /*0570*/ 	.byte	0x04, 0x11
        /*0572*/ 	.short	(.L_271 - .L_270)
	.align		4
.L_270:
        /*0574*/ 	.word	index@(_ZN2at6native27unrolled_elementwise_kernelIZZZNS0_61_GLOBAL__N__b29612f4_23_ActivationMishKernel_cu_9e10b42f_310220mish_backward_kernelERNS_14TensorIteratorEENKUlvE_clEvENKUlvE1_clEvEUlN3c104HalfES8_E_St5arrayIPcLm3EELi4E23TrivialOffsetCalculatorILi2EjESD_ILi1EjENS0_6memory12LoadWithCastILi2EEENSG_13StoreWithCastILi1EEEEEviT_T0_T2_T3_T4_T5_)
        /*0578*/ 	.word	0x00000000


	//----- nvinfo : EIATTR_REGCOUNT
	.align		4
.L_271:
        /*057c*/ 	.byte	0x04, 0x2f
        /*057e*/ 	.short	(.L_273 - .L_272)
	.align		4
.L_272:
        /*0580*/ 	.word	index@(_ZN2at6native18elementwise_kernelILi128ELi4EZNS0_15gpu_kernel_implIZZZNS0_61_GLOBAL__N__b29612f4_23_ActivationMishKernel_cu_9e10b42f_310220mish_backward_kernelERNS_14TensorIteratorEENKUlvE_clEvENKUlvE1_clEvEUlN3c104HalfES9_E_EEvRNS_18TensorIteratorBaseERKT_EUliE_EEviT1_)
        /*0584*/ 	.word	0x0000001a


	//----- nvinfo : EIATTR_FRAME_SIZE
	.align		4
.L_273:
        /*0588*/ 	.byte	0x04, 0x11
        /*058a*/ 	.short	(.L_275 - .L_274)
	.align		4
.L_274:
        /*058c*/ 	.word	index@(_ZN2at6native18elementwise_kernelILi128ELi4EZNS0_15gpu_kernel_implIZZZNS0_61_GLOBAL__N__b29612f4_23_ActivationMishKernel_cu_9e10b42f_310220mish_backward_kernelERNS_14TensorIteratorEENKUlvE_clEvENKUlvE1_clEvEUlN3c104HalfES9_E_EEvRNS_18TensorIteratorBaseERKT_EUliE_EEviT1_)
        /*0590*/ 	.word	0x00000000


	//----- nvinfo : EIATTR_REGCOUNT
	.align		4
.L_275:
        /*0594*/ 	.byte	0x04, 0x2f
        /*0596*/ 	.short	(.L_277 - .L_276)
	.align		4
.L_276:
        /*0598*/ 	.word	index@(_ZN2at6native29vectorized_elementwise_kernelILi8EZZZNS0_61_GLOBAL__N__b29612f4_23_ActivationMishKernel_cu_9e10b42f_310220mish_backward_kernelERNS_14TensorIteratorEENKUlvE_clEvENKUlvE2_clEvEUlN3c108BFloat16ES8_E_St5arrayIPcLm3EEEEviT0_T1_)
        /*059c*/ 	.word	0x00000020


	//----- nvinfo : EIATTR_FRAME_SIZE
	.align		4
.L_277:
        /*05a0*/ 	.byte	0x04, 0x11
        /*05a2*/ 	.short	(.L_279 - .L_278)
	.align		4
.L_278:
        /*05a4*/ 	.word	index@(_ZN2at6native29vectorized_elementwise_kernelILi8EZZZNS0_61_GLOBAL__N__b29612f4_23_ActivationMishKernel_cu_9e10b42f_310220mish_backward_kernelERNS_14TensorIteratorEENKUlvE_clEvENKUlvE2_clEvEUlN3c108BFloat16ES8_E_St5arrayIPcLm3EEEEviT0_T1_)
        /*05a8*/ 	.word	0x00000000


	//----- nvinfo : EIATTR_REGCOUNT
	.align		4
.L_279:
        /*05ac*/ 	.byte	0x04, 0x2f
        /*05ae*/ 	.short	(.L_281 - .L_280)
	.align		4
.L_280:
        /*05b0*/ 	.word	index@(_ZN2at6native29vectorized_elementwise_kernelILi4EZZZNS0_61_GLOBAL__N__b29612f4_23_ActivationMishKernel_cu_9e10b42f_310220mish_backward_kernelERNS_14TensorIteratorEENKUlvE_clEvENKUlvE2_clEvEUlN3c108BFloat16ES8_E_St5arrayIPcLm3EEEEviT0_T1_)
        /*05b4*/ 	.word	0x00000020


	//----- nvinfo : EIATTR_FRAME_SIZE
	.align		4
.L_281:
        /*05b8*/ 	.byte	0x04, 0x11
        /*05ba*/ 	.short	(.L_283 - .L_282)
	.align		4
.L_282:
        /*05bc*/ 	.word	index@(_ZN2at6native29vectorized_elementwise_kernelILi4EZZZNS0_61_GLOBAL__N__b29612f4_23_ActivationMishKernel_cu_9e10b42f_310220mish_backward_kernelERNS_14TensorIteratorEENKUlvE_clEvENKUlvE2_clEvEUlN3c108BFloat16ES8_E_St5arrayIPcLm3EEEEviT0_T1_)
        /*05c0*/ 	.word	0x00000000


	//----- nvinfo : EIATTR_REGCOUNT
	.align		4
.L_283:
        /*05c4*/ 	.byte	0x04, 0x2f
        /*05c6*/ 	.short	(.L_285 - .L_284)
	.align		4
.L_284:
        /*05c8*/ 	.word	index@(_ZN2at6native29vectorized_elementwise_kernelILi2EZZZNS0_61_GLOBAL__N__b29612f4_23_ActivationMishKernel_cu_9e10b42f_310220mish_backward_kernelERNS_14TensorIteratorEENKUlvE_clEvENKUlvE2_clEvEUlN3c108BFloat16ES8_E_St5arrayIPcLm3EEEEviT0_T1_)
        /*05cc*/ 	.word	0x00000020


	//----- nvinfo : EIATTR_FRAME_SIZE
	.align		4
.L_285:
        /*05d0*/ 	.byte	0x04, 0x11
        /*05d2*/ 	.short	(.L_287 - .L_286)
	.align		4
.L_286:
        /*05d4*/ 	.word	index@(_ZN2at6native29vectorized_elementwise_kernelILi2EZZZNS0_61_GLOBAL__N__b29612f4_23_ActivationMishKernel_cu_9e10b42f_310220mish_backward_kernelERNS_14TensorIteratorEENKUlvE_clEvENKUlvE2_clEvEUlN3c108BFloat16ES8_E_St5arrayIPcLm3EEEEviT0_T1_)
        /*05d8*/ 	.word	0x00000000


	//----- nvinfo : EIATTR_REGCOUNT
	.align		4
.L_287:
        /*05dc*/ 	.byte	0x04, 0x2f
        /*05de*/ 	.short	(.L_289 - .L_288)
	.align		4
.L_288:
        /*05e0*/ 	.word	index@(_ZN2at6native27unrolled_elementwise_kernelIZZZNS0_61_GLOBAL__N__b29612f4_23_ActivationMishKernel_cu_9e10b42f_310220mish_backward_kernelERNS_14TensorIteratorEENKUlvE_clEvENKUlvE2_clEvEUlN3c108BFloat16ES8_E_St5arrayIPcLm3EELi4E23TrivialOffsetCalculatorILi2EjESD_ILi1EjENS0_6memory15LoadWithoutCastENSG_16StoreWithoutCastEEEviT_T0_T2_T3_T4_T5_)
        /*05e4*/ 	.word	0x0000001e


	//----- nvinfo : EIATTR_FRAME_SIZE
	.align		4
.L_289:
        /*05e8*/ 	.byte	0x04, 0x11
        /*05ea*/ 	.short	(.L_291 - .L_290)
	.align		4
.L_290:
        /*05ec*/ 	.word	index@(_ZN2at6native27unrolled_elementwise_kernelIZZZNS0_61_GLOBAL__N__b29612f4_23_ActivationMishKernel_cu_9e10b42f_310220mish_backward_kernelERNS_14TensorIteratorEENKUlvE_clEvENKUlvE2_clEvEUlN3c108BFloat16ES8_E_St5arrayIPcLm3EELi4E23TrivialOffsetCalculatorILi2EjESD_ILi1EjENS0_6memory15LoadWithoutCastENSG_16StoreWithoutCastEEEviT_T0_T2_T3_T4_T5_)
        /*05f0*/ 	.word	0x00000000


	//----- nvinfo : EIATTR_REGCOUNT
	.align		4
.L_291:
        /*05f4*/ 	.byte	0x04, 0x2f
        /*05f6*/ 	.short	(.L_293 - .L_292)
	.align		4
.L_292:
        /*05f8*/ 	.word	index@(_ZN2at6native18elementwise_kernelILi128ELi4EZNS0_22gpu_kernel_impl_nocastIZZZNS0_61_GLOBAL__N__b29612f4_23_ActivationMishKernel_cu_9e10b42f_310220mish_backward_kernelERNS_14TensorIteratorEENKUlvE_clEvENKUlvE2_clEvEUlN3c108BFloat16ES9_E_EEvRNS_18TensorIteratorBaseERKT_EUliE_EEviT1_)
        /*05fc*/ 	.word	0x00000012


	//----- nvinfo : EIATTR_FRAME_SIZE
	.align		4
.L_293:
        /*0600*/ 	.byte	0x04, 0x11
        /*0602*/ 	.short	(.L_295 - .L_294)
	.align		4
.L_294:
        /*0604*/ 	.word	index@(_ZN2at6native18elementwise_kernelILi128ELi4EZNS0_22gpu_kernel_impl_nocastIZZZNS0_61_GLOBAL__N__b29612f4_23_ActivationMishKernel_cu_9e10b42f_310220mish_backward_kernelERNS_14TensorIteratorEENKUlvE_clEvENKUlvE2_clEvEUlN3c108BFloat16ES9_E_EEvRNS_18TensorIteratorBaseERKT_EUliE_EEviT1_)
        /*0608*/ 	.word	0x00000000


	//----- nvinfo : EIATTR_REGCOUNT
	.align		4
.L_295:
        /*060c*/ 	.byte	0x04, 0x2f
        /*060e*/ 	.short	(.L_297 - .L_296)
	.align		4
.L_296:
        /*0610*/ 	.word	index@(_ZN2at6native27unrolled_elementwise_kernelIZZZNS0_61_GLOBAL__N__b29612f4_23_ActivationMishKernel_cu_9e10b42f_310220mish_backward_kernelERNS_14TensorIteratorEENKUlvE_clEvENKUlvE2_clEvEUlN3c108BFloat16ES8_E_St5arrayIPcLm3EELi4E23TrivialOffsetCalculatorILi2EjESD_ILi1EjENS0_6memory12LoadWithCastILi2EEENSG_13StoreWithCastILi1EEEEEviT_T0_T2_T3_T4_T5_)
        /*0614*/ 	.word	0x0000001e


	//----- nvinfo : EIATTR_FRAME_SIZE
	.align		4
.L_297:
        /*0618*/ 	.byte	0x04, 0x11
        /*061a*/ 	.short	(.L_299 - .L_298)
	.align		4
.L_298:
        /*061c*/ 	.word	index@(_ZN2at6native27unrolled_elementwise_kernelIZZZNS0_61_GLOBAL__N__b29612f4_23_ActivationMishKernel_cu_9e10b42f_310220mish_backward_kernelERNS_14TensorIteratorEENKUlvE_clEvENKUlvE2_clEvEUlN3c108BFloat16ES8_E_St5arrayIPcLm3EELi4E23TrivialOffsetCalculatorILi2EjESD_ILi1EjENS0_6memory12LoadWithCastILi2EEENSG_13StoreWithCastILi1EEEEEviT_T0_T2_T3_T4_T5_)
        /*0620*/ 	.word	0x00000000


	//----- nvinfo : EIATTR_REGCOUNT
	.align		4
.L_299:
        /*0624*/ 	.byte	0x04, 0x2f
        /*0626*/ 	.short	(.L_301 - .L_300)
	.align		4
.L_300:
        /*0628*/ 	.word	index@(_ZN2at6native18elementwise_kernelILi128ELi4EZNS0_15gpu_kernel_implIZZZNS0_61_GLOBAL__N__b29612f4_23_ActivationMishKernel_cu_9e10b42f_310220mish_backward_kernelERNS_14TensorIteratorEENKUlvE_clEvENKUlvE2_clEvEUlN3c108BFloat16ES9_E_EEvRNS_18TensorIteratorBaseERKT_EUliE_EEviT1_)
        /*062c*/ 	.word	0x0000001a


	//----- nvinfo : EIATTR_FRAME_SIZE
	.align		4
.L_301:
        /*0630*/ 	.byte	0x04, 0x11
        /*0632*/ 	.short	(.L_303 - .L_302)
	.align		4
.L_302:
        /*0634*/ 	.word	index@(_ZN2at6native18elementwise_kernelILi128ELi4EZNS0_15gpu_kernel_implIZZZNS0_61_GLOBAL__N__b29612f4_23_ActivationMishKernel_cu_9e10b42f_310220mish_backward_kernelERNS_14TensorIteratorEENKUlvE_clEvENKUlvE2_clEvEUlN3c108BFloat16ES9_E_EEvRNS_18TensorIteratorBaseERKT_EUliE_EEviT1_)
        /*0638*/ 	.word	0x00000000


	//----- nvinfo : EIATTR_MIN_STACK_SIZE
	.align		4
.L_303:
        /*063c*/ 	.byte	0x04, 0x12
        /*063e*/ 	.short	(.L_305 - .L_304)
	.align		4
.L_304:
        /*0640*/ 	.word	index@(_ZN2at6native18elementwise_kernelILi128ELi4EZNS0_15gpu_kernel_implIZZZNS0_61_GLOBAL__N__b29612f4_23_ActivationMishKernel_cu_9e10b42f_310220mish_backward_kernelERNS_14TensorIteratorEENKUlvE_clEvENKUlvE2_clEvEUlN3c108BFloat16ES9_E_EEvRNS_18TensorIteratorBaseERKT_EUliE_EEviT1_)
        /*0644*/ 	.word	0x00000000


	//----- nvinfo : EIATTR_MIN_STACK_SIZE
	.align		4
.L_305:
        /*0648*/ 	.byte	0x04, 0x12
        /*064a*/ 	.short	(.L_307 - .L_306)
	.align		4
.L_306:
        /*064c*/ 	.word	index@(_ZN2at6native27unrolled_elementwise_kernelIZZZNS0_61_GLOBAL__N__b29612f4_23_ActivationMishKernel_cu_9e10b42f_310220mish_backward_kernelERNS_14TensorIteratorEENKUlvE_clEvENKUlvE2_clEvEUlN3c108BFloat16ES8_E_St5arrayIPcLm3EELi4E23TrivialOffsetCalculatorILi2EjESD_ILi1EjENS0_6memory12LoadWithCastILi2EEENSG_13StoreWithCastILi1EEEEEviT_T0_T2_T3_T4_T5_)
        /*0650*/ 	.word	0x00000000


	//----- nvinfo : EIATTR_MIN_STACK_SIZE
	.align		4
.L_307:
        /*0654*/ 	.byte	0x04, 0x12
        /*0656*/ 	.short	(.L_309 - .L_308)
	.align		4
.L_308:
        /*0658*/ 	.word	index@(_ZN2at6native18elementwise_kernelILi128ELi4EZNS0_22gpu_kernel_impl_nocastIZZZNS0_61_GLOBAL__N__b29612f4_23_ActivationMishKernel_cu_9e10b42f_310220mish_backward_kernelERNS_14TensorIteratorEENKUlvE_clEvENKUlvE2_clEvEUlN3c108BFloat16ES9_E_EEvRNS_18TensorIteratorBaseERKT_EUliE_EEviT1_)
        /*065c*/ 	.word	0x00000000


	//----- nvinfo : EIATTR_MIN_STACK_SIZE
	.align		4
.L_309:
        /*0660*/ 	.byte	0x04, 0x12
        /*0662*/ 	.short	(.L_311 - .L_310)
	.align		4
.L_310:
        /*0664*/ 	.word	index@(_ZN2at6native27unrolled_elementwise_kernelIZZZNS0_61_GLOBAL__N__b29612f4_23_ActivationMishKernel_cu_9e10b42f_310220mish_backward_kernelERNS_14TensorIteratorEENKUlvE_clEvENKUlvE2_clEvEUlN3c108BFloat16ES8_E_St5arrayIPcLm3EELi4E23TrivialOffsetCalculatorILi2EjESD_ILi1EjENS0_6memory15LoadWithoutCastENSG_16StoreWithoutCastEEEviT_T0_T2_T3_T4_T5_)
        /*0668*/ 	.word	0x00000000


	//----- nvinfo : EIATTR_MIN_STACK_SIZE
	.align		4
.L_311:
        /*066c*/ 	.byte	0x04, 0x12
        /*066e*/ 	.short	(.L_313 - .L_312)
	.align		4
.L_312:
        /*0670*/ 	.word	index@(_ZN2at6native29vectorized_elementwise_kernelILi2EZZZNS0_61_GLOBAL__N__b29612f4_23_ActivationMishKernel_cu_9e10b42f_310220mish_backward_kernelERNS_14TensorIteratorEENKUlvE_clEvENKUlvE2_clEvEUlN3c108BFloat16ES8_E_St5arrayIPcLm3EEEEviT0_T1_)
        /*0674*/ 	.word	0x00000000


	//----- nvinfo : EIATTR_MIN_STACK_SIZE
	.align		4
.L_313:
        /*0678*/ 	.byte	0x04, 0x12
        /*067a*/ 	.short	(.L_315 - .L_314)
	.align		4
.L_314:
        /*067c*/ 	.word	index@(_ZN2at6native29vectorized_elementwise_kernelILi4EZZZNS0_61_GLOBAL__N__b29612f4_23_ActivationMishKernel_cu_9e10b42f_310220mish_backward_kernelERNS_14TensorIteratorEENKUlvE_clEvENKUlvE2_clEvEUlN3c108BFloat16ES8_E_St5arrayIPcLm3EEEEviT0_T1_)
        /*0680*/ 	.word	0x00000000


	//----- nvinfo : EIATTR_MIN_STACK_SIZE
	.align		4
.L_315:
        /*0684*/ 	.byte	0x04, 0x12
        /*0686*/ 	.short	(.L_317 - .L_316)
	.align		4
.L_316:
        /*0688*/ 	.word	index@(_ZN2at6native29vectorized_elementwise_kernelILi8EZZZNS0_61_GLOBAL__N__b29612f4_23_ActivationMishKernel_cu_9e10b42f_310220mish_backward_kernelERNS_14TensorIteratorEENKUlvE_clEvENKUlvE2_clEvEUlN3c108BFloat16ES8_E_St5arrayIPcLm3EEEEviT0_T1_)
        /*068c*/ 	.word	0x00000000


	//----- nvinfo : EIATTR_MIN_STACK_SIZE
	.align		4
.L_317:
        /*0690*/ 	.byte	0x04, 0x12
        /*0692*/ 	.short	(.L_319 - .L_318)
	.align		4
.L_318:
        /*0694*/ 	.word	index@(_ZN2at6native18elementwise_kernelILi128ELi4EZNS0_15gpu_kernel_implIZZZNS0_61_GLOBAL__N__b29612f4_23_ActivationMishKernel_cu_9e10b42f_310220mish_backward_kernelERNS_14TensorIteratorEENKUlvE_clEvENKUlvE1_clEvEUlN3c104HalfES9_E_EEvRNS_18TensorIteratorBaseERKT_EUliE_EEviT1_)
        /*0698*/ 	.word	0x00000000


	//----- nvinfo : EIATTR_MIN_STACK_SIZE
	.align		4
.L_319:
        /*069c*/ 	.byte	0x04, 0x12
        /*069e*/ 	.short	(.L_321 - .L_320)
	.align		4
.L_320:
        /*06a0*/ 	.word	index@(_ZN2at6native27unrolled_elementwise_kernelIZZZNS0_61_GLOBAL__N__b29612f4_23_ActivationMishKernel_cu_9e10b42f_310220mish_backward_kernelERNS_14TensorIteratorEENKUlvE_clEvENKUlvE1_clEvEUlN3c104HalfES8_E_St5arrayIPcLm3EELi4E23TrivialOffsetCalculatorILi2EjESD_ILi1EjENS0_6memory12LoadWithCastILi2EEENSG_13StoreWithCastILi1EEEEEviT_T0_T2_T3_T4_T5_)
        /*06a4*/ 	.word	0x00000000


	//----- nvinfo : EIATTR_MIN_STACK_SIZE
	.align		4
.L_321:
        /*06a8*/ 	.byte	0x04, 0x12
        /*06aa*/ 	.short	(.L_323 - .L_322)
	.align		4
.L_322:
        /*06ac*/ 	.word	index@(_ZN2at6native18elementwise_kernelILi128ELi4EZNS0_22gpu_kernel_impl_nocastIZZZNS0_61_GLOBAL__N__b29612f4_23_ActivationMishKernel_cu_9e10b42f_310220mish_backward_kernelERNS_14TensorIteratorEENKUlvE_clEvENKUlvE1_clEvEUlN3c104HalfES9_E_EEvRNS_18TensorIteratorBaseERKT_EUliE_EEviT1_)
        /*06b0*/ 	.word	0x00000000


	//----- nvinfo : EIATTR_MIN_STACK_SIZE
	.align		4
.L_323:
        /*06b4*/ 	.byte	0x04, 0x12
        /*06b6*/ 	.short	(.L_325 - .L_324)
	.align		4
.L_324:
        /*06b8*/ 	.word	index@(_ZN2at6native27unrolled_elementwise_kernelIZZZNS0_61_GLOBAL__N__b29612f4_23_ActivationMishKernel_cu_9e10b42f_310220mish_backward_kernelERNS_14TensorIteratorEENKUlvE_clEvENKUlvE1_clEvEUlN3c104HalfES8_E_St5arrayIPcLm3EELi4E23TrivialOffsetCalculatorILi2EjESD_ILi1EjENS0_6memory15LoadWithoutCastENSG_16StoreWithoutCastEEEviT_T0_T2_T3_T4_T5_)
        /*06bc*/ 	.word	0x00000000


	//----- nvinfo : EIATTR_MIN_STACK_SIZE
	.align		4
.L_325:
        /*06c0*/ 	.byte	0x04, 0x12
        /*06c2*/ 	.short	(.L_327 - .L_326)
	.align		4
.L_326:
        /*06c4*/ 	.word	index@(_ZN2at6native29vectorized_elementwise_kernelILi2EZZZNS0_61_GLOBAL__N__b29612f4_23_ActivationMishKernel_cu_9e10b42f_310220mish_backward_kernelERNS_14TensorIteratorEENKUlvE_clEvENKUlvE1_clEvEUlN3c104HalfES8_E_St5arrayIPcLm3EEEEviT0_T1_)
        /*06c8*/ 	.word	0x00000000


	//----- nvinfo : EIATTR_MIN_STACK_SIZE
	.align		4
.L_327:
        /*06cc*/ 	.byte	0x04, 0x12
        /*06ce*/ 	.short	(.L_329 - .L_328)
	.align		4
.L_328:
        /*06d0*/ 	.word	index@(_ZN2at6native29vectorized_elementwise_kernelILi4EZZZNS0_61_GLOBAL__N__b29612f4_23_ActivationMishKernel_cu_9e10b42f_310220mish_backward_kernelERNS_14TensorIteratorEENKUlvE_clEvENKUlvE1_clEvEUlN3c104HalfES8_E_St5arrayIPcLm3EEEEviT0_T1_)
        /*06d4*/ 	.word	0x00000000


	//----- nvinfo : EIATTR_MIN_STACK_SIZE
	.align		4
.L_329:
        /*06d8*/ 	.byte	0x04, 0x12
        /*06da*/ 	.short	(.L_331 - .L_330)
	.align		4
.L_330:
        /*06dc*/ 	.word	index@(_ZN2at6native29vectorized_elementwise_kernelILi8EZZZNS0_61_GLOBAL__N__b29612f4_23_ActivationMishKernel_cu_9e10b42f_310220mish_backward_kernelERNS_14TensorIteratorEENKUlvE_clEvENKUlvE1_clEvEUlN3c104HalfES8_E_St5arrayIPcLm3EEEEviT0_T1_)
        /*06e0*/ 	.word	0x00000000


	//----- nvinfo : EIATTR_MIN_STACK_SIZE
	.align		4
.L_331:
        /*06e4*/ 	.byte	0x04, 0x12
        /*06e6*/ 	.short	(.L_333 - .L_332)
	.align		4
.L_332:
        /*06e8*/ 	.word	index@(_ZN2at6native18elementwise_kernelILi128ELi4EZNS0_15gpu_kernel_implIZZZNS0_61_GLOBAL__N__b29612f4_23_ActivationMishKernel_cu_9e10b42f_310220mish_backward_kernelERNS_14TensorIteratorEENKUlvE_clEvENKUlvE0_clEvEUlffE_EEvRNS_18TensorIteratorBaseERKT_EUliE_EEviT1_)
        /*06ec*/ 	.word	0x00000000


	//----- nvinfo : EIATTR_MIN_STACK_SIZE
	.align		4
.L_333:
        /*06f0*/ 	.byte	0x04, 0x12
        /*06f2*/ 	.short	(.L_335 - .L_334)
	.align		4
.L_334:
        /*06f4*/ 	.word	index@(_ZN2at6native27unrolled_elementwise_kernelIZZZNS0_61_GLOBAL__N__b29612f4_23_ActivationMishKernel_cu_9e10b42f_310220mish_backward_kernelERNS_14TensorIteratorEENKUlvE_clEvENKUlvE0_clEvEUlffE_St5arrayIPcLm3EELi4E23TrivialOffsetCalculatorILi2EjESB_ILi1EjENS0_6memory12LoadWithCastILi2EEENSE_13StoreWithCastILi1EEEEEviT_T0_T2_T3_T4_T5_)
        /*06f8*/ 	.word	0x00000000


	//----- nvinfo : EIATTR_MIN_STACK_SIZE
	.align		4
.L_335:
        /*06fc*/ 	.byte	0x04, 0x12
        /*06fe*/ 	.short	(.L_337 - .L_336)
	.align		4
.L_336:
        /*0700*/ 	.word	index@(_ZN2at6native18elementwise_kernelILi128ELi2EZNS0_22gpu_kernel_impl_nocastIZZZNS0_61_GLOBAL__N__b29612f4_23_ActivationMishKernel_cu_9e10b42f_310220mish_backward_kernelERNS_14TensorIteratorEENKUlvE_clEvENKUlvE0_clEvEUlffE_EEvRNS_18TensorIteratorBaseERKT_EUliE_EEviT1_)
        /*0704*/ 	.word	0x00000000


	//----- nvinfo : EIATTR_MIN_STACK_SIZE
	.align		4
.L_337:
        /*0708*/ 	.byte	0x04, 0x12
        /*070a*/ 	.short	(.L_339 - .L_338)
	.align		4
.L_338:
        /*070c*/ 	.word	index@(_ZN2at6native27unrolled_elementwise_kernelIZZZNS0_61_GLOBAL__N__b29612f4_23_ActivationMishKernel_cu_9e10b42f_310220mish_backward_kernelERNS_14TensorIteratorEENKUlvE_clEvENKUlvE0_clEvEUlffE_St5arrayIPcLm3EELi4E23TrivialOffsetCalculatorILi2EjESB_ILi1EjENS0_6memory15LoadWithoutCastENSE_16StoreWithoutCastEEEviT_T0_T2_T3_T4_T5_)
        /*0710*/ 	.word	0x00000000


	//----- nvinfo : EIATTR_MIN_STACK_SIZE
	.align		4
.L_339:
        /*0714*/ 	.byte	0x04, 0x12
        /*0716*/ 	.short	(.L_341 - .L_340)
	.align		4
.L_340:
        /*0718*/ 	.word	index@(_ZN2at6native29vectorized_elementwise_kernelILi2EZZZNS0_61_GLOBAL__N__b29612f4_23_ActivationMishKernel_cu_9e10b42f_310220mish_backward_kernelERNS_14TensorIteratorEENKUlvE_clEvENKUlvE0_clEvEUlffE_St5arrayIPcLm3EEEEviT0_T1_)
        /*071c*/ 	.word	0x00000000


	//----- nvinfo : EIATTR_MIN_STACK_SIZE
	.align		4
.L_341:
        /*0720*/ 	.byte	0x04, 0x12
        /*0722*/ 	.short	(.L_343 - .L_342)
	.align		4
.L_342:
        /*0724*/ 	.word	index@(_ZN2at6native29vectorized_elementwise_kernelILi4EZZZNS0_61_GLOBAL__N__b29612f4_23_ActivationMishKernel_cu_9e10b42f_310220mish_backward_kernelERNS_14TensorIteratorEENKUlvE_clEvENKUlvE0_clEvEUlffE_St5arrayIPcLm3EEEEviT0_T1_)
        /*0728*/ 	.word	0x00000000


	//----- nvinfo : EIATTR_MIN_STACK_SIZE
	.align		4
.L_343:
        /*072c*/ 	.byte	0x04, 0x12
        /*072e*/ 	.short	(.L_345 - .L_344)
	.align		4
.L_344:
        /*0730*/ 	.word	index@(_ZN2at6native29vectorized_elementwise_kernelILi8EZZZNS0_61_GLOBAL__N__b29612f4_23_ActivationMishKernel_cu_9e10b42f_310220mish_backward_kernelERNS_14TensorIteratorEENKUlvE_clEvENKUlvE0_clEvEUlffE_St5arrayIPcLm3EEEEviT0_T1_)
        /*0734*/ 	.word	0x00000000


	//----- nvinfo : EIATTR_MIN_STACK_SIZE
	.align		4
.L_345:
        /*0738*/ 	.byte	0x04, 0x12
        /*073a*/ 	.short	(.L_347 - .L_346)
	.align		4
.L_346:
        /*073c*/ 	.word	index@(_ZN2at6native18elementwise_kernelILi128ELi4EZNS0_15gpu_kernel_implIZZZNS0_61_GLOBAL__N__b29612f4_23_ActivationMishKernel_cu_9e10b42f_310220mish_backward_kernelERNS_14TensorIteratorEENKUlvE_clEvENKUlvE_clEvEUlddE_EEvRNS_18TensorIteratorBaseERKT_EUliE_EEviT1_)
        /*0740*/ 	.word	0x00000000


	//----- nvinfo : EIATTR_MIN_STACK_SIZE
	.align		4
.L_347:
        /*0744*/ 	.byte	0x04, 0x12
        /*0746*/ 	.short	(.L_349 - .L_348)
	.align		4
.L_348:
        /*0748*/ 	.word	index@(_ZN2at6native27unrolled_elementwise_kernelIZZZNS0_61_GLOBAL__N__b29612f4_23_ActivationMishKernel_cu_9e10b42f_310220mish_backward_kernelERNS_14TensorIteratorEENKUlvE_clEvENKUlvE_clEvEUlddE_St5arrayIPcLm3EELi4E23TrivialOffsetCalculatorILi2EjESB_ILi1EjENS0_6memory12LoadWithCastILi2EEENSE_13StoreWithCastILi1EEEEEviT_T0_T2_T3_T4_T5_)
        /*074c*/ 	.word	0x00000008


	//----- nvinfo : EIATTR_MIN_STACK_SIZE
	.align		4
.L_349:
        /*0750*/ 	.byte	0x04, 0x12
        /*0752*/ 	.short	(.L_351 - .L_350)
	.align		4
.L_350:
        /*0754*/ 	.word	index@(_ZN2at6native18elementwise_kernelILi128ELi2EZNS0_22gpu_kernel_impl_nocastIZZZNS0_61_GLOBAL__N__b29612f4_23_ActivationMishKernel_cu_9e10b42f_310220mish_backward_kernelERNS_14TensorIteratorEENKUlvE_clEvENKUlvE_clEvEUlddE_EEvRNS_18TensorIteratorBaseERKT_EUliE_EEviT1_)
        /*0758*/ 	.word	0x00000000


	//----- nvinfo : EIATTR_MIN_STACK_SIZE
	.align		4
.L_351:
        /*075c*/ 	.byte	0x04, 0x12
        /*075e*/ 	.short	(.L_353 - .L_352)
	.align		4
.L_352:
        /*0760*/ 	.word	index@(_ZN2at6native27unrolled_elementwise_kernelIZZZNS0_61_GLOBAL__N__b29612f4_23_ActivationMishKernel_cu_9e10b42f_310220mish_backward_kernelERNS_14TensorIteratorEENKUlvE_clEvENKUlvE_clEvEUlddE_St5arrayIPcLm3EELi4E23TrivialOffsetCalculatorILi2EjESB_ILi1EjENS0_6memory15LoadWithoutCastENSE_16StoreWithoutCastEEEviT_T0_T2_T3_T4_T5_)
        /*0764*/ 	.word	0x00000000


	//----- nvinfo : EIATTR_MIN_STACK_SIZE
	.align		4
.L_353:
        /*0768*/ 	.byte	0x04, 0x12
        /*076a*/ 	.short	(.L_355 - .L_354)
	.align		4
.L_354:
        /*076c*/ 	.word	index@(_ZN2at6native29vectorized_elementwise_kernelILi2EZZZNS0_61_GLOBAL__N__b29612f4_23_ActivationMishKernel_cu_9e10b42f_310220mish_backward_kernelERNS_14TensorIteratorEENKUlvE_clEvENKUlvE_clEvEUlddE_St5arrayIPcLm3EEEEviT0_T1_)
        /*0770*/ 	.word	0x00000008


	//----- nvinfo : EIATTR_MIN_STACK_SIZE
	.align		4
.L_355:
        /*0774*/ 	.byte	0x04, 0x12
        /*0776*/ 	.short	(.L_357 - .L_356)
	.align		4
.L_356:
        /*0778*/ 	.word	index@(_ZN2at6native29vectorized_elementwise_kernelILi4EZZZNS0_61_GLOBAL__N__b29612f4_23_ActivationMishKernel_cu_9e10b42f_310220mish_backward_kernelERNS_14TensorIteratorEENKUlvE_clEvENKUlvE_clEvEUlddE_St5arrayIPcLm3EEEEviT0_T1_)
        /*077c*/ 	.word	0x00000008


	//----- nvinfo : EIATTR_MIN_STACK_SIZE
	.align		4
.L_357:
        /*0780*/ 	.byte	0x04, 0x12
        /*0782*/ 	.short	(.L_359 - .L_358)
	.align		4
.L_358:
        /*0784*/ 	.word	index@(_ZN2at6native29vectorized_elementwise_kernelILi8EZZZNS0_61_GLOBAL__N__b29612f4_23_ActivationMishKernel_cu_9e10b42f_310220mish_backward_kernelERNS_14TensorIteratorEENKUlvE_clEvENKUlvE_clEvEUlddE_St5arrayIPcLm3EEEEviT0_T1_)
        /*0788*/ 	.word	0x00000008


	//----- nvinfo : EIATTR_MIN_STACK_SIZE
	.align		4
.L_359:
        /*078c*/ 	.byte	0x04, 0x12
        /*078e*/ 	.short	(.L_361 - .L_360)
	.align		4
.L_360:
        /*0790*/ 	.word	index@(_ZN2at6native18elementwise_kernelILi128ELi4EZNS0_15gpu_kernel_implIZZZNS0_61_GLOBAL__N__b29612f4_23_ActivationMishKernel_cu_9e10b42f_310211mish_kernelERNS_18TensorIteratorBaseEENKUlvE_clEvENKUlvE2_clEvEUlN3c108BFloat16EE_EEvS5_RKT_EUliE_EEviT1_)
        /*0794*/ 	.word	0x00000000


	//----- nvinfo : EIATTR_MIN_STACK_SIZE
	.align		4
.L_361:
        /*0798*/ 	.byte	0x04, 0x12
        /*079a*/ 	.short	(.L_363 - .L_362)
	.align		4
.L_362:
        /*079c*/ 	.word	index@(_ZN2at6native27unrolled_elementwise_kernelIZZZNS0_61_GLOBAL__N__b29612f4_23_ActivationMishKernel_cu_9e10b42f_310211mish_kernelERNS_18TensorIteratorBaseEENKUlvE_clEvENKUlvE2_clEvEUlN3c108BFloat16EE_St5arrayIPcLm2EELi4E23TrivialOffsetCalculatorILi1EjESE_NS0_6memory12LoadWithCastILi1EEENSF_13StoreWithCastILi1EEEEEviT_T0_T2_T3_T4_T5_)
        /*07a0*/ 	.word	0x00000000


	//----- nvinfo : EIATTR_MIN_STACK_SIZE
	.align		4
.L_363:
        /*07a4*/ 	.byte	0x04, 0x12
        /*07a6*/ 	.short	(.L_365 - .L_364)
	.align		4
.L_364:
        /*07a8*/ 	.word	index@(_ZN2at6native18elementwise_kernelILi128ELi4EZNS0_22gpu_kernel_impl_nocastIZZZNS0_61_GLOBAL__N__b29612f4_23_ActivationMishKernel_cu_9e10b42f_310211mish_kernelERNS_18TensorIteratorBaseEENKUlvE_clEvENKUlvE2_clEvEUlN3c108BFloat16EE_EEvS5_RKT_EUliE_EEviT1_)
        /*07ac*/ 	.word	0x00000000


	//----- nvinfo : EIATTR_MIN_STACK_SIZE
	.align		4
.L_365:
        /*07b0*/ 	.byte	0x04, 0x12
        /*07b2*/ 	.short	(.L_367 - .L_366)
	.align		4
.L_366:
        /*07b4*/ 	.word	index@(_ZN2at6native27unrolled_elementwise_kernelIZZZNS0_61_GLOBAL__N__b29612f4_23_ActivationMishKernel_cu_9e10b42f_310211mish_kernelERNS_18TensorIteratorBaseEENKUlvE_clEvENKUlvE2_clEvEUlN3c108BFloat16EE_St5arrayIPcLm2EELi4E23TrivialOffsetCalculatorILi1EjESE_NS0_6memory15LoadWithoutCastENSF_16StoreWithoutCastEEEviT_T0_T2_T3_T4_T5_)
        /*07b8*/ 	.word	0x00000000


	//----- nvinfo : EIATTR_MIN_STACK_SIZE
	.align		4
.L_367:
        /*07bc*/ 	.byte	0x04, 0x12
        /*07be*/ 	.short	(.L_369 - .L_368)
	.align		4
.L_368:
        /*07c0*/ 	.word	index@(_ZN2at6native29vectorized_elementwise_kernelILi2EZZZNS0_61_GLOBAL__N__b29612f4_23_ActivationMishKernel_cu_9e10b42f_310211mish_kernelERNS_18TensorIteratorBaseEENKUlvE_clEvENKUlvE2_clEvEUlN3c108BFloat16EE_St5arrayIPcLm2EEEEviT0_T1_)
        /*07c4*/ 	.word	0x00000000


	//----- nvinfo : EIATTR_MIN_STACK_SIZE
	.align		4
.L_369:
        /*07c8*/ 	.byte	0x04, 0x12
        /*07ca*/ 	.short	(.L_371 - .L_370)
	.align		4
.L_370:
        /*07cc*/ 	.word	index@(_ZN2at6native29vectorized_elementwise_kernelILi4EZZZNS0_61_GLOBAL__N__b29612f4_23_ActivationMishKernel_cu_9e10b42f_310211mish_kernelERNS_18TensorIteratorBaseEENKUlvE_clEvENKUlvE2_clEvEUlN3c108BFloat16EE_St5arrayIPcLm2EEEEviT0_T1_)
        /*07d0*/ 	.word	0x00000000


	//----- nvinfo : EIATTR_MIN_STACK_SIZE
	.align		4
.L_371:
        /*07d4*/ 	.byte	0x04, 0x12
        /*07d6*/ 	.short	(.L_373 - .L_372)
	.align		4
.L_372:
        /*07d8*/ 	.word	index@(_ZN2at6native29vectorized_elementwise_kernelILi8EZZZNS0_61_GLOBAL__N__b29612f4_23_ActivationMishKernel_cu_9e10b42f_310211mish_kernelERNS_18TensorIteratorBaseEENKUlvE_clEvENKUlvE2_clEvEUlN3c108BFloat16EE_St5arrayIPcLm2EEEEviT0_T1_)
        /*07dc*/ 	.word	0x00000000


	//----- nvinfo : EIATTR_MIN_STACK_SIZE
	.align		4
.L_373:
        /*07e0*/ 	.byte	0x04, 0x12
        /*07e2*/ 	.short	(.L_375 - .L_374)
	.align		4
.L_374:
        /*07e4*/ 	.word	index@(_ZN2at6native18elementwise_kernelILi128ELi4EZNS0_15gpu_kernel_implIZZZNS0_61_GLOBAL__N__b29612f4_23_ActivationMishKernel_cu_9e10b42f_310211mish_kernelERNS_18TensorIteratorBaseEENKUlvE_clEvENKUlvE1_clEvEUlN3c104HalfEE_EEvS5_RKT_EUliE_EEviT1_)
        /*07e8*/ 	.word	0x00000000


	//----- nvinfo : EIATTR_MIN_STACK_SIZE
	.align		4
.L_375:
        /*07ec*/ 	.byte	0x04, 0x12
        /*07ee*/ 	.short	(.L_377 - .L_376)
	.align		4
.L_376:
        /*07f0*/ 	.word	index@(_ZN2at6native27unrolled_elementwise_kernelIZZZNS0_61_GLOBAL__N__b29612f4_23_ActivationMishKernel_cu_9e10b42f_310211mish_kernelERNS_18TensorIteratorBaseEENKUlvE_clEvENKUlvE1_clEvEUlN3c104HalfEE_St5arrayIPcLm2EELi4E23TrivialOffsetCalculatorILi1EjESE_NS0_6memory12LoadWithCastILi1EEENSF_13StoreWithCastILi1EEEEEviT_T0_T2_T3_T4_T5_)
        /*07f4*/ 	.word	0x00000000


	//----- nvinfo : EIATTR_MIN_STACK_SIZE
	.align		4
.L_377:
        /*07f8*/ 	.byte	0x04, 0x12
        /*07fa*/ 	.short	(.L_379 - .L_378)
	.align		4
.L_378:
        /*07fc*/ 	.word	index@(_ZN2at6native18elementwise_kernelILi128ELi4EZNS0_22gpu_kernel_impl_nocastIZZZNS0_61_GLOBAL__N__b29612f4_23_ActivationMishKernel_cu_9e10b42f_310211mish_kernelERNS_18TensorIteratorBaseEENKUlvE_clEvENKUlvE1_clEvEUlN3c104HalfEE_EEvS5_RKT_EUliE_EEviT1_)
        /*0800*/ 	.word	0x00000000


	//----- nvinfo : EIATTR_MIN_STACK_SIZE
	.align		4
.L_379:
        /*0804*/ 	.byte	0x04, 0x12
        /*0806*/ 	.short	(.L_381 - .L_380)
	.align		4
.L_380:
        /*0808*/ 	.word	index@(_ZN2at6native27unrolled_elementwise_kernelIZZZNS0_61_GLOBAL__N__b29612f4_23_ActivationMishKernel_cu_9e10b42f_310211mish_kernelERNS_18TensorIteratorBaseEENKUlvE_clEvENKUlvE1_clEvEUlN3c104HalfEE_St5arrayIPcLm2EELi4E23TrivialOffsetCalculatorILi1EjESE_NS0_6memory15LoadWithoutCastENSF_16StoreWithoutCastEEEviT_T0_T2_T3_T4_T5_)
        /*080c*/ 	.word	0x00000000


	//----- nvinfo : EIATTR_MIN_STACK_SIZE
	.align		4
.L_381:
        /*0810*/ 	.byte	0x04, 0x12
        /*0812*/ 	.short	(.L_383 - .L_382)
	.align		4
.L_382:
        /*0814*/ 	.word	index@(_ZN2at6native29vectorized_elementwise_kernelILi2EZZZNS0_61_GLOBAL__N__b29612f4_23_ActivationMishKernel_cu_9e10b42f_310211mish_kernelERNS_18TensorIteratorBaseEENKUlvE_clEvENKUlvE1_clEvEUlN3c104HalfEE_St5arrayIPcLm2EEEEviT0_T1_)
        /*0818*/ 	.word	0x00000000


	//----- nvinfo : EIATTR_MIN_STACK_SIZE
	.align		4
.L_383:
        /*081c*/ 	.byte	0x04, 0x12
        /*081e*/ 	.short	(.L_385 - .L_384)
	.align		4
.L_384:
        /*0820*/ 	.word	index@(_ZN2at6native29vectorized_elementwise_kernelILi4EZZZNS0_61_GLOBAL__N__b29612f4_23_ActivationMishKernel_cu_9e10b42f_310211mish_kernelERNS_18TensorIteratorBaseEENKUlvE_clEvENKUlvE1_clEvEUlN3c104HalfEE_St5arrayIPcLm2EEEEviT0_T1_)
        /*0824*/ 	.word	0x00000000


	//----- nvinfo : EIATTR_MIN_STACK_SIZE
	.align		4
.L_385:
        /*0828*/ 	.byte	0x04, 0x12
        /*082a*/ 	.short	(.L_387 - .L_386)
	.align		4
.L_386:
        /*082c*/ 	.word	index@(_ZN2at6native29vectorized_elementwise_kernelILi8EZZZNS0_61_GLOBAL__N__b29612f4_23_ActivationMishKernel_cu_9e10b42f_310211mish_kernelERNS_18TensorIteratorBaseEENKUlvE_clEvENKUlvE1_clEvEUlN3c104HalfEE_St5arrayIPcLm2EEEEviT0_T1_)
        /*0830*/ 	.word	0x00000000


	//----- nvinfo : EIATTR_MIN_STACK_SIZE
	.align		4
.L_387:
        /*0834*/ 	.byte	0x04, 0x12
        /*0836*/ 	.short	(.L_389 - .L_388)
	.align		4
.L_388:
        /*0838*/ 	.word	index@(_ZN2at6native18elementwise_kernelILi128ELi4EZNS0_15gpu_kernel_implIZZZNS0_61_GLOBAL__N__b29612f4_23_ActivationMishKernel_cu_9e10b42f_310211mish_kernelERNS_18TensorIteratorBaseEENKUlvE_clEvENKUlvE0_clEvEUlfE_EEvS5_RKT_EUliE_EEviT1_)
        /*083c*/ 	.word	0x00000000


	//----- nvinfo : EIATTR_MIN_STACK_SIZE
	.align		4
.L_389:
        /*0840*/ 	.byte	0x04, 0x12
        /*0842*/ 	.short	(.L_391 - .L_390)
	.align		4
.L_390:
        /*0844*/ 	.word	index@(_ZN2at6native27unrolled_elementwise_kernelIZZZNS0_61_GLOBAL__N__b29612f4_23_ActivationMishKernel_cu_9e10b42f_310211mish_kernelERNS_18TensorIteratorBaseEENKUlvE_clEvENKUlvE0_clEvEUlfE_St5arrayIPcLm2EELi4E23TrivialOffsetCalculatorILi1EjESC_NS0_6memory12LoadWithCastILi1EEENSD_13StoreWithCastILi1EEEEEviT_T0_T2_T3_T4_T5_)
        /*0848*/ 	.word	0x00000000


	//----- nvinfo : EIATTR_MIN_STACK_SIZE
	.align		4
.L_391:
        /*084c*/ 	.byte	0x04, 0x12
        /*084e*/ 	.short	(.L_393 - .L_392)
	.align		4
.L_392:
        /*0850*/ 	.word	index@(_ZN2at6native18elementwise_kernelILi128ELi2EZNS0_22gpu_kernel_impl_nocastIZZZNS0_61_GLOBAL__N__b29612f4_23_ActivationMishKernel_cu_9e10b42f_310211mish_kernelERNS_18TensorIteratorBaseEENKUlvE_clEvENKUlvE0_clEvEUlfE_EEvS5_RKT_EUliE_EEviT1_)
        /*0854*/ 	.word	0x00000000


	//----- nvinfo : EIATTR_MIN_STACK_SIZE
	.align		4
.L_393:
        /*0858*/ 	.byte	0x04, 0x12
        /*085a*/ 	.short	(.L_395 - .L_394)
	.align		4
.L_394:
        /*085c*/ 	.word	index@(_ZN2at6native27unrolled_elementwise_kernelIZZZNS0_61_GLOBAL__N__b29612f4_23_ActivationMishKernel_cu_9e10b42f_310211mish_kernelERNS_18TensorIteratorBaseEENKUlvE_clEvENKUlvE0_clEvEUlfE_St5arrayIPcLm2EELi4E23TrivialOffsetCalculatorILi1EjESC_NS0_6memory15LoadWithoutCastENSD_16StoreWithoutCastEEEviT_T0_T2_T3_T4_T5_)
        /*0860*/ 	.word	0x00000000


	//----- nvinfo : EIATTR_MIN_STACK_SIZE
	.align		4
.L_395:
        /*0864*/ 	.byte	0x04, 0x12
        /*0866*/ 	.short	(.L_397 - .L_396)
	.align		4
.L_396:
        /*0868*/ 	.word	index@(_ZN2at6native29vectorized_elementwise_kernelILi2EZZZNS0_61_GLOBAL__N__b29612f4_23_ActivationMishKernel_cu_9e10b42f_310211mish_kernelERNS_18TensorIteratorBaseEENKUlvE_clEvENKUlvE0_clEvEUlfE_St5arrayIPcLm2EEEEviT0_T1_)
        /*086c*/ 	.word	0x00000000


	//----- nvinfo : EIATTR_MIN_STACK_SIZE
	.align		4
.L_397:
        /*0870*/ 	.byte	0x04, 0x12
        /*0872*/ 	.short	(.L_399 - .L_398)
	.align		4
.L_398:
        /*0874*/ 	.word	index@(_ZN2at6native29vectorized_elementwise_kernelILi4EZZZNS0_61_GLOBAL__N__b29612f4_23_ActivationMishKernel_cu_9e10b42f_310211mish_kernelERNS_18TensorIteratorBaseEENKUlvE_clEvENKUlvE0_clEvEUlfE_St5arrayIPcLm2EEEEviT0_T1_)
        /*0878*/ 	.word	0x00000000


	//----- nvinfo : EIATTR_MIN_STACK_SIZE
	.align		4
.L_399:
        /*087c*/ 	.byte	0x04, 0x12
        /*087e*/ 	.short	(.L_401 - .L_400)
	.align		4
.L_400:
        /*0880*/ 	.word	index@(_ZN2at6native29vectorized_elementwise_kernelILi8EZZZNS0_61_GLOBAL__N__b29612f4_23_ActivationMishKernel_cu_9e10b42f_310211mish_kernelERNS_18TensorIteratorBaseEENKUlvE_clEvENKUlvE0_clEvEUlfE_St5arrayIPcLm2EEEEviT0_T1_)
        /*0884*/ 	.word	0x00000000


	//----- nvinfo : EIATTR_MIN_STACK_SIZE
	.align		4
.L_401:
        /*0888*/ 	.byte	0x04, 0x12
        /*088a*/ 	.short	(.L_403 - .L_402)
	.align		4
.L_402:
        /*088c*/ 	.word	index@(_ZN2at6native18elementwise_kernelILi128ELi4EZNS0_15gpu_kernel_implIZZZNS0_61_GLOBAL__N__b29612f4_23_ActivationMishKernel_cu_9e10b42f_310211mish_kernelERNS_18TensorIteratorBaseEENKUlvE_clEvENKUlvE_clEvEUldE_EEvS5_RKT_EUliE_EEviT1_)
        /*0890*/ 	.word	0x00000000


	//----- nvinfo : EIATTR_MIN_STACK_SIZE
	.align		4
.L_403:
        /*0894*/ 	.byte	0x04, 0x12
        /*0896*/ 	.short	(.L_405 - .L_404)
	.align		4
.L_404:
        /*0898*/ 	.word	index@(_ZN2at6native27unrolled_elementwise_kernelIZZZNS0_61_GLOBAL__N__b29612f4_23_ActivationMishKernel_cu_9e10b42f_310211mish_kernelERNS_18TensorIteratorBaseEENKUlvE_clEvENKUlvE_clEvEUldE_St5arrayIPcLm2EELi4E23TrivialOffsetCalculatorILi1EjESC_NS0_6memory12LoadWithCastILi1EEENSD_13StoreWithCastILi1EEEEEviT_T0_T2_T3_T4_T5_)
        /*089c*/ 	.word	0x00000000


	//----- nvinfo : EIATTR_MIN_STACK_SIZE
	.align		4
.L_405:
        /*08a0*/ 	.byte	0x04, 0x12
        /*08a2*/ 	.short	(.L_407 - .L_406)
	.align		4
.L_406:
        /*08a4*/ 	.word	index@(_ZN2at6native18elementwise_kernelILi128ELi2EZNS0_22gpu_kernel_impl_nocastIZZZNS0_61_GLOBAL__N__b29612f4_23_ActivationMishKernel_cu_9e10b42f_310211mish_kernelERNS_18TensorIteratorBaseEENKUlvE_clEvENKUlvE_clEvEUldE_EEvS5_RKT_EUliE_EEviT1_)
        /*08a8*/ 	.word	0x00000000


	//----- nvinfo : EIATTR_MIN_STACK_SIZE
	.align		4
.L_407:
        /*08ac*/ 	.byte	0x04, 0x12
        /*08ae*/ 	.short	(.L_409 - .L_408)
	.align		4
.L_408:
        /*08b0*/ 	.word	index@(_ZN2at6native27unrolled_elementwise_kernelIZZZNS0_61_GLOBAL__N__b29612f4_23_ActivationMishKernel_cu_9e10b42f_310211mish_kernelERNS_18TensorIteratorBaseEENKUlvE_clEvENKUlvE_clEvEUldE_St5arrayIPcLm2EELi4E23TrivialOffsetCalculatorILi1EjESC_NS0_6memory15LoadWithoutCastENSD_16StoreWithoutCastEEEviT_T0_T2_T3_T4_T5_)
        /*08b4*/ 	.word	0x00000000


	//----- nvinfo : EIATTR_MIN_STACK_SIZE
	.align		4
.L_409:
        /*08b8*/ 	.byte	0x04, 0x12
        /*08ba*/ 	.short	(.L_411 - .L_410)
	.align		4
.L_410:
        /*08bc*/ 	.word	index@(_ZN2at6native29vectorized_elementwise_kernelILi2EZZZNS0_61_GLOBAL__N__b29612f4_23_ActivationMishKernel_cu_9e10b42f_310211mish_kernelERNS_18TensorIteratorBaseEENKUlvE_clEvENKUlvE_clEvEUldE_St5arrayIPcLm2EEEEviT0_T1_)
        /*08c0*/ 	.word	0x00000000


	//----- nvinfo : EIATTR_MIN_STACK_SIZE
	.align		4
.L_411:
        /*08c4*/ 	.byte	0x04, 0x12
        /*08c6*/ 	.short	(.L_413 - .L_412)
	.align		4
.L_412:
        /*08c8*/ 	.word	index@(_ZN2at6native29vectorized_elementwise_kernelILi4EZZZNS0_61_GLOBAL__N__b29612f4_23_ActivationMishKernel_cu_9e10b42f_310211mish_kernelERNS_18TensorIteratorBaseEENKUlvE_clEvENKUlvE_clEvEUldE_St5arrayIPcLm2EEEEviT0_T1_)
        /*08cc*/ 	.word	0x00000000


	//----- nvinfo : EIATTR_MIN_STACK_SIZE
	.align		4
.L_413:
        /*08d0*/ 	.byte	0x04, 0x12
        /*08d2*/ 	.short	(.L_415 - .L_414)
	.align		4
.L_414:
        /*08d4*/ 	.word	index@(_ZN2at6native29vectorized_elementwise_kernelILi8EZZZNS0_61_GLOBAL__N__b29612f4_23_ActivationMishKernel_cu_9e10b42f_310211mish_kernelERNS_18TensorIteratorBaseEENKUlvE_clEvENKUlvE_clEvEUldE_St5arrayIPcLm2EEEEviT0_T1_)
        /*08d8*/ 	.word	0x00000000
.L_415:


//--------------------- .nv.compat                --------------------------
	.section	.nv.compat,"",@"SHT_CUDA_COMPAT_INFO"
	.align	4
        /*0000*/ 	.byte	0x02, 0x09, 0x01, 0x00, 0x02, 0x02, 0x01, 0x00, 0x02, 0x05, 0x05, 0x00, 0x03, 0x07, 0x01, 0x01
        /*0010*/ 	.byte	0x02, 0x03, 0x00, 0x00, 0x02, 0x06, 0x01, 0x00, 0x04, 0x0b, 0x08, 0x00, 0x00, 0x00, 0x00, 0x00
        /*0020*/ 	.byte	0x00, 0x00, 0x00, 0x00


//--------------------- .nv.info._ZN2at6native18elementwise_kernelILi128ELi4EZNS0_15gpu_kernel_implIZZZNS0_61_GLOBAL__N__b29612f4_23_ActivationMishKernel_cu_9e10b42f_310220mish_backward_kernelERNS_14TensorIteratorEENKUlvE_clEvENKUlvE2_clEvEUlN3c108BFloat16ES9_E_EEvRNS_18TensorIteratorBaseERKT_EUliE_EEviT1_ --------------------------
	.section	.nv.info._ZN2at6native18elementwise_kernelILi128ELi4EZNS0_15gpu_kernel_implIZZZNS0_61_GLOBAL__N__b29612f4_23_ActivationMishKernel_cu_9e10b42f_310220mish_backward_kernelERNS_14TensorIteratorEENKUlvE_clEvENKUlvE2_clEvEUlN3c108BFloat16ES9_E_EEvRNS_18TensorIteratorBaseERKT_EUliE_EEviT1_,"",@"SHT_CUDA_INFO"
	.sectionflags	@""
	.align	4


	//----- nvinfo : EIATTR_CUDA_API_VERSION
	.align		4
        /*0000*/ 	.byte	0x04, 0x37
        /*0002*/ 	.short	(.L_417 - .L_416)
.L_416:
        /*0004*/ 	.word	0x00000082


	//----- nvinfo : EIATTR_KPARAM_INFO
	.align		4
.L_417:
        /*0008*/ 	.byte	0x04, 0x17
        /*000a*/ 	.short	(.L_419 - .L_418)
.L_418:
        /*000c*/ 	.word	0x00000000
        /*0010*/ 	.short	0x0001
        /*0012*/ 	.short	0x0008
        /*0014*/ 	.byte	0x00, 0xf0, 0x21, 0x0a


	//----- nvinfo : EIATTR_KPARAM_INFO
	.align		4
.L_419:
        /*0018*/ 	.byte	0x04, 0x17
        /*001a*/ 	.short	(.L_421 - .L_420)
.L_420:
        /*001c*/ 	.word	0x00000000
        /*0020*/ 	.short	0x0000
        /*0022*/ 	.short	0x0000
        /*0024*/ 	.byte	0x00, 0xf0, 0x11, 0x00


	//----- nvinfo : EIATTR_SPARSE_MMA_MASK
	.align		4
.L_421:
        /*0028*/ 	.byte	0x03, 0x50
        /*002a*/ 	.short	0x0000


	//----- nvinfo : EIATTR_MAXREG_COUNT
	.align		4
        /*002c*/ 	.byte	0x03, 0x1b
        /*002e*/ 	.short	0x0080


	//----- nvinfo : EIATTR_EXTERNS
	.align		4
        /*0030*/ 	.byte	0x04, 0x0f
        /*0032*/ 	.short	(.L_423 - .L_422)


	//   ....[0]....
	.align		4
.L_422:
        /*0034*/ 	.word	index@(__assertfail)


	//----- nvinfo : EIATTR_MERCURY_ISA_VERSION
	.align		4
.L_423:
        /*0038*/ 	.byte	0x03, 0x5f
        /*003a*/ 	.short	0x0101


	//----- nvinfo : EIATTR_SYSCALL_OFFSETS
	.align		4
        /*003c*/ 	.byte	0x04, 0x46
        /*003e*/ 	.short	(.L_425 - .L_424)


	//   ....[0]....
.L_424:
        /*0040*/ 	.word	0x000026e0


	//   ....[1]....
        /*0044*/ 	.word	0x000036b0


	//   ....[2]....
        /*0048*/ 	.word	0x000048f0


	//   ....[3]....
        /*004c*/ 	.word	0x00007030


	//   ....[4]....
        /*0050*/ 	.word	0x00008000


	//   ....[5]....
        /*0054*/ 	.word	0x00009230


	//   ....[6]....
        /*0058*/ 	.word	0x0000b960


	//   ....[7]....
        /*005c*/ 	.word	0x0000c930


	//   ....[8]....
        /*0060*/ 	.word	0x0000db60


	//   ....[9]....
        /*0064*/ 	.word	0x00010280


	//   ....[10]....
        /*0068*/ 	.word	0x00011250


	//   ....[11]....
        /*006c*/ 	.word	0x00012480


	//----- nvinfo : EIATTR_EXIT_INSTR_OFFSETS
	.align		4
.L_425:
        /*0070*/ 	.byte	0x04, 0x1c
        /*0072*/ 	.short	(.L_427 - .L_426)


	//   ....[0]....
.L_426:
        /*0074*/ 	.word	0x0000dc30


	//   ....[1]....
        /*0078*/ 	.word	0x000116b0


	//   ....[2]....
        /*007c*/ 	.word	0x000116f0


	//   ....[3]....
        /*0080*/ 	.word	0x00011790


	//   ....[4]....
        /*0084*/ 	.word	0x000117d0


	//   ....[5]....
        /*0088*/ 	.word	0x00011810


	//   ....[6]....
        /*008c*/ 	.word	0x000118a0


	//   ....[7]....
        /*0090*/ 	.word	0x000118e0


	//   ....[8]....
        /*0094*/ 	.word	0x00011980


	//   ....[9]....
        /*0098*/ 	.word	0x000119d0


	//   ....[10]....
        /*009c*/ 	.word	0x00011a20


	//   ....[11]....
        /*00a0*/ 	.word	0x00011af0


	//   ....[12]....
        /*00a4*/ 	.word	0x00011b50


	//   ....[13]....
        /*00a8*/ 	.word	0x00011ce0


	//   ....[14]....
        /*00ac*/ 	.word	0x00011e40


	//   ....[15]....
        /*00b0*/ 	.word	0x00011e60


	//   ....[16]....
        /*00b4*/ 	.word	0x00011f20


	//   ....[17]....
        /*00b8*/ 	.word	0x000120a0


	//   ....[18]....
        /*00bc*/ 	.word	0x00012220


	//   ....[19]....
        /*00c0*/ 	.word	0x00012380


	//   ....[20]....
        /*00c4*/ 	.word	0x00012490


	//   ....[21]....
        /*00c8*/ 	.word	0x000124d0


	//   ....[22]....
        /*00cc*/ 	.word	0x00012510


	//----- nvinfo : EIATTR_MAX_THREADS
	.align		4
.L_427:
        /*00d0*/ 	.byte	0x04, 0x05
        /*00d2*/ 	.short	(.L_429 - .L_428)
.L_428:
        /*00d4*/ 	.word	0x00000080
        /*00d8*/ 	.word	0x00000001
        /*00dc*/ 	.word	0x00000001


	//----- nvinfo : EIATTR_CRS_STACK_SIZE
	.align		4
.L_429:
        /*00e0*/ 	.byte	0x04, 0x1e
        /*00e2*/ 	.short	(.L_431 - .L_430)
.L_430:
        /*00e4*/ 	.word	0x00000000


	//----- nvinfo : EIATTR_CBANK_PARAM_SIZE
	.align		4
.L_431:
        /*00e8*/ 	.byte	0x03, 0x19
        /*00ea*/ 	.short	0x0290


	//----- nvinfo : EIATTR_PARAM_CBANK
	.align		4
        /*00ec*/ 	.byte	0x04, 0x0a
        /*00ee*/ 	.short	(.L_433 - .L_432)
	.align		4
.L_432:
        /*00f0*/ 	.word	index@(.nv.constant0._ZN2at6native18elementwise_kernelILi128ELi4EZNS0_15gpu_kernel_implIZZZNS0_61_GLOBAL__N__b29612f4_23_ActivationMishKernel_cu_9e10b42f_310220mish_backward_kernelERNS_14TensorIteratorEENKUlvE_clEvENKUlvE2_clEvEUlN3c108BFloat16ES9_E_EEvRNS_18TensorIteratorBaseERKT_EUliE_EEviT1_)
        /*00f4*/ 	.short	0x0210
        /*00f6*/ 	.short	0x0290


	//----- nvinfo : EIATTR_SW_WAR
	.align		4
.L_433:
        /*00f8*/ 	.byte	0x04, 0x36
        /*00fa*/ 	.short	(.L_435 - .L_434)
.L_434:
        /*00fc*/ 	.word	0x00000008
.L_435:


//--------------------- .nv.info._ZN2at6native27unrolled_elementwise_kernelIZZZNS0_61_GLOBAL__N__b29612f4_23_ActivationMishKernel_cu_9e10b42f_310220mish_backward_kernelERNS_14TensorIteratorEENKUlvE_clEvENKUlvE2_clEvEUlN3c108BFloat16ES8_E_St5arrayIPcLm3EELi4E23TrivialOffsetCalculatorILi2EjESD_ILi1EjENS0_6memory12LoadWithCastILi2EEENSG_13StoreWithCastILi1EEEEEviT_T0_T2_T3_T4_T5_ --------------------------
	.section	.nv.info._ZN2at6native27unrolled_elementwise_kernelIZZZNS0_61_GLOBAL__N__b29612f4_23_ActivationMishKernel_cu_9e10b42f_310220mish_backward_kernelERNS_14TensorIteratorEENKUlvE_clEvENKUlvE2_clEvEUlN3c108BFloat16ES8_E_St5arrayIPcLm3EELi4E23TrivialOffsetCalculatorILi2EjESD_ILi1EjENS0_6memory12LoadWithCastILi2EEENSG_13StoreWithCastILi1EEEEEviT_T0_T2_T3_T4_T5_,"",@"SHT_CUDA_INFO"
	.sectionflags	@""
	.align	4


	//----- nvinfo : EIATTR_CUDA_API_VERSION
	.align		4
        /*0000*/ 	.byte	0x04, 0x37
        /*0002*/ 	.short	(.L_437 - .L_436)
.L_436:
        /*0004*/ 	.word	0x00000082


	//----- nvinfo : EIATTR_KPARAM_INFO
	.align		4
.L_437:
        /*0008*/ 	.byte	0x04, 0x17
        /*000a*/ 	.short	(.L_439 - .L_438)
.L_438:
        /*000c*/ 	.word	0x00000000
        /*0010*/ 	.short	0x0006
        /*0012*/ 	.short	0x0030
        /*0014*/ 	.byte	0x00, 0xf0, 0x21, 0x00


	//----- nvinfo : EIATTR_KPARAM_INFO
	.align		4
.L_439:
        /*0018*/ 	.byte	0x04, 0x17
        /*001a*/ 	.short	(.L_441 - .L_440)
.L_440:
        /*001c*/ 	.word	0x00000000
        /*0020*/ 	.short	0x0005
        /*0022*/ 	.short	0x0024
        /*0024*/ 	.byte	0x00, 0xf0, 0x31, 0x00


	//----- nvinfo : EIATTR_KPARAM_INFO
	.align		4
.L_441:
        /*0028*/ 	.byte	0x04, 0x17
        /*002a*/ 	.short	(.L_443 - .L_442)
.L_442:
        /*002c*/ 	.word	0x00000000
        /*0030*/ 	.short	0x0004
        /*0032*/ 	.short	0x0021
        /*0034*/ 	.byte	0x00, 0xf0, 0x05, 0x00


	//----- nvinfo : EIATTR_KPARAM_INFO
	.align		4
.L_443:
        /*0038*/ 	.byte	0x04, 0x17
        /*003a*/ 	.short	(.L_445 - .L_444)
.L_444:
        /*003c*/ 	.word	0x00000000
        /*0040*/ 	.short	0x0003
        /*0042*/ 	.short	0x0020
        /*0044*/ 	.byte	0x00, 0xf0, 0x05, 0x00


	//----- nvinfo : EIATTR_KPARAM_INFO
	.align		4
.L_445:
        /*0048*/ 	.byte	0x04, 0x17
        /*004a*/ 	.short	(.L_447 - .L_446)
.L_446:
        /*004c*/ 	.word	0x00000000
        /*0050*/ 	.short	0x0002
        /*0052*/ 	.short	0x0008
        /*0054*/ 	.byte	0x00, 0xf0, 0x61, 0x00


	//----- nvinfo : EIATTR_KPARAM_INFO
	.align		4
.L_447:
        /*0058*/ 	.byte	0x04, 0x17
        /*005a*/ 	.short	(.L_449 - .L_448)
.L_448:
        /*005c*/ 	.word	0x00000000
        /*0060*/ 	.short	0x0001
        /*0062*/ 	.short	0x0004
        /*0064*/ 	.byte	0x00, 0xf0, 0x05, 0x00


	//----- nvinfo : EIATTR_KPARAM_INFO
	.align		4
.L_449:
        /*0068*/ 	.byte	0x04, 0x17
        /*006a*/ 	.short	(.L_451 - .L_450)
.L_450:
        /*006c*/ 	.word	0x00000000
        /*0070*/ 	.short	0x0000
        /*0072*/ 	.short	0x0000
        /*0074*/ 	.byte	0x00, 0xf0, 0x11, 0x00


	//----- nvinfo : EIATTR_SPARSE_MMA_MASK
	.align		4
.L_451:
        /*0078*/ 	.byte	0x03, 0x50
        /*007a*/ 	.short	0x0000


	//----- nvinfo : EIATTR_MAXREG_COUNT
	.align		4
        /*007c*/ 	.byte	0x03, 0x1b
        /*007e*/ 	.short	0x00ff


	//----- nvinfo : EIATTR_EXTERNS
	.align		4
        /*0080*/ 	.byte	0x04, 0x0f
        /*0082*/ 	.short	(.L_453 - .L_452)


	//   ....[0]....
	.align		4
.L_452:
        /*0084*/ 	.word	index@(__assertfail)


	//----- nvinfo : EIATTR_MERCURY_ISA_VERSION
	.align		4
.L_453:
        /*0088*/ 	.byte	0x03, 0x5f
        /*008a*/ 	.short	0x0101


	//----- nvinfo : EIATTR_SYSCALL_OFFSETS
	.align		4
        /*008c*/ 	.byte	0x04, 0x46
        /*008e*/ 	.short	(.L_455 - .L_454)


	//   ....[0]....
.L_454:
        /*0090*/ 	.word	0x000010f0


	//   ....[1]....
        /*0094*/ 	.word	0x000021b0


	//   ....[2]....
        /*0098*/ 	.word	0x000032f0


	//   ....[3]....
        /*009c*/ 	.word	0x000043b0


	//   ....[4]....
        /*00a0*/ 	.word	0x00005500


	//   ....[5]....
        /*00a4*/ 	.word	0x000065d0


	//   ....[6]....
        /*00a8*/ 	.word	0x00007700


	//   ....[7]....
        /*00ac*/ 	.word	0x000087d0


	//   ....[8]....
        /*00b0*/ 	.word	0x0000a590


	//   ....[9]....
        /*00b4*/ 	.word	0x0000b5b0


	//   ....[10]....
        /*00b8*/ 	.word	0x0000c590


	//   ....[11]....
        /*00bc*/ 	.word	0x0000d570


	//----- nvinfo : EIATTR_EXIT_INSTR_OFFSETS
	.align		4
.L_455:
        /*00c0*/ 	.byte	0x04, 0x1c
        /*00c2*/ 	.short	(.L_457 - .L_456)


	//   ....[0]....
.L_456:
        /*00c4*/ 	.word	0x0000c650


	//   ....[1]....
        /*00c8*/ 	.word	0x0000c7a0


	//   ....[2]....
        /*00cc*/ 	.word	0x0000c7e0


	//   ....[3]....
        /*00d0*/ 	.word	0x0000c880


	//   ....[4]....
        /*00d4*/ 	.word	0x0000c8c0


	//   ....[5]....
        /*00d8*/ 	.word	0x0000c900


	//   ....[6]....
        /*00dc*/ 	.word	0x0000c990


	//   ....[7]....
        /*00e0*/ 	.word	0x0000c9d0


	//   ....[8]....
        /*00e4*/ 	.word	0x0000ca70


	//   ....[9]....
        /*00e8*/ 	.word	0x0000cac0


	//   ....[10]....
        /*00ec*/ 	.word	0x0000cb10


	//   ....[11]....
        /*00f0*/ 	.word	0x0000cbe0


	//   ....[12]....
        /*00f4*/ 	.word	0x0000cc40


	//   ....[13]....
        /*00f8*/ 	.word	0x0000cdd0


	//   ....[14]....
        /*00fc*/ 	.word	0x0000cf30


	//   ....[15]....
        /*0100*/ 	.word	0x0000cf50


	//   ....[16]....
        /*0104*/ 	.word	0x0000d010


	//   ....[17]....
        /*0108*/ 	.word	0x0000d190


	//   ....[18]....
        /*010c*/ 	.word	0x0000d310


	//   ....[19]....
        /*0110*/ 	.word	0x0000d470


	//   ....[20]....
        /*0114*/ 	.word	0x0000d580


	//   ....[21]....
        /*0118*/ 	.word	0x0000d5c0


	//   ....[22]....
        /*011c*/ 	.word	0x0000d600


	//----- nvinfo : EIATTR_MAX_THREADS
	.align		4
.L_457:
        /*0120*/ 	.byte	0x04, 0x05
        /*0122*/ 	.short	(.L_459 - .L_458)
.L_458:
        /*0124*/ 	.word	0x00000080
        /*0128*/ 	.word	0x00000001
        /*012c*/ 	.word	0x00000001


	//----- nvinfo : EIATTR_CRS_STACK_SIZE
	.align		4
.L_459:
        /*0130*/ 	.byte	0x04, 0x1e
        /*0132*/ 	.short	(.L_461 - .L_460)
.L_460:
        /*0134*/ 	.word	0x00000000


	//----- nvinfo : EIATTR_CBANK_PARAM_SIZE
	.align		4
.L_461:
        /*0138*/ 	.byte	0x03, 0x19
        /*013a*/ 	.short	0x0038


	//----- nvinfo : EIATTR_PARAM_CBANK
	.align		4
        /*013c*/ 	.byte	0x04, 0x0a
        /*013e*/ 	.short	(.L_463 - .L_462)
	.align		4
.L_462:
        /*0140*/ 	.word	index@(.nv.constant0._ZN2at6native27unrolled_elementwise_kernelIZZZNS0_61_GLOBAL__N__b29612f4_23_ActivationMishKernel_cu_9e10b42f_310220mish_backward_kernelERNS_14TensorIteratorEENKUlvE_clEvENKUlvE2_clEvEUlN3c108BFloat16ES8_E_St5arrayIPcLm3EELi4E23TrivialOffsetCalculatorILi2EjESD_ILi1EjENS0_6memory12LoadWithCastILi2EEENSG_13StoreWithCastILi1EEEEEviT_T0_T2_T3_T4_T5_)
        /*0144*/ 	.short	0x0210
        /*0146*/ 	.short	0x0038


	//----- nvinfo : EIATTR_SW_WAR
	.align		4
.L_463:
        /*0148*/ 	.byte	0x04, 0x36
        /*014a*/ 	.short	(.L_465 - .L_464)
.L_464:
        /*014c*/ 	.word	0x00000008
.L_465:


//--------------------- .nv.info._ZN2at6native18elementwise_kernelILi128ELi4EZNS0_22gpu_kernel_impl_nocastIZZZNS0_61_GLOBAL__N__b29612f4_23_ActivationMishKernel_cu_9e10b42f_310220mish_backward_kernelERNS_14TensorIteratorEENKUlvE_clEvENKUlvE2_clEvEUlN3c108BFloat16ES9_E_EEvRNS_18TensorIteratorBaseERKT_EUliE_EEviT1_ --------------------------
	.section	.nv.info._ZN2at6native18elementwise_kernelILi128ELi4EZNS0_22gpu_kernel_impl_nocastIZZZNS0_61_GLOBAL__N__b29612f4_23_ActivationMishKernel_cu_9e10b42f_310220mish_backward_kernelERNS_14TensorIteratorEENKUlvE_clEvENKUlvE2_clEvEUlN3c108BFloat16ES9_E_EEvRNS_18TensorIteratorBaseERKT_EUliE_EEviT1_,"",@"SHT_CUDA_INFO"
	.sectionflags	@""
	.align	4


	//----- nvinfo : EIATTR_CUDA_API_VERSION
	.align		4
        /*0000*/ 	.byte	0x04, 0x37
        /*0002*/ 	.short	(.L_467 - .L_466)
.L_466:
        /*0004*/ 	.word	0x00000082


	//----- nvinfo : EIATTR_KPARAM_INFO
	.align		4
.L_467:
        /*0008*/ 	.byte	0x04, 0x17
        /*000a*/ 	.short	(.L_469 - .L_468)
.L_468:
        /*000c*/ 	.word	0x00000000
        /*0010*/ 	.short	0x0001
        /*0012*/ 	.short	0x0008
        /*0014*/ 	.byte	0x00, 0xf0, 0x21, 0x0a


	//----- nvinfo : EIATTR_KPARAM_INFO
	.align		4
.L_469:
        /*0018*/ 	.byte	0x04, 0x17
        /*001a*/ 	.short	(.L_471 - .L_470)
.L_470:
        /*001c*/ 	.word	0x00000000
        /*0020*/ 	.short	0x0000
        /*0022*/ 	.short	0x0000
        /*0024*/ 	.byte	0x00, 0xf0, 0x11, 0x00


	//----- nvinfo : EIATTR_SPARSE_MMA_MASK
	.align		4
.L_471:
        /*0028*/ 	.byte	0x03, 0x50
        /*002a*/ 	.short	0x0000


	//----- nvinfo : EIATTR_MAXREG_COUNT
	.align		4
        /*002c*/ 	.byte	0x03, 0x1b
        /*002e*/ 	.short	0x0080


	//----- nvinfo : EIATTR_MERCURY_ISA_VERSION
	.align		4
        /*0030*/ 	.byte	0x03, 0x5f
        /*0032*/ 	.short	0x0101


	//----- nvinfo : EIATTR_EXIT_INSTR_OFFSETS
	.align		4
        /*0034*/ 	.byte	0x04, 0x1c
        /*0036*/ 	.short	(.L_473 - .L_472)


	//   ....[0]....
.L_472:
        /*0038*/ 	.word	0x00004e30


	//   ....[1]....
        /*003c*/ 	.word	0x000067e0


	//----- nvinfo : EIATTR_MAX_THREADS
	.align		4
.L_473:
        /*0040*/ 	.byte	0x04, 0x05
        /*0042*/ 	.short	(.L_475 - .L_474)
.L_474:
        /*0044*/ 	.word	0x00000080
        /*0048*/ 	.word	0x00000001
        /*004c*/ 	.word	0x00000001


	//----- nvinfo : EIATTR_CRS_STACK_SIZE
	.align		4
.L_475:
        /*0050*/ 	.byte	0x04, 0x1e
        /*0052*/ 	.short	(.L_477 - .L_476)
.L_476:
        /*0054*/ 	.word	0x00000000


	//----- nvinfo : EIATTR_CBANK_PARAM_SIZE
	.align		4
.L_477:
        /*0058*/ 	.byte	0x03, 0x19
        /*005a*/ 	.short	0x0290


	//----- nvinfo : EIATTR_PARAM_CBANK
	.align		4
        /*005c*/ 	.byte	0x04, 0x0a
        /*005e*/ 	.short	(.L_479 - .L_478)
	.align		4
.L_478:
        /*0060*/ 	.word	index@(.nv.constant0._ZN2at6native18elementwise_kernelILi128ELi4EZNS0_22gpu_kernel_impl_nocastIZZZNS0_61_GLOBAL__N__b29612f4_23_ActivationMishKernel_cu_9e10b42f_310220mish_backward_kernelERNS_14TensorIteratorEENKUlvE_clEvENKUlvE2_clEvEUlN3c108BFloat16ES9_E_EEvRNS_18TensorIteratorBaseERKT_EUliE_EEviT1_)
        /*0064*/ 	.short	0x0210
        /*0066*/ 	.short	0x0290


	//----- nvinfo : EIATTR_SW_WAR
	.align		4
.L_479:
        /*0068*/ 	.byte	0x04, 0x36
        /*006a*/ 	.short	(.L_481 - .L_480)
.L_480:
        /*006c*/ 	.word	0x00000008
.L_481:


//--------------------- .nv.info._ZN2at6native27unrolled_elementwise_kernelIZZZNS0_61_GLOBAL__N__b29612f4_23_ActivationMishKernel_cu_9e10b42f_310220mish_backward_kernelERNS_14TensorIteratorEENKUlvE_clEvENKUlvE2_clEvEUlN3c108BFloat16ES8_E_St5arrayIPcLm3EELi4E23TrivialOffsetCalculatorILi2EjESD_ILi1EjENS0_6memory15LoadWithoutCastENSG_16StoreWithoutCastEEEviT_T0_T2_T3_T4_T5_ --------------------------
	.section	.nv.info._ZN2at6native27unrolled_elementwise_kernelIZZZNS0_61_GLOBAL__N__b29612f4_23_ActivationMishKernel_cu_9e10b42f_310220mish_backward_kernelERNS_14TensorIteratorEENKUlvE_clEvENKUlvE2_clEvEUlN3c108BFloat16ES8_E_St5arrayIPcLm3EELi4E23TrivialOffsetCalculatorILi2EjESD_ILi1EjENS0_6memory15LoadWithoutCastENSG_16StoreWithoutCastEEEviT_T0_T2_T3_T4_T5_,"",@"SHT_CUDA_INFO"
	.sectionflags	@""
	.align	4


	//----- nvinfo : EIATTR_CUDA_API_VERSION
	.align		4
        /*0000*/ 	.byte	0x04, 0x37
        /*0002*/ 	.short	(.L_483 - .L_482)
.L_482:
        /*0004*/ 	.word	0x00000082


	//----- nvinfo : EIATTR_KPARAM_INFO
	.align		4
.L_483:
        /*0008*/ 	.byte	0x04, 0x17
        /*000a*/ 	.short	(.L_485 - .L_484)
.L_484:
        /*000c*/ 	.word	0x00000000
        /*0010*/ 	.short	0x0006
        /*0012*/ 	.short	0x0023
        /*0014*/ 	.byte	0x00, 0xf0, 0x05, 0x00


	//----- nvinfo : EIATTR_KPARAM_INFO
	.align		4
.L_485:
        /*0018*/ 	.byte	0x04, 0x17
        /*001a*/ 	.short	(.L_487 - .L_486)
.L_486:
        /*001c*/ 	.word	0x00000000
        /*0020*/ 	.short	0x0005
        /*0022*/ 	.short	0x0022
        /*0024*/ 	.byte	0x00, 0xf0, 0x05, 0x00


	//----- nvinfo : EIATTR_KPARAM_INFO
	.align		4
.L_487:
        /*0028*/ 	.byte	0x04, 0x17
        /*002a*/ 	.short	(.L_489 - .L_488)
.L_488:
        /*002c*/ 	.word	0x00000000
        /*0030*/ 	.short	0x0004
        /*0032*/ 	.short	0x0021
        /*0034*/ 	.byte	0x00, 0xf0, 0x05, 0x00


	//----- nvinfo : EIATTR_KPARAM_INFO
	.align		4
.L_489:
        /*0038*/ 	.byte	0x04, 0x17
        /*003a*/ 	.short	(.L_491 - .L_490)
.L_490:
        /*003c*/ 	.word	0x00000000
        /*0040*/ 	.short	0x0003
        /*0042*/ 	.short	0x0020
        /*0044*/ 	.byte	0x00, 0xf0, 0x05, 0x00


	//----- nvinfo : EIATTR_KPARAM_INFO
	.align		4
.L_491:
        /*0048*/ 	.byte	0x04, 0x17
        /*004a*/ 	.short	(.L_493 - .L_492)
.L_492:
        /*004c*/ 	.word	0x00000000
        /*0050*/ 	.short	0x0002
        /*0052*/ 	.short	0x0008
        /*0054*/ 	.byte	0x00, 0xf0, 0x61, 0x00


	//----- nvinfo : EIATTR_KPARAM_INFO
	.align		4
.L_493:
        /*0058*/ 	.byte	0x04, 0x17
        /*005a*/ 	.short	(.L_495 - .L_494)
.L_494:
        /*005c*/ 	.word	0x00000000
        /*0060*/ 	.short	0x0001
        /*0062*/ 	.short	0x0004
        /*0064*/ 	.byte	0x00, 0xf0, 0x05, 0x00


	//----- nvinfo : EIATTR_KPARAM_INFO
	.align		4
.L_495:
        /*0068*/ 	.byte	0x04, 0x17
        /*006a*/ 	.short	(.L_497 - .L_496)
.L_496:
        /*006c*/ 	.word	0x00000000
        /*0070*/ 	.short	0x0000
        /*0072*/ 	.short	0x0000
        /*0074*/ 	.byte	0x00, 0xf0, 0x11, 0x00


	//----- nvinfo : EIATTR_SPARSE_MMA_MASK
	.align		4
.L_497:
        /*0078*/ 	.byte	0x03, 0x50
        /*007a*/ 	.short	0x0000


	//----- nvinfo : EIATTR_MAXREG_COUNT
	.align		4
        /*007c*/ 	.byte	0x03, 0x1b
        /*007e*/ 	.short	0x00ff


	//----- nvinfo : EIATTR_MERCURY_ISA_VERSION
	.align		4
        /*0080*/ 	.byte	0x03, 0x5f
        /*0082*/ 	.short	0x0101


	//----- nvinfo : EIATTR_EXIT_INSTR_OFFSETS
	.align		4
        /*0084*/ 	.byte	0x04, 0x1c
        /*0086*/ 	.short	(.L_499 - .L_498)


	//   ....[0]....
.L_498:
        /*0088*/ 	.word	0x00001130


	//   ....[1]....
        /*008c*/ 	.word	0x00001180


	//----- nvinfo : EIATTR_MAX_THREADS
	.align		4
.L_499:
        /*0090*/ 	.byte	0x04, 0x05
        /*0092*/ 	.short	(.L_501 - .L_500)
.L_500:
        /*0094*/ 	.word	0x00000080
        /*0098*/ 	.word	0x00000001
        /*009c*/ 	.word	0x00000001


	//----- nvinfo : EIATTR_CRS_STACK_SIZE
	.align		4
.L_501:
        /*00a0*/ 	.byte	0x04, 0x1e
        /*00a2*/ 	.short	(.L_503 - .L_502)
.L_502:
        /*00a4*/ 	.word	0x00000000


	//----- nvinfo : EIATTR_CBANK_PARAM_SIZE
	.align		4
.L_503:
        /*00a8*/ 	.byte	0x03, 0x19
        /*00aa*/ 	.short	0x0024


	//----- nvinfo : EIATTR_PARAM_CBANK
	.align		4
        /*00ac*/ 	.byte	0x04, 0x0a
        /*00ae*/ 	.short	(.L_505 - .L_504)
	.align		4
.L_504:
        /*00b0*/ 	.word	index@(.nv.constant0._ZN2at6native27unrolled_elementwise_kernelIZZZNS0_61_GLOBAL__N__b29612f4_23_ActivationMishKernel_cu_9e10b42f_310220mish_backward_kernelERNS_14TensorIteratorEENKUlvE_clEvENKUlvE2_clEvEUlN3c108BFloat16ES8_E_St5arrayIPcLm3EELi4E23TrivialOffsetCalculatorILi2EjESD_ILi1EjENS0_6memory15LoadWithoutCastENSG_16StoreWithoutCastEEEviT_T0_T2_T3_T4_T5_)
        /*00b4*/ 	.short	0x0210
        /*00b6*/ 	.short	0x0024


	//----- nvinfo : EIATTR_SW_WAR
	.align		4
.L_505:
        /*00b8*/ 	.byte	0x04, 0x36
        /*00ba*/ 	.short	(.L_507 - .L_506)
.L_506:
        /*00bc*/ 	.word	0x00000008
.L_507:


//--------------------- .nv.info._ZN2at6native29vectorized_elementwise_kernelILi2EZZZNS0_61_GLOBAL__N__b29612f4_23_ActivationMishKernel_cu_9e10b42f_310220mish_backward_kernelERNS_14TensorIteratorEENKUlvE_clEvENKUlvE2_clEvEUlN3c108BFloat16ES8_E_St5arrayIPcLm3EEEEviT0_T1_ --------------------------
	.section	.nv.info._ZN2at6native29vectorized_elementwise_kernelILi2EZZZNS0_61_GLOBAL__N__b29612f4_23_ActivationMishKernel_cu_9e10b42f_310220mish_backward_kernelERNS_14TensorIteratorEENKUlvE_clEvENKUlvE2_clEvEUlN3c108BFloat16ES8_E_St5arrayIPcLm3EEEEviT0_T1_,"",@"SHT_CUDA_INFO"
	.sectionflags	@""
	.align	4


	//----- nvinfo : EIATTR_CUDA_API_VERSION
	.align		4
        /*0000*/ 	.byte	0x04, 0x37
        /*0002*/ 	.short	(.L_509 - .L_508)
.L_508:
        /*0004*/ 	.word	0x00000082


	//----- nvinfo : EIATTR_KPARAM_INFO
	.align		4
.L_509:
        /*0008*/ 	.byte	0x04, 0x17
        /*000a*/ 	.short	(.L_511 - .L_510)
.L_510:
        /*000c*/ 	.word	0x00000000
        /*0010*/ 	.short	0x0002
        /*0012*/ 	.short	0x0008
        /*0014*/ 	.byte	0x00, 0xf0, 0x61, 0x00


	//----- nvinfo : EIATTR_KPARAM_INFO
	.align		4
.L_511:
        /*0018*/ 	.byte	0x04, 0x17
        /*001a*/ 	.short	(.L_513 - .L_512)
.L_512:
        /*001c*/ 	.word	0x00000000
        /*0020*/ 	.short	0x0001
        /*0022*/ 	.short	0x0004
        /*0024*/ 	.byte	0x00, 0xf0, 0x05, 0x00


	//----- nvinfo : EIATTR_KPARAM_INFO
	.align		4
.L_513:
        /*0028*/ 	.byte	0x04, 0x17
        /*002a*/ 	.short	(.L_515 - .L_514)
.L_514:
        /*002c*/ 	.word	0x00000000
        /*0030*/ 	.short	0x0000
        /*0032*/ 	.short	0x0000
        /*0034*/ 	.byte	0x00, 0xf0, 0x11, 0x00


	//----- nvinfo : EIATTR_SPARSE_MMA_MASK
	.align		4
.L_515:
        /*0038*/ 	.byte	0x03, 0x50
        /*003a*/ 	.short	0x0000


	//----- nvinfo : EIATTR_MAXREG_COUNT
	.align		4
        /*003c*/ 	.byte	0x03, 0x1b
        /*003e*/ 	.short	0x00ff


	//----- nvinfo : EIATTR_MERCURY_ISA_VERSION
	.align		4
        /*0040*/ 	.byte	0x03, 0x5f
        /*0042*/ 	.short	0x0101


	//----- nvinfo : EIATTR_EXIT_INSTR_OFFSETS
	.align		4
        /*0044*/ 	.byte	0x04, 0x1c
        /*0046*/ 	.short	(.L_517 - .L_516)


	//   ....[0]....
.L_516:
        /*0048*/ 	.word	0x000017c0


	//   ....[1]....
        /*004c*/ 	.word	0x000039c0


	//   ....[2]....
        /*0050*/ 	.word	0x00003a10


	//----- nvinfo : EIATTR_MAX_THREADS
	.align		4
.L_517:
        /*0054*/ 	.byte	0x04, 0x05
        /*0056*/ 	.short	(.L_519 - .L_518)
.L_518:
        /*0058*/ 	.word	0x00000080
        /*005c*/ 	.word	0x00000001
        /*0060*/ 	.word	0x00000001


	//----- nvinfo : EIATTR_CRS_STACK_SIZE
	.align		4
.L_519:
        /*0064*/ 	.byte	0x04, 0x1e
        /*0066*/ 	.short	(.L_521 - .L_520)
.L_520:
        /*0068*/ 	.word	0x00000000


	//----- nvinfo : EIATTR_CBANK_PARAM_SIZE
	.align		4
.L_521:
        /*006c*/ 	.byte	0x03, 0x19
        /*006e*/ 	.short	0x0020


	//----- nvinfo : EIATTR_PARAM_CBANK
	.align		4
        /*0070*/ 	.byte	0x04, 0x0a
        /*0072*/ 	.short	(.L_523 - .L_522)
	.align		4
.L_522:
        /*0074*/ 	.word	index@(.nv.constant0._ZN2at6native29vectorized_elementwise_kernelILi2EZZZNS0_61_GLOBAL__N__b29612f4_23_ActivationMishKernel_cu_9e10b42f_310220mish_backward_kernelERNS_14TensorIteratorEENKUlvE_clEvENKUlvE2_clEvEUlN3c108BFloat16ES8_E_St5arrayIPcLm3EEEEviT0_T1_)
        /*0078*/ 	.short	0x0210
        /*007a*/ 	.short	0x0020


	//----- nvinfo : EIATTR_SW_WAR
	.align		4
.L_523:
        /*007c*/ 	.byte	0x04, 0x36
        /*007e*/ 	.short	(.L_525 - .L_524)
.L_524:
        /*0080*/ 	.word	0x00000008
.L_525:


//--------------------- .nv.info._ZN2at6native29vectorized_elementwise_kernelILi4EZZZNS0_61_GLOBAL__N__b29612f4_23_ActivationMishKernel_cu_9e10b42f_310220mish_backward_kernelERNS_14TensorIteratorEENKUlvE_clEvENKUlvE2_clEvEUlN3c108BFloat16ES8_E_St5arrayIPcLm3EEEEviT0_T1_ --------------------------
	.section	.nv.info._ZN2at6native29vectorized_elementwise_kernelILi4EZZZNS0_61_GLOBAL__N__b29612f4_23_ActivationMishKernel_cu_9e10b42f_310220mish_backward_kernelERNS_14TensorIteratorEENKUlvE_clEvENKUlvE2_clEvEUlN3c108BFloat16ES8_E_St5arrayIPcLm3EEEEviT0_T1_,"",@"SHT_CUDA_INFO"
	.sectionflags	@""
	.align	4


	//----- nvinfo : EIATTR_CUDA_API_VERSION
	.align		4
        /*0000*/ 	.byte	0x04, 0x37
        /*0002*/ 	.short	(.L_527 - .L_526)
.L_526:
        /*0004*/ 	.word	0x00000082


	//----- nvinfo : EIATTR_KPARAM_INFO
	.align		4
.L_527:
        /*0008*/ 	.byte	0x04, 0x17
        /*000a*/ 	.short	(.L_529 - .L_528)
.L_528:
        /*000c*/ 	.word	0x00000000
        /*0010*/ 	.short	0x0002
        /*0012*/ 	.short	0x0008
        /*0014*/ 	.byte	0x00, 0xf0, 0x61, 0x00


	//----- nvinfo : EIATTR_KPARAM_INFO
	.align		4
.L_529:
        /*0018*/ 	.byte	0x04, 0x17
        /*001a*/ 	.short	(.L_531 - .L_530)
.L_530:
        /*001c*/ 	.word	0x00000000
        /*0020*/ 	.short	0x0001
        /*0022*/ 	.short	0x0004
        /*0024*/ 	.byte	0x00, 0xf0, 0x05, 0x00


	//----- nvinfo : EIATTR_KPARAM_INFO
	.align		4
.L_531:
        /*0028*/ 	.byte	0x04, 0x17
        /*002a*/ 	.short	(.L_533 - .L_532)
.L_532:
        /*002c*/ 	.word	0x00000000
        /*0030*/ 	.short	0x0000
        /*0032*/ 	.short	0x0000
        /*0034*/ 	.byte	0x00, 0xf0, 0x11, 0x00


	//----- nvinfo : EIATTR_SPARSE_MMA_MASK
	.align		4
.L_533:
        /*0038*/ 	.byte	0x03, 0x50
        /*003a*/ 	.short	0x0000


	//----- nvinfo : EIATTR_MAXREG_COUNT
	.align		4
        /*003c*/ 	.byte	0x03, 0x1b
        /*003e*/ 	.short	0x00ff


	//----- nvinfo : EIATTR_MERCURY_ISA_VERSION
	.align		4
        /*0040*/ 	.byte	0x03, 0x5f
        /*0042*/ 	.short	0x0101


	//----- nvinfo : EIATTR_EXIT_INSTR_OFFSETS
	.align		4
        /*0044*/ 	.byte	0x04, 0x1c
        /*0046*/ 	.short	(.L_535 - .L_534)


	//   ....[0]....
.L_534:
        /*0048*/ 	.word	0x00001760


	//   ....[1]....
        /*004c*/ 	.word	0x00003960


	//   ....[2]....
        /*0050*/ 	.word	0x000039b0


	//----- nvinfo : EIATTR_MAX_THREADS
	.align		4
.L_535:
        /*0054*/ 	.byte	0x04, 0x05
        /*0056*/ 	.short	(.L_537 - .L_536)
.L_536:
        /*0058*/ 	.word	0x00000080
        /*005c*/ 	.word	0x00000001
        /*0060*/ 	.word	0x00000001


	//----- nvinfo : EIATTR_CRS_STACK_SIZE
	.align		4
.L_537:
        /*0064*/ 	.byte	0x04, 0x1e
        /*0066*/ 	.short	(.L_539 - .L_538)
.L_538:
        /*0068*/ 	.word	0x00000000


	//----- nvinfo : EIATTR_CBANK_PARAM_SIZE
	.align		4
.L_539:
        /*006c*/ 	.byte	0x03, 0x19
        /*006e*/ 	.short	0x0020


	//----- nvinfo : EIATTR_PARAM_CBANK
	.align		4
        /*0070*/ 	.byte	0x04, 0x0a
        /*0072*/ 	.short	(.L_541 - .L_540)
	.align		4
.L_540:
        /*0074*/ 	.word	index@(.nv.constant0._ZN2at6native29vectorized_elementwise_kernelILi4EZZZNS0_61_GLOBAL__N__b29612f4_23_ActivationMishKernel_cu_9e10b42f_310220mish_backward_kernelERNS_14TensorIteratorEENKUlvE_clEvENKUlvE2_clEvEUlN3c108BFloat16ES8_E_St5arrayIPcLm3EEEEviT0_T1_)
        /*0078*/ 	.short	0x0210
        /*007a*/ 	.short	0x0020


	//----- nvinfo : EIATTR_SW_WAR
	.align		4
.L_541:
        /*007c*/ 	.byte	0x04, 0x36
        /*007e*/ 	.short	(.L_543 - .L_542)
.L_542:
        /*0080*/ 	.word	0x00000008
.L_543:


//--------------------- .nv.info._ZN2at6native29vectorized_elementwise_kernelILi8EZZZNS0_61_GLOBAL__N__b29612f4_23_ActivationMishKernel_cu_9e10b42f_310220mish_backward_kernelERNS_14TensorIteratorEENKUlvE_clEvENKUlvE2_clEvEUlN3c108BFloat16ES8_E_St5arrayIPcLm3EEEEviT0_T1_ --------------------------
	.section	.nv.info._ZN2at6native29vectorized_elementwise_kernelILi8EZZZNS0_61_GLOBAL__N__b29612f4_23_ActivationMishKernel_cu_9e10b42f_310220mish_backward_kernelERNS_14TensorIteratorEENKUlvE_clEvENKUlvE2_clEvEUlN3c108BFloat16ES8_E_St5arrayIPcLm3EEEEviT0_T1_,"",@"SHT_CUDA_INFO"
	.sectionflags	@""
	.align	4


	//----- nvinfo : EIATTR_CUDA_API_VERSION
	.align		4
        /*0000*/ 	.byte	0x04, 0x37
        /*0002*/ 	.short	(.L_545 - .L_544)
.L_544:
        /*0004*/ 	.word	0x00000082


	//----- nvinfo : EIATTR_KPARAM_INFO
	.align		4
.L_545:
        /*0008*/ 	.byte	0x04, 0x17
        /*000a*/ 	.short	(.L_547 - .L_546)
.L_546:
        /*000c*/ 	.word	0x00000000
        /*0010*/ 	.short	0x0002
        /*0012*/ 	.short	0x0008
        /*0014*/ 	.byte	0x00, 0xf0, 0x61, 0x00


	//----- nvinfo : EIATTR_KPARAM_INFO
	.align		4
.L_547:
        /*0018*/ 	.byte	0x04, 0x17
        /*001a*/ 	.short	(.L_549 - .L_548)
.L_548:
        /*001c*/ 	.word	0x00000000
        /*0020*/ 	.short	0x0001
        /*0022*/ 	.short	0x0004
        /*0024*/ 	.byte	0x00, 0xf0, 0x05, 0x00


	//----- nvinfo : EIATTR_KPARAM_INFO
	.align		4
.L_549:
        /*0028*/ 	.byte	0x04, 0x17
        /*002a*/ 	.short	(.L_551 - .L_550)
.L_550:
        /*002c*/ 	.word	0x00000000
        /*0030*/ 	.short	0x0000
        /*0032*/ 	.short	0x0000
        /*0034*/ 	.byte	0x00, 0xf0, 0x11, 0x00


	//----- nvinfo : EIATTR_SPARSE_MMA_MASK
	.align		4
.L_551:
        /*0038*/ 	.byte	0x03, 0x50
        /*003a*/ 	.short	0x0000


	//----- nvinfo : EIATTR_MAXREG_COUNT
	.align		4
        /*003c*/ 	.byte	0x03, 0x1b
        /*003e*/ 	.short	0x00ff


	//----- nvinfo : EIATTR_MERCURY_ISA_VERSION
	.align		4
        /*0040*/ 	.byte	0x03, 0x5f
        /*0042*/ 	.short	0x0101


	//----- nvinfo : EIATTR_EXIT_INSTR_OFFSETS
	.align		4
        /*0044*/ 	.byte	0x04, 0x1c
        /*0046*/ 	.short	(.L_553 - .L_552)


	//   ....[0]....
.L_552:
        /*0048*/ 	.word	0x00001730


	//   ....[1]....
        /*004c*/ 	.word	0x00003930


	//   ....[2]....
        /*0050*/ 	.word	0x00003980


	//----- nvinfo : EIATTR_MAX_THREADS
	.align		4
.L_553:
        /*0054*/ 	.byte	0x04, 0x05
        /*0056*/ 	.short	(.L_555 - .L_554)
.L_554:
        /*0058*/ 	.word	0x00000080
        /*005c*/ 	.word	0x00000001
        /*0060*/ 	.word	0x00000001


	//----- nvinfo : EIATTR_CRS_STACK_SIZE
	.align		4
.L_555:
        /*0064*/ 	.byte	0x04, 0x1e
        /*0066*/ 	.short	(.L_557 - .L_556)
.L_556:
        /*0068*/ 	.word	0x00000000


	//----- nvinfo : EIATTR_CBANK_PARAM_SIZE
	.align		4
.L_557:
        /*006c*/ 	.byte	0x03, 0x19
        /*006e*/ 	.short	0x0020


	//----- nvinfo : EIATTR_PARAM_CBANK
	.align		4
        /*0070*/ 	.byte	0x04, 0x0a
        /*0072*/ 	.short	(.L_559 - .L_558)
	.align		4
.L_558:
        /*0074*/ 	.word	index@(.nv.constant0._ZN2at6native29vectorized_elementwise_kernelILi8EZZZNS0_61_GLOBAL__N__b29612f4_23_ActivationMishKernel_cu_9e10b42f_310220mish_backward_kernelERNS_14TensorIteratorEENKUlvE_clEvENKUlvE2_clEvEUlN3c108BFloat16ES8_E_St5arrayIPcLm3EEEEviT0_T1_)
        /*0078*/ 	.short	0x0210
        /*007a*/ 	.short	0x0020


	//----- nvinfo : EIATTR_SW_WAR
	.align		4
.L_559:
        /*007c*/ 	.byte	0x04, 0x36
        /*007e*/ 	.short	(.L_561 - .L_560)
.L_560:
        /*0080*/ 	.word	0x00000008
.L_561:


//--------------------- .nv.info._ZN2at6native18elementwise_kernelILi128ELi4EZNS0_15gpu_kernel_implIZZZNS0_61_GLOBAL__N__b29612f4_23_ActivationMishKernel_cu_9e10b42f_310220mish_backward_kernelERNS_14TensorIteratorEENKUlvE_clEvENKUlvE1_clEvEUlN3c104HalfES9_E_EEvRNS_18TensorIteratorBaseERKT_EUliE_EEviT1_ --------------------------
	.section	.nv.info._ZN2at6native18elementwise_kernelILi128ELi4EZNS0_15gpu_kernel_implIZZZNS0_61_GLOBAL__N__b29612f4_23_ActivationMishKernel_cu_9e10b42f_310220mish_backward_kernelERNS_14TensorIteratorEENKUlvE_clEvENKUlvE1_clEvEUlN3c104HalfES9_E_EEvRNS_18TensorIteratorBaseERKT_EUliE_EEviT1_,"",@"SHT_CUDA_INFO"
	.sectionflags	@""
	.align	4


	//----- nvinfo : EIATTR_CUDA_API_VERSION
	.align		4
        /*0000*/ 	.byte	0x04, 0x37
        /*0002*/ 	.short	(.L_563 - .L_562)
.L_562:
        /*0004*/ 	.word	0x00000082


	//----- nvinfo : EIATTR_KPARAM_INFO
	.align		4
.L_563:
        /*0008*/ 	.byte	0x04, 0x17
        /*000a*/ 	.short	(.L_565 - .L_564)
.L_564:
        /*000c*/ 	.word	0x00000000
        /*0010*/ 	.short	0x0001
        /*0012*/ 	.short	0x0008
        /*0014*/ 	.byte	0x00, 0xf0, 0x21, 0x0a


	//----- nvinfo : EIATTR_KPARAM_INFO
	.align		4
.L_565:
        /*0018*/ 	.byte	0x04, 0x17
        /*001a*/ 	.short	(.L_567 - .L_566)
.L_566:
        /*001c*/ 	.word	0x00000000
        /*0020*/ 	.short	0x0000
        /*0022*/ 	.short	0x0000
        /*0024*/ 	.byte	0x00, 0xf0, 0x11, 0x00


	//----- nvinfo : EIATTR_SPARSE_MMA_MASK
	.align		4
.L_567:
        /*0028*/ 	.byte	0x03, 0x50
        /*002a*/ 	.short	0x0000


	//----- nvinfo : EIATTR_MAXREG_COUNT
	.align		4
        /*002c*/ 	.byte	0x03, 0x1b
        /*002e*/ 	.short	0x0080


	//----- nvinfo : EIATTR_EXTERNS
	.align		4
        /*0030*/ 	.byte	0x04, 0x0f
        /*0032*/ 	.short	(.L_569 - .L_568)


	//   ....[0]....
	.align		4
.L_568:
        /*0034*/ 	.word	index@(__assertfail)


	//----- nvinfo : EIATTR_MERCURY_ISA_VERSION
	.align		4
.L_569:
        /*0038*/ 	.byte	0x03, 0x5f
        /*003a*/ 	.short	0x0101


	//----- nvinfo : EIATTR_SYSCALL_OFFSETS
	.align		4
        /*003c*/ 	.byte	0x04, 0x46
        /*003e*/ 	.short	(.L_571 - .L_570)


	//   ....[0]....
.L_570:
        /*0040*/ 	.word	0x000026b0


	//   ....[1]....
        /*0044*/ 	.word	0x00003660


	//   ....[2]....
        /*0048*/ 	.word	0x000048a0


	//   ....[3]....
        /*004c*/ 	.word	0x00006fb0


	//   ....[4]....
        /*0050*/ 	.word	0x00007f60


	//   ....[5]....
        /*0054*/ 	.word	0x000091a0


	//   ....[6]....
        /*0058*/ 	.word	0x0000b8a0


	//   ....[7]....
        /*005c*/ 	.word	0x0000c850


	//   ....[8]....
        /*0060*/ 	.word	0x0000da90


	//   ....[9]....
        /*0064*/ 	.word	0x00010180


	//   ....[10]....
        /*0068*/ 	.word	0x00011130


	//   ....[11]....
        /*006c*/ 	.word	0x00012360


	//----- nvinfo : EIATTR_EXIT_INSTR_OFFSETS
	.align		4
.L_571:
        /*0070*/ 	.byte	0x04, 0x1c
        /*0072*/ 	.short	(.L_573 - .L_572)


	//   ....[0]....
.L_572:
        /*0074*/ 	.word	0x0000db60


	//   ....[1]....
        /*0078*/ 	.word	0x00011590


	//   ....[2]....
        /*007c*/ 	.word	0x000115d0


	//   ....[3]....
        /*0080*/ 	.word	0x00011670


	//   ....[4]....
        /*0084*/ 	.word	0x000116b0


	//   ....[5]....
        /*0088*/ 	.word	0x000116f0


	//   ....[6]....
        /*008c*/ 	.word	0x00011780


	//   ....[7]....
        /*0090*/ 	.word	0x000117a0


	//   ....[8]....
        /*0094*/ 	.word	0x00011840


	//   ....[9]....
        /*0098*/ 	.word	0x00011890


	//   ....[10]....
        /*009c*/ 	.word	0x000118e0


	//   ....[11]....
        /*00a0*/ 	.word	0x000119b0


	//   ....[12]....
        /*00a4*/ 	.word	0x00011a10


	//   ....[13]....
        /*00a8*/ 	.word	0x00011ba0


	//   ....[14]....
        /*00ac*/ 	.word	0x00011d00


	//   ....[15]....
        /*00b0*/ 	.word	0x00011d40


	//   ....[16]....
        /*00b4*/ 	.word	0x00011e00


	//   ....[17]....
        /*00b8*/ 	.word	0x00011f80


	//   ....[18]....
        /*00bc*/ 	.word	0x00012100


	//   ....[19]....
        /*00c0*/ 	.word	0x00012260


	//   ....[20]....
        /*00c4*/ 	.word	0x00012370


	//   ....[21]....
        /*00c8*/ 	.word	0x000123b0


	//   ....[22]....
        /*00cc*/ 	.word	0x000123f0


	//----- nvinfo : EIATTR_MAX_THREADS
	.align		4
.L_573:
        /*00d0*/ 	.byte	0x04, 0x05
        /*00d2*/ 	.short	(.L_575 - .L_574)
.L_574:
        /*00d4*/ 	.word	0x00000080
        /*00d8*/ 	.word	0x00000001
        /*00dc*/ 	.word	0x00000001


	//----- nvinfo : EIATTR_CRS_STACK_SIZE
	.align		4
.L_575:
        /*00e0*/ 	.byte	0x04, 0x1e
        /*00e2*/ 	.short	(.L_577 - .L_576)
.L_576:
        /*00e4*/ 	.word	0x00000000


	//----- nvinfo : EIATTR_CBANK_PARAM_SIZE
	.align		4
.L_577:
        /*00e8*/ 	.byte	0x03, 0x19
        /*00ea*/ 	.short	0x0290


	//----- nvinfo : EIATTR_PARAM_CBANK
	.align		4
        /*00ec*/ 	.byte	0x04, 0x0a
        /*00ee*/ 	.short	(.L_579 - .L_578)
	.align		4
.L_578:
        /*00f0*/ 	.word	index@(.nv.constant0._ZN2at6native18elementwise_kernelILi128ELi4EZNS0_15gpu_kernel_implIZZZNS0_61_GLOBAL__N__b29612f4_23_ActivationMishKernel_cu_9e10b42f_310220mish_backward_kernelERNS_14TensorIteratorEENKUlvE_clEvENKUlvE1_clEvEUlN3c104HalfES9_E_EEvRNS_18TensorIteratorBaseERKT_EUliE_EEviT1_)
        /*00f4*/ 	.short	0x0210
        /*00f6*/ 	.short	0x0290


	//----- nvinfo : EIATTR_SW_WAR
	.align		4
.L_579:
        /*00f8*/ 	.byte	0x04, 0x36
        /*00fa*/ 	.short	(.L_581 - .L_580)
.L_580:
        /*00fc*/ 	.word	0x00000008
.L_581:


//--------------------- .nv.info._ZN2at6native27unrolled_elementwise_kernelIZZZNS0_61_GLOBAL__N__b29612f4_23_ActivationMishKernel_cu_9e10b42f_310220mish_backward_kernelERNS_14TensorIteratorEENKUlvE_clEvENKUlvE1_clEvEUlN3c104HalfES8_E_St5arrayIPcLm3EELi4E23TrivialOffsetCalculatorILi2EjESD_ILi1EjENS0_6memory12LoadWithCastILi2EEENSG_13StoreWithCastILi1EEEEEviT_T0_T2_T3_T4_T5_ --------------------------
	.section	.nv.info._ZN2at6native27unrolled_elementwise_kernelIZZZNS0_61_GLOBAL__N__b29612f4_23_ActivationMishKernel_cu_9e10b42f_310220mish_backward_kernelERNS_14TensorIteratorEENKUlvE_clEvENKUlvE1_clEvEUlN3c104HalfES8_E_St5arrayIPcLm3EELi4E23TrivialOffsetCalculatorILi2EjESD_ILi1EjENS0_6memory12LoadWithCastILi2EEENSG_13StoreWithCastILi1EEEEEviT_T0_T2_T3_T4_T5_,"",@"SHT_CUDA_INFO"
	.sectionflags	@""
	.align	4


	//----- nvinfo : EIATTR_CUDA_API_VERSION
	.align		4
        /*0000*/ 	.byte	0x04, 0x37
        /*0002*/ 	.short	(.L_583 - .L_582)
.L_582:
        /*0004*/ 	.word	0x00000082


	//----- nvinfo : EIATTR_KPARAM_INFO
	.align		4
.L_583:
        /*0008*/ 	.byte	0x04, 0x17
        /*000a*/ 	.short	(.L_585 - .L_584)
.L_584:
        /*000c*/ 	.word	0x00000000
        /*0010*/ 	.short	0x0006
        /*0012*/ 	.short	0x0030
        /*0014*/ 	.byte	0x00, 0xf0, 0x21, 0x00


	//----- nvinfo : EIATTR_KPARAM_INFO
	.align		4
.L_585:
        /*0018*/ 	.byte	0x04, 0x17
        /*001a*/ 	.short	(.L_587 - .L_586)
.L_586:
        /*001c*/ 	.word	0x00000000
        /*0020*/ 	.short	0x0005
        /*0022*/ 	.short	0x0024
        /*0024*/ 	.byte	0x00, 0xf0, 0x31, 0x00


	//----- nvinfo : EIATTR_KPARAM_INFO
	.align		4
.L_587:
        /*0028*/ 	.byte	0x04, 0x17
        /*002a*/ 	.short	(.L_589 - .L_588)
.L_588:
        /*002c*/ 	.word	0x00000000
        /*0030*/ 	.short	0x0004
        /*0032*/ 	.short	0x0021
        /*0034*/ 	.byte	0x00, 0xf0, 0x05, 0x00


	//----- nvinfo : EIATTR_KPARAM_INFO
	.align		4
.L_589:
        /*0038*/ 	.byte	0x04, 0x17
        /*003a*/ 	.short	(.L_591 - .L_590)
.L_590:
        /*003c*/ 	.word	0x00000000
        /*0040*/ 	.short	0x0003
        /*0042*/ 	.short	0x0020
        /*0044*/ 	.byte	0x00, 0xf0, 0x05, 0x00


	//----- nvinfo : EIATTR_KPARAM_INFO
	.align		4
.L_591:
        /*0048*/ 	.byte	0x04, 0x17
        /*004a*/ 	.short	(.L_593 - .L_592)
.L_592:
        /*004c*/ 	.word	0x00000000
        /*0050*/ 	.short	0x0002
        /*0052*/ 	.short	0x0008
        /*0054*/ 	.byte	0x00, 0xf0, 0x61, 0x00


	//----- nvinfo : EIATTR_KPARAM_INFO
	.align		4
.L_593:
        /*0058*/ 	.byte	0x04, 0x17
        /*005a*/ 	.short	(.L_595 - .L_594)
.L_594:
        /*005c*/ 	.word	0x00000000
        /*0060*/ 	.short	0x0001
        /*0062*/ 	.short	0x0004
        /*0064*/ 	.byte	0x00, 0xf0, 0x05, 0x00


	//----- nvinfo : EIATTR_KPARAM_INFO
	.align		4
.L_595:
        /*0068*/ 	.byte	0x04, 0x17
        /*006a*/ 	.short	(.L_597 - .L_596)
.L_596:
        /*006c*/ 	.word	0x00000000
        /*0070*/ 	.short	0x0000
        /*0072*/ 	.short	0x0000
        /*0074*/ 	.byte	0x00, 0xf0, 0x11, 0x00


	//----- nvinfo : EIATTR_SPARSE_MMA_MASK
	.align		4
.L_597:
        /*0078*/ 	.byte	0x03, 0x50
        /*007a*/ 	.short	0x0000


	//----- nvinfo : EIATTR_MAXREG_COUNT
	.align		4
        /*007c*/ 	.byte	0x03, 0x1b
        /*007e*/ 	.short	0x00ff


	//----- nvinfo : EIATTR_EXTERNS
	.align		4
        /*0080*/ 	.byte	0x04, 0x0f
        /*0082*/ 	.short	(.L_599 - .L_598)


	//   ....[0]....
	.align		4
.L_598:
        /*0084*/ 	.word	index@(__assertfail)


	//----- nvinfo : EIATTR_MERCURY_ISA_VERSION
	.align		4
.L_599:
        /*0088*/ 	.byte	0x03, 0x5f
        /*008a*/ 	.short	0x0101


	//----- nvinfo : EIATTR_SYSCALL_OFFSETS
	.align		4
        /*008c*/ 	.byte	0x04, 0x46
        /*008e*/ 	.short	(.L_601 - .L_600)


	//   ....[0]....
.L_600:
        /*0090*/ 	.word	0x000010c0


	//   ....[1]....
        /*0094*/ 	.word	0x00002150


	//   ....[2]....
        /*0098*/ 	.word	0x00003260


	//   ....[3]....
        /*009c*/ 	.word	0x000042f0


	//   ....[4]....
        /*00a0*/ 	.word	0x00005400


	//   ....[5]....
        /*00a4*/ 	.word	0x000064a0


	//   ....[6]....
        /*00a8*/ 	.word	0x000075a0


	//   ....[7]....
        /*00ac*/ 	.word	0x00008640


	//   ....[8]....
        /*00b0*/ 	.word	0x0000a400


	//   ....[9]....
        /*00b4*/ 	.word	0x0000b420


	//   ....[10]....
        /*00b8*/ 	.word	0x0000c400


	//   ....[11]....
        /*00bc*/ 	.word	0x0000d3e0


	//----- nvinfo : EIATTR_EXIT_INSTR_OFFSETS
	.align		4
.L_601:
        /*00c0*/ 	.byte	0x04, 0x1c
        /*00c2*/ 	.short	(.L_603 - .L_602)


	//   ....[0]....
.L_602:
        /*00c4*/ 	.word	0x0000c4c0


	//   ....[1]....
        /*00c8*/ 	.word	0x0000c610


	//   ....[2]....
        /*00cc*/ 	.word	0x0000c650


	//   ....[3]....
        /*00d0*/ 	.word	0x0000c6f0


	//   ....[4]....
        /*00d4*/ 	.word	0x0000c730


	//   ....[5]....
        /*00d8*/ 	.word	0x0000c770


	//   ....[6]....
        /*00dc*/ 	.word	0x0000c800


	//   ....[7]....
        /*00e0*/ 	.word	0x0000c820


	//   ....[8]....
        /*00e4*/ 	.word	0x0000c8c0


	//   ....[9]....
        /*00e8*/ 	.word	0x0000c910


	//   ....[10]....
        /*00ec*/ 	.word	0x0000c960


	//   ....[11]....
        /*00f0*/ 	.word	0x0000ca30


	//   ....[12]....
        /*00f4*/ 	.word	0x0000ca90


	//   ....[13]....
        /*00f8*/ 	.word	0x0000cc20


	//   ....[14]....
        /*00fc*/ 	.word	0x0000cd80


	//   ....[15]....
        /*0100*/ 	.word	0x0000cdc0


	//   ....[16]....
        /*0104*/ 	.word	0x0000ce80


	//   ....[17]....
        /*0108*/ 	.word	0x0000d000


	//   ....[18]....
        /*010c*/ 	.word	0x0000d180


	//   ....[19]....
        /*0110*/ 	.word	0x0000d2e0


	//   ....[20]....
        /*0114*/ 	.word	0x0000d3f0


	//   ....[21]....
        /*0118*/ 	.word	0x0000d430


	//   ....[22]....
        /*011c*/ 	.word	0x0000d470


	//----- nvinfo : EIATTR_MAX_THREADS
	.align		4
.L_603:
        /*0120*/ 	.byte	0x04, 0x05
        /*0122*/ 	.short	(.L_605 - .L_604)
.L_604:
        /*0124*/ 	.word	0x00000080
        /*0128*/ 	.word	0x00000001
        /*012c*/ 	.word	0x00000001


	//----- nvinfo : EIATTR_CRS_STACK_SIZE
	.align		4
.L_605:
        /*0130*/ 	.byte	0x04, 0x1e
        /*0132*/ 	.short	(.L_607 - .L_606)
.L_606:
        /*0134*/ 	.word	0x00000000


	//----- nvinfo : EIATTR_CBANK_PARAM_SIZE
	.align		4
.L_607:
        /*0138*/ 	.byte	0x03, 0x19
        /*013a*/ 	.short	0x0038


	//----- nvinfo : EIATTR_PARAM_CBANK
	.align		4
        /*013c*/ 	.byte	0x04, 0x0a
        /*013e*/ 	.short	(.L_609 - .L_608)
	.align		4
.L_608:
        /*0140*/ 	.word	index@(.nv.constant0._ZN2at6native27unrolled_elementwise_kernelIZZZNS0_61_GLOBAL__N__b29612f4_23_ActivationMishKernel_cu_9e10b42f_310220mish_backward_kernelERNS_14TensorIteratorEENKUlvE_clEvENKUlvE1_clEvEUlN3c104HalfES8_E_St5arrayIPcLm3EELi4E23TrivialOffsetCalculatorILi2EjESD_ILi1EjENS0_6memory12LoadWithCastILi2EEENSG_13StoreWithCastILi1EEEEEviT_T0_T2_T3_T4_T5_)
        /*0144*/ 	.short	0x0210
        /*0146*/ 	.short	0x0038


	//----- nvinfo : EIATTR_SW_WAR
	.align		4
.L_609:
        /*0148*/ 	.byte	0x04, 0x36
        /*014a*/ 	.short	(.L_611 - .L_610)
.L_610:
        /*014c*/ 	.word	0x00000008
.L_611:


//--------------------- .nv.info._ZN2at6native18elementwise_kernelILi128ELi4EZNS0_22gpu_kernel_impl_nocastIZZZNS0_61_GLOBAL__N__b29612f4_23_ActivationMishKernel_cu_9e10b42f_310220mish_backward_kernelERNS_14TensorIteratorEENKUlvE_clEvENKUlvE1_clEvEUlN3c104HalfES9_E_EEvRNS_18TensorIteratorBaseERKT_EUliE_EEviT1_ --------------------------
	.section	.nv.info._ZN2at6native18elementwise_kernelILi128ELi4EZNS0_22gpu_kernel_impl_nocastIZZZNS0_61_GLOBAL__N__b29612f4_23_ActivationMishKernel_cu_9e10b42f_310220mish_backward_kernelERNS_14TensorIteratorEENKUlvE_clEvENKUlvE1_clEvEUlN3c104HalfES9_E_EEvRNS_18TensorIteratorBaseERKT_EUliE_EEviT1_,"",@"SHT_CUDA_INFO"
	.sectionflags	@""
	.align	4


	//----- nvinfo : EIATTR_CUDA_API_VERSION
	.align		4
        /*0000*/ 	.byte	0x04, 0x37
        /*0002*/ 	.short	(.L_613 - .L_612)
.L_612:
        /*0004*/ 	.word	0x00000082


	//----- nvinfo : EIATTR_KPARAM_INFO
	.align		4
.L_613:
        /*0008*/ 	.byte	0x04, 0x17
        /*000a*/ 	.short	(.L_615 - .L_614)
.L_614:
        /*000c*/ 	.word	0x00000000
        /*0010*/ 	.short	0x0001
        /*0012*/ 	.short	0x0008
        /*0014*/ 	.byte	0x00, 0xf0, 0x21, 0x0a


	//----- nvinfo : EIATTR_KPARAM_INFO
	.align		4
.L_615:
        /*0018*/ 	.byte	0x04, 0x17
        /*001a*/ 	.short	(.L_617 - .L_616)
.L_616:
        /*001c*/ 	.word	0x00000000
        /*0020*/ 	.short	0x0000
        /*0022*/ 	.short	0x0000
        /*0024*/ 	.byte	0x00, 0xf0, 0x11, 0x00


	//----- nvinfo : EIATTR_SPARSE_MMA_MASK
	.align		4
.L_617:
        /*0028*/ 	.byte	0x03, 0x50
        /*002a*/ 	.short	0x0000


	//----- nvinfo : EIATTR_MAXREG_COUNT
	.align		4
        /*002c*/ 	.byte	0x03, 0x1b
        /*002e*/ 	.short	0x0080


	//----- nvinfo : EIATTR_MERCURY_ISA_VERSION
	.align		4
        /*0030*/ 	.byte	0x03, 0x5f
        /*0032*/ 	.short	0x0101


	//----- nvinfo : EIATTR_EXIT_INSTR_OFFSETS
	.align		4
        /*0034*/ 	.byte	0x04, 0x1c
        /*0036*/ 	.short	(.L_619 - .L_618)


	//   ....[0]....
.L_618:
        /*0038*/ 	.word	0x00004e30


	//   ....[1]....
        /*003c*/ 	.word	0x000067e0


	//----- nvinfo : EIATTR_MAX_THREADS
	.align		4
.L_619:
        /*0040*/ 	.byte	0x04, 0x05
        /*0042*/ 	.short	(.L_621 - .L_620)
.L_620:
        /*0044*/ 	.word	0x00000080
        /*0048*/ 	.word	0x00000001
        /*004c*/ 	.word	0x00000001


	//----- nvinfo : EIATTR_CRS_STACK_SIZE
	.align		4
.L_621:
        /*0050*/ 	.byte	0x04, 0x1e
        /*0052*/ 	.short	(.L_623 - .L_622)
.L_622:
        /*0054*/ 	.word	0x00000000


	//----- nvinfo : EIATTR_CBANK_PARAM_SIZE
	.align		4
.L_623:
        /*0058*/ 	.byte	0x03, 0x19
        /*005a*/ 	.short	0x0290


	//----- nvinfo : EIATTR_PARAM_CBANK
	.align		4
        /*005c*/ 	.byte	0x04, 0x0a
        /*005e*/ 	.short	(.L_625 - .L_624)
	.align		4
.L_624:
        /*0060*/ 	.word	index@(.nv.constant0._ZN2at6native18elementwise_kernelILi128ELi4EZNS0_22gpu_kernel_impl_nocastIZZZNS0_61_GLOBAL__N__b29612f4_23_ActivationMishKernel_cu_9e10b42f_310220mish_backward_kernelERNS_14TensorIteratorEENKUlvE_clEvENKUlvE1_clEvEUlN3c104HalfES9_E_EEvRNS_18TensorIteratorBaseERKT_EUliE_EEviT1_)
        /*0064*/ 	.short	0x0210
        /*0066*/ 	.short	0x0290


	//----- nvinfo : EIATTR_SW_WAR
	.align		4
.L_625:
        /*0068*/ 	.byte	0x04, 0x36
        /*006a*/ 	.short	(.L_627 - .L_626)
.L_626:
        /*006c*/ 	.word	0x00000008
.L_627:


//--------------------- .nv.info._ZN2at6native27unrolled_elementwise_kernelIZZZNS0_61_GLOBAL__N__b29612f4_23_ActivationMishKernel_cu_9e10b42f_310220mish_backward_kernelERNS_14TensorIteratorEENKUlvE_clEvENKUlvE1_clEvEUlN3c104HalfES8_E_St5arrayIPcLm3EELi4E23TrivialOffsetCalculatorILi2EjESD_ILi1EjENS0_6memory15LoadWithoutCastENSG_16StoreWithoutCastEEEviT_T0_T2_T3_T4_T5_ --------------------------
	.section	.nv.info._ZN2at6native27unrolled_elementwise_kernelIZZZNS0_61_GLOBAL__N__b29612f4_23_ActivationMishKernel_cu_9e10b42f_310220mish_backward_kernelERNS_14TensorIteratorEENKUlvE_clEvENKUlvE1_clEvEUlN3c104HalfES8_E_St5arrayIPcLm3EELi4E23TrivialOffsetCalculatorILi2EjESD_ILi1EjENS0_6memory15LoadWithoutCastENSG_16StoreWithoutCastEEEviT_T0_T2_T3_T4_T5_,"",@"SHT_CUDA_INFO"
	.sectionflags	@""
	.align	4


	//----- nvinfo : EIATTR_CUDA_API_VERSION
	.align		4
        /*0000*/ 	.byte	0x04, 0x37
        /*0002*/ 	.short	(.L_629 - .L_628)
.L_628:
        /*0004*/ 	.word	0x00000082


	//----- nvinfo : EIATTR_KPARAM_INFO
	.align		4
.L_629:
        /*0008*/ 	.byte	0x04, 0x17
        /*000a*/ 	.short	(.L_631 - .L_630)
.L_630:
        /*000c*/ 	.word	0x00000000
        /*0010*/ 	.short	0x0006
        /*0012*/ 	.short	0x0023
        /*0014*/ 	.byte	0x00, 0xf0, 0x05, 0x00


	//----- nvinfo : EIATTR_KPARAM_INFO
	.align		4
.L_631:
        /*0018*/ 	.byte	0x04, 0x17
        /*001a*/ 	.short	(.L_633 - .L_632)
.L_632:
        /*001c*/ 	.word	0x00000000
        /*0020*/ 	.short	0x0005
        /*0022*/ 	.short	0x0022
        /*0024*/ 	.byte	0x00, 0xf0, 0x05, 0x00


	//----- nvinfo : EIATTR_KPARAM_INFO
	.align		4
.L_633:
        /*0028*/ 	.byte	0x04, 0x17
        /*002a*/ 	.short	(.L_635 - .L_634)
.L_634:
        /*002c*/ 	.word	0x00000000
        /*0030*/ 	.short	0x0004
        /*0032*/ 	.short	0x0021
        /*0034*/ 	.byte	0x00, 0xf0, 0x05, 0x00


	//----- nvinfo : EIATTR_KPARAM_INFO
	.align		4
.L_635:
        /*0038*/ 	.byte	0x04, 0x17
        /*003a*/ 	.short	(.L_637 - .L_636)
.L_636:
        /*003c*/ 	.word	0x00000000
        /*0040*/ 	.short	0x0003
        /*0042*/ 	.short	0x0020
        /*0044*/ 	.byte	0x00, 0xf0, 0x05, 0x00


	//----- nvinfo : EIATTR_KPARAM_INFO
	.align		4
.L_637:
        /*0048*/ 	.byte	0x04, 0x17
        /*004a*/ 	.short	(.L_639 - .L_638)
.L_638:
        /*004c*/ 	.word	0x00000000
        /*0050*/ 	.short	0x0002
        /*0052*/ 	.short	0x0008
        /*0054*/ 	.byte	0x00, 0xf0, 0x61, 0x00


	//----- nvinfo : EIATTR_KPARAM_INFO
	.align		4
.L_639:
        /*0058*/ 	.byte	0x04, 0x17
        /*005a*/ 	.short	(.L_641 - .L_640)
.L_640:
        /*005c*/ 	.word	0x00000000
        /*0060*/ 	.short	0x0001
        /*0062*/ 	.short	0x0004
        /*0064*/ 	.byte	0x00, 0xf0, 0x05, 0x00


	//----- nvinfo : EIATTR_KPARAM_INFO
	.align		4
.L_641:
        /*0068*/ 	.byte	0x04, 0x17
        /*006a*/ 	.short	(.L_643 - .L_642)
.L_642:
        /*006c*/ 	.word	0x00000000
        /*0070*/ 	.short	0x0000
        /*0072*/ 	.short	0x0000
        /*0074*/ 	.byte	0x00, 0xf0, 0x11, 0x00


	//----- nvinfo : EIATTR_SPARSE_MMA_MASK
	.align		4
.L_643:
        /*0078*/ 	.byte	0x03, 0x50
        /*007a*/ 	.short	0x0000


	//----- nvinfo : EIATTR_MAXREG_COUNT
	.align		4
        /*007c*/ 	.byte	0x03, 0x1b
        /*007e*/ 	.short	0x00ff


	//----- nvinfo : EIATTR_MERCURY_ISA_VERSION
	.align		4
        /*0080*/ 	.byte	0x03, 0x5f
        /*0082*/ 	.short	0x0101


	//----- nvinfo : EIATTR_EXIT_INSTR_OFFSETS
	.align		4
        /*0084*/ 	.byte	0x04, 0x1c
        /*0086*/ 	.short	(.L_645 - .L_644)


	//   ....[0]....
.L_644:
        /*0088*/ 	.word	0x00001130


	//   ....[1]....
        /*008c*/ 	.word	0x00001180


	//----- nvinfo : EIATTR_MAX_THREADS
	.align		4
.L_645:
        /*0090*/ 	.byte	0x04, 0x05
        /*0092*/ 	.short	(.L_647 - .L_646)
.L_646:
        /*0094*/ 	.word	0x00000080
        /*0098*/ 	.word	0x00000001
        /*009c*/ 	.word	0x00000001


	//----- nvinfo : EIATTR_CRS_STACK_SIZE
	.align		4
.L_647:
        /*00a0*/ 	.byte	0x04, 0x1e
        /*00a2*/ 	.short	(.L_649 - .L_648)
.L_648:
        /*00a4*/ 	.word	0x00000000


	//----- nvinfo : EIATTR_CBANK_PARAM_SIZE
	.align		4
.L_649:
        /*00a8*/ 	.byte	0x03, 0x19
        /*00aa*/ 	.short	0x0024


	//----- nvinfo : EIATTR_PARAM_CBANK
	.align		4
        /*00ac*/ 	.byte	0x04, 0x0a
        /*00ae*/ 	.short	(.L_651 - .L_650)
	.align		4
.L_650:
        /*00b0*/ 	.word	index@(.nv.constant0._ZN2at6native27unrolled_elementwise_kernelIZZZNS0_61_GLOBAL__N__b29612f4_23_ActivationMishKernel_cu_9e10b42f_310220mish_backward_kernelERNS_14TensorIteratorEENKUlvE_clEvENKUlvE1_clEvEUlN3c104HalfES8_E_St5arrayIPcLm3EELi4E23TrivialOffsetCalculatorILi2EjESD_ILi1EjENS0_6memory15LoadWithoutCastENSG_16StoreWithoutCastEEEviT_T0_T2_T3_T4_T5_)
        /*00b4*/ 	.short	0x0210
        /*00b6*/ 	.short	0x0024


	//----- nvinfo : EIATTR_SW_WAR
	.align		4
.L_651:
        /*00b8*/ 	.byte	0x04, 0x36
        /*00ba*/ 	.short	(.L_653 - .L_652)
.L_652:
        /*00bc*/ 	.word	0x00000008
.L_653:


//--------------------- .nv.info._ZN2at6native29vectorized_elementwise_kernelILi2EZZZNS0_61_GLOBAL__N__b29612f4_23_ActivationMishKernel_cu_9e10b42f_310220mish_backward_kernelERNS_14TensorIteratorEENKUlvE_clEvENKUlvE1_clEvEUlN3c104HalfES8_E_St5arrayIPcLm3EEEEviT0_T1_ --------------------------
	.section	.nv.info._ZN2at6native29vectorized_elementwise_kernelILi2EZZZNS0_61_GLOBAL__N__b29612f4_23_ActivationMishKernel_cu_9e10b42f_310220mish_backward_kernelERNS_14TensorIteratorEENKUlvE_clEvENKUlvE1_clEvEUlN3c104HalfES8_E_St5arrayIPcLm3EEEEviT0_T1_,"",@"SHT_CUDA_INFO"
	.sectionflags	@""
	.align	4


	//----- nvinfo : EIATTR_CUDA_API_VERSION
	.align		4
        /*0000*/ 	.byte	0x04, 0x37
        /*0002*/ 	.short	(.L_655 - .L_654)
.L_654:
        /*0004*/ 	.word	0x00000082


	//----- nvinfo : EIATTR_KPARAM_INFO
	.align		4
.L_655:
        /*0008*/ 	.byte	0x04, 0x17
        /*000a*/ 	.short	(.L_657 - .L_656)
.L_656:
        /*000c*/ 	.word	0x00000000
        /*0010*/ 	.short	0x0002
        /*0012*/ 	.short	0x0008
        /*0014*/ 	.byte	0x00, 0xf0, 0x61, 0x00


	//----- nvinfo : EIATTR_KPARAM_INFO
	.align		4
.L_657:
        /*0018*/ 	.byte	0x04, 0x17
        /*001a*/ 	.short	(.L_659 - .L_658)
.L_658:
        /*001c*/ 	.word	0x00000000
        /*0020*/ 	.short	0x0001
        /*0022*/ 	.short	0x0004
        /*0024*/ 	.byte	0x00, 0xf0, 0x05, 0x00


	//----- nvinfo : EIATTR_KPARAM_INFO
	.align		4
.L_659:
        /*0028*/ 	.byte	0x04, 0x17
        /*002a*/ 	.short	(.L_661 - .L_660)
.L_660:
        /*002c*/ 	.word	0x00000000
        /*0030*/ 	.short	0x0000
        /*0032*/ 	.short	0x0000
        /*0034*/ 	.byte	0x00, 0xf0, 0x11, 0x00


	//----- nvinfo : EIATTR_SPARSE_MMA_MASK
	.align		4
.L_661:
        /*0038*/ 	.byte	0x03, 0x50
        /*003a*/ 	.short	0x0000


	//----- nvinfo : EIATTR_MAXREG_COUNT
	.align		4
        /*003c*/ 	.byte	0x03, 0x1b
        /*003e*/ 	.short	0x00ff


	//----- nvinfo : EIATTR_MERCURY_ISA_VERSION
	.align		4
        /*0040*/ 	.byte	0x03, 0x5f
        /*0042*/ 	.short	0x0101


	//----- nvinfo : EIATTR_EXIT_INSTR_OFFSETS
	.align		4
        /*0044*/ 	.byte	0x04, 0x1c
        /*0046*/ 	.short	(.L_663 - .L_662)


	//   ....[0]....
.L_662:
        /*0048*/ 	.word	0x00001740


	//   ....[1]....
        /*004c*/ 	.word	0x00003940


	//   ....[2]....
        /*0050*/ 	.word	0x00003990


	//----- nvinfo : EIATTR_MAX_THREADS
	.align		4
.L_663:
        /*0054*/ 	.byte	0x04, 0x05
        /*0056*/ 	.short	(.L_665 - .L_664)
.L_664:
        /*0058*/ 	.word	0x00000080
        /*005c*/ 	.word	0x00000001
        /*0060*/ 	.word	0x00000001


	//----- nvinfo : EIATTR_CRS_STACK_SIZE
	.align		4
.L_665:
        /*0064*/ 	.byte	0x04, 0x1e
        /*0066*/ 	.short	(.L_667 - .L_666)
.L_666:
        /*0068*/ 	.word	0x00000000


	//----- nvinfo : EIATTR_CBANK_PARAM_SIZE
	.align		4
.L_667:
        /*006c*/ 	.byte	0x03, 0x19
        /*006e*/ 	.short	0x0020


	//----- nvinfo : EIATTR_PARAM_CBANK
	.align		4
        /*0070*/ 	.byte	0x04, 0x0a
        /*0072*/ 	.short	(.L_669 - .L_668)
	.align		4
.L_668:
        /*0074*/ 	.word	index@(.nv.constant0._ZN2at6native29vectorized_elementwise_kernelILi2EZZZNS0_61_GLOBAL__N__b29612f4_23_ActivationMishKernel_cu_9e10b42f_310220mish_backward_kernelERNS_14TensorIteratorEENKUlvE_clEvENKUlvE1_clEvEUlN3c104HalfES8_E_St5arrayIPcLm3EEEEviT0_T1_)
        /*0078*/ 	.short	0x0210
        /*007a*/ 	.short	0x0020


	//----- nvinfo : EIATTR_SW_WAR
	.align		4
.L_669:
        /*007c*/ 	.byte	0x04, 0x36
        /*007e*/ 	.short	(.L_671 - .L_670)
.L_670:
        /*0080*/ 	.word	0x00000008
.L_671:


//--------------------- .nv.info._ZN2at6native29vectorized_elementwise_kernelILi4EZZZNS0_61_GLOBAL__N__b29612f4_23_ActivationMishKernel_cu_9e10b42f_310220mish_backward_kernelERNS_14TensorIteratorEENKUlvE_clEvENKUlvE1_clEvEUlN3c104HalfES8_E_St5arrayIPcLm3EEEEviT0_T1_ --------------------------
	.section	.nv.info._ZN2at6native29vectorized_elementwise_kernelILi4EZZZNS0_61_GLOBAL__N__b29612f4_23_ActivationMishKernel_cu_9e10b42f_310220mish_backward_kernelERNS_14TensorIteratorEENKUlvE_clEvENKUlvE1_clEvEUlN3c104HalfES8_E_St5arrayIPcLm3EEEEviT0_T1_,"",@"SHT_CUDA_INFO"
	.sectionflags	@""
	.align	4


	//----- nvinfo : EIATTR_CUDA_API_VERSION
	.align		4
        /*0000*/ 	.byte	0x04, 0x37
        /*0002*/ 	.short	(.L_673 - .L_672)
.L_672:
        /*0004*/ 	.word	0x00000082


	//----- nvinfo : EIATTR_KPARAM_INFO
	.align		4
.L_673:
        /*0008*/ 	.byte	0x04, 0x17
        /*000a*/ 	.short	(.L_675 - .L_674)
.L_674:
        /*000c*/ 	.word	0x00000000
        /*0010*/ 	.short	0x0002
        /*0012*/ 	.short	0x0008
        /*0014*/ 	.byte	0x00, 0xf0, 0x61, 0x00


	//----- nvinfo : EIATTR_KPARAM_INFO
	.align		4
.L_675:
        /*0018*/ 	.byte	0x04, 0x17
        /*001a*/ 	.short	(.L_677 - .L_676)
.L_676:
        /*001c*/ 	.word	0x00000000
        /*0020*/ 	.short	0x0001
        /*0022*/ 	.short	0x0004
        /*0024*/ 	.byte	0x00, 0xf0, 0x05, 0x00


	//----- nvinfo : EIATTR_KPARAM_INFO
	.align		4
.L_677:
        /*0028*/ 	.byte	0x04, 0x17
        /*002a*/ 	.short	(.L_679 - .L_678)
.L_678:
        /*002c*/ 	.word	0x00000000
        /*0030*/ 	.short	0x0000
        /*0032*/ 	.short	0x0000
        /*0034*/ 	.byte	0x00, 0xf0, 0x11, 0x00


	//----- nvinfo : EIATTR_SPARSE_MMA_MASK
	.align		4
.L_679:
        /*0038*/ 	.byte	0x03, 0x50
        /*003a*/ 	.short	0x0000


	//----- nvinfo : EIATTR_MAXREG_COUNT
	.align		4
        /*003c*/ 	.byte	0x03, 0x1b
        /*003e*/ 	.short	0x00ff


	//----- nvinfo : EIATTR_MERCURY_ISA_VERSION
	.align		4
        /*0040*/ 	.byte	0x03, 0x5f
        /*0042*/ 	.short	0x0101


	//----- nvinfo : EIATTR_EXIT_INSTR_OFFSETS
	.align		4
        /*0044*/ 	.byte	0x04, 0x1c
        /*0046*/ 	.short	(.L_681 - .L_680)


	//   ....[0]....
.L_680:
        /*0048*/ 	.word	0x000016e0


	//   ....[1]....
        /*004c*/ 	.word	0x000038e0


	//   ....[2]....
        /*0050*/ 	.word	0x00003930


	//----- nvinfo : EIATTR_MAX_THREADS
	.align		4
.L_681:
        /*0054*/ 	.byte	0x04, 0x05
        /*0056*/ 	.short	(.L_683 - .L_682)
.L_682:
        /*0058*/ 	.word	0x00000080
        /*005c*/ 	.word	0x00000001
        /*0060*/ 	.word	0x00000001


	//----- nvinfo : EIATTR_CRS_STACK_SIZE
	.align		4
.L_683:
        /*0064*/ 	.byte	0x04, 0x1e
        /*0066*/ 	.short	(.L_685 - .L_684)
.L_684:
        /*0068*/ 	.word	0x00000000


	//----- nvinfo : EIATTR_CBANK_PARAM_SIZE
	.align		4
.L_685:
        /*006c*/ 	.byte	0x03, 0x19
        /*006e*/ 	.short	0x0020


	//----- nvinfo : EIATTR_PARAM_CBANK
	.align		4
        /*0070*/ 	.byte	0x04, 0x0a
        /*0072*/ 	.short	(.L_687 - .L_686)
	.align		4
.L_686:
        /*0074*/ 	.word	index@(.nv.constant0._ZN2at6native29vectorized_elementwise_kernelILi4EZZZNS0_61_GLOBAL__N__b29612f4_23_ActivationMishKernel_cu_9e10b42f_310220mish_backward_kernelERNS_14TensorIteratorEENKUlvE_clEvENKUlvE1_clEvEUlN3c104HalfES8_E_St5arrayIPcLm3EEEEviT0_T1_)
        /*0078*/ 	.short	0x0210
        /*007a*/ 	.short	0x0020


	//----- nvinfo : EIATTR_SW_WAR
	.align		4
.L_687:
        /*007c*/ 	.byte	0x04, 0x36
        /*007e*/ 	.short	(.L_689 - .L_688)
.L_688:
        /*0080*/ 	.word	0x00000008
.L_689:


//--------------------- .nv.info._ZN2at6native29vectorized_elementwise_kernelILi8EZZZNS0_61_GLOBAL__N__b29612f4_23_ActivationMishKernel_cu_9e10b42f_310220mish_backward_kernelERNS_14TensorIteratorEENKUlvE_clEvENKUlvE1_clEvEUlN3c104HalfES8_E_St5arrayIPcLm3EEEEviT0_T1_ --------------------------
	.section	.nv.info._ZN2at6native29vectorized_elementwise_kernelILi8EZZZNS0_61_GLOBAL__N__b29612f4_23_ActivationMishKernel_cu_9e10b42f_310220mish_backward_kernelERNS_14TensorIteratorEENKUlvE_clEvENKUlvE1_clEvEUlN3c104HalfES8_E_St5arrayIPcLm3EEEEviT0_T1_,"",@"SHT_CUDA_INFO"
	.sectionflags	@""
	.align	4


	//----- nvinfo : EIATTR_CUDA_API_VERSION
	.align		4
        /*0000*/ 	.byte	0x04, 0x37
        /*0002*/ 	.short	(.L_691 - .L_690)
.L_690:
        /*0004*/ 	.word	0x00000082


	//----- nvinfo : EIATTR_KPARAM_INFO
	.align		4
.L_691:
        /*0008*/ 	.byte	0x04, 0x17
        /*000a*/ 	.short	(.L_693 - .L_692)
.L_692:
        /*000c*/ 	.word	0x00000000
        /*0010*/ 	.short	0x0002
        /*0012*/ 	.short	0x0008
        /*0014*/ 	.byte	0x00, 0xf0, 0x61, 0x00


	//----- nvinfo : EIATTR_KPARAM_INFO
	.align		4
.L_693:
        /*0018*/ 	.byte	0x04, 0x17
        /*001a*/ 	.short	(.L_695 - .L_694)
.L_694:
        /*001c*/ 	.word	0x00000000
        /*0020*/ 	.short	0x0001
        /*0022*/ 	.short	0x0004
        /*0024*/ 	.byte	0x00, 0xf0, 0x05, 0x00


	//----- nvinfo : EIATTR_KPARAM_INFO
	.align		4
.L_695:
        /*0028*/ 	.byte	0x04, 0x17
        /*002a*/ 	.short	(.L_697 - .L_696)
.L_696:
        /*002c*/ 	.word	0x00000000
        /*0030*/ 	.short	0x0000
        /*0032*/ 	.short	0x0000
        /*0034*/ 	.byte	0x00, 0xf0, 0x11, 0x00


	//----- nvinfo : EIATTR_SPARSE_MMA_MASK
	.align		4
.L_697:
        /*0038*/ 	.byte	0x03, 0x50
        /*003a*/ 	.short	0x0000


	//----- nvinfo : EIATTR_MAXREG_COUNT
	.align		4
        /*003c*/ 	.byte	0x03, 0x1b
        /*003e*/ 	.short	0x00ff


	//----- nvinfo : EIATTR_MERCURY_ISA_VERSION
	.align		4
        /*0040*/ 	.byte	0x03, 0x5f
        /*0042*/ 	.short	0x0101


	//----- nvinfo : EIATTR_EXIT_INSTR_OFFSETS
	.align		4
        /*0044*/ 	.byte	0x04, 0x1c
        /*0046*/ 	.short	(.L_699 - .L_698)


	//   ....[0]....
.L_698:
        /*0048*/ 	.word	0x000016b0


	//   ....[1]....
        /*004c*/ 	.word	0x000038b0


	//   ....[2]....
        /*0050*/ 	.word	0x00003900


	//----- nvinfo : EIATTR_MAX_THREADS
	.align		4
.L_699:
        /*0054*/ 	.byte	0x04, 0x05
        /*0056*/ 	.short	(.L_701 - .L_700)
.L_700:
        /*0058*/ 	.word	0x00000080
        /*005c*/ 	.word	0x00000001
        /*0060*/ 	.word	0x00000001


	//----- nvinfo : EIATTR_CRS_STACK_SIZE
	.align		4
.L_701:
        /*0064*/ 	.byte	0x04, 0x1e
        /*0066*/ 	.short	(.L_703 - .L_702)
.L_702:
        /*0068*/ 	.word	0x00000000


	//----- nvinfo : EIATTR_CBANK_PARAM_SIZE
	.align		4
.L_703:
        /*006c*/ 	.byte	0x03, 0x19
        /*006e*/ 	.short	0x0020


	//----- nvinfo : EIATTR_PARAM_CBANK
	.align		4
        /*0070*/ 	.byte	0x04, 0x0a
        /*0072*/ 	.short	(.L_705 - .L_704)
	.align		4
.L_704:
        /*0074*/ 	.word	index@(.nv.constant0._ZN2at6native29vectorized_elementwise_kernelILi8EZZZNS0_61_GLOBAL__N__b29612f4_23_ActivationMishKernel_cu_9e10b42f_310220mish_backward_kernelERNS_14TensorIteratorEENKUlvE_clEvENKUlvE1_clEvEUlN3c104HalfES8_E_St5arrayIPcLm3EEEEviT0_T1_)
        /*0078*/ 	.short	0x0210
        /*007a*/ 	.short	0x0020


	//----- nvinfo : EIATTR_SW_WAR
	.align		4
.L_705:
        /*007c*/ 	.byte	0x04, 0x36
        /*007e*/ 	.short	(.L_707 - .L_706)
.L_706:
        /*0080*/ 	.word	0x00000008
.L_707:


//--------------------- .nv.info._ZN2at6native18elementwise_kernelILi128ELi4EZNS0_15gpu_kernel_implIZZZNS0_61_GLOBAL__N__b29612f4_23_ActivationMishKernel_cu_9e10b42f_310220mish_backward_kernelERNS_14TensorIteratorEENKUlvE_clEvENKUlvE0_clEvEUlffE_EEvRNS_18TensorIteratorBaseERKT_EUliE_EEviT1_ --------------------------
	.section	.nv.info._ZN2at6native18elementwise_kernelILi128ELi4EZNS0_15gpu_kernel_implIZZZNS0_61_GLOBAL__N__b29612f4_23_ActivationMishKernel_cu_9e10b42f_310220mish_backward_kernelERNS_14TensorIteratorEENKUlvE_clEvENKUlvE0_clEvEUlffE_EEvRNS_18TensorIteratorBaseERKT_EUliE_EEviT1_,"",@"SHT_CUDA_INFO"
	.sectionflags	@""
	.align	4


	//----- nvinfo : EIATTR_CUDA_API_VERSION
	.align		4
        /*0000*/ 	.byte	0x04, 0x37
        /*0002*/ 	.short	(.L_709 - .L_708)
.L_708:
        /*0004*/ 	.word	0x00000082


	//----- nvinfo : EIATTR_KPARAM_INFO
	.align		4
.L_709:
        /*0008*/ 	.byte	0x04, 0x17
        /*000a*/ 	.short	(.L_711 - .L_710)
.L_710:
        /*000c*/ 	.word	0x00000000
        /*0010*/ 	.short	0x0001
        /*0012*/ 	.short	0x0008
        /*0014*/ 	.byte	0x00, 0xf0, 0x21, 0x0a


	//----- nvinfo : EIATTR_KPARAM_INFO
	.align		4
.L_711:
        /*0018*/ 	.byte	0x04, 0x17
        /*001a*/ 	.short	(.L_713 - .L_712)
.L_712:
        /*001c*/ 	.word	0x00000000
        /*0020*/ 	.short	0x0000
        /*0022*/ 	.short	0x0000
        /*0024*/ 	.byte	0x00, 0xf0, 0x11, 0x00


	//----- nvinfo : EIATTR_SPARSE_MMA_MASK
	.align		4
.L_713:
        /*0028*/ 	.byte	0x03, 0x50
        /*002a*/ 	.short	0x0000


	//----- nvinfo : EIATTR_MAXREG_COUNT
	.align		4
        /*002c*/ 	.byte	0x03, 0x1b
        /*002e*/ 	.short	0x0080


	//----- nvinfo : EIATTR_EXTERNS
	.align		4
        /*0030*/ 	.byte	0x04, 0x0f
        /*0032*/ 	.short	(.L_715 - .L_714)


	//   ....[0]....
	.align		4
.L_714:
        /*0034*/ 	.word	index@(__assertfail)


	//----- nvinfo : EIATTR_MERCURY_ISA_VERSION
	.align		4
.L_715:
        /*0038*/ 	.byte	0x03, 0x5f
        /*003a*/ 	.short	0x0101


	//----- nvinfo : EIATTR_SYSCALL_OFFSETS
	.align		4
        /*003c*/ 	.byte	0x04, 0x46
        /*003e*/ 	.short	(.L_717 - .L_716)


	//   ....[0]....
.L_716:
        /*0040*/ 	.word	0x00002480


	//   ....[1]....
        /*0044*/ 	.word	0x000032a0


	//   ....[2]....
        /*0048*/ 	.word	0x00004390


	//   ....[3]....
        /*004c*/ 	.word	0x00006850


	//   ....[4]....
        /*0050*/ 	.word	0x00007670


	//   ....[5]....
        /*0054*/ 	.word	0x00008760


	//   ....[6]....
        /*0058*/ 	.word	0x0000ac10


	//   ....[7]....
        /*005c*/ 	.word	0x0000ba30


	//   ....[8]....
        /*0060*/ 	.word	0x0000cb20


	//   ....[9]....
        /*0064*/ 	.word	0x0000efc0


	//   ....[10]....
        /*0068*/ 	.word	0x0000fde0


	//   ....[11]....
        /*006c*/ 	.word	0x00010ed0


	//----- nvinfo : EIATTR_EXIT_INSTR_OFFSETS
	.align		4
.L_717:
        /*0070*/ 	.byte	0x04, 0x1c
        /*0072*/ 	.short	(.L_719 - .L_718)


	//   ....[0]....
.L_718:
        /*0074*/ 	.word	0x0000cbd0


	//   ....[1]....
        /*0078*/ 	.word	0x000101f0


	//   ....[2]....
        /*007c*/ 	.word	0x00010230


	//   ....[3]....
        /*0080*/ 	.word	0x000102c0


	//   ....[4]....
        /*0084*/ 	.word	0x000102f0


	//   ....[5]....
        /*0088*/ 	.word	0x00010320


	//   ....[6]....
        /*008c*/ 	.word	0x000103a0


	//   ....[7]....
        /*0090*/ 	.word	0x000103d0


	//   ....[8]....
        /*0094*/ 	.word	0x00010460


	//   ....[9]....
        /*0098*/ 	.word	0x000104a0


	//   ....[10]....
        /*009c*/ 	.word	0x000104e0


	//   ....[11]....
        /*00a0*/ 	.word	0x000105a0


	//   ....[12]....
        /*00a4*/ 	.word	0x000105f0


	//   ....[13]....
        /*00a8*/ 	.word	0x00010770


	//   ....[14]....
        /*00ac*/ 	.word	0x000108c0


	//   ....[15]....
        /*00b0*/ 	.word	0x000108f0


	//   ....[16]....
        /*00b4*/ 	.word	0x000109a0


	//   ....[17]....
        /*00b8*/ 	.word	0x00010b10


	//   ....[18]....
        /*00bc*/ 	.word	0x00010c80


	//   ....[19]....
        /*00c0*/ 	.word	0x00010dd0


	//   ....[20]....
        /*00c4*/ 	.word	0x00010ee0


	//   ....[21]....
        /*00c8*/ 	.word	0x00010f10


	//   ....[22]....
        /*00cc*/ 	.word	0x00010f40


	//----- nvinfo : EIATTR_MAX_THREADS
	.align		4
.L_719:
        /*00d0*/ 	.byte	0x04, 0x05
        /*00d2*/ 	.short	(.L_721 - .L_720)
.L_720:
        /*00d4*/ 	.word	0x00000080
        /*00d8*/ 	.word	0x00000001
        /*00dc*/ 	.word	0x00000001


	//----- nvinfo : EIATTR_CRS_STACK_SIZE
	.align		4
.L_721:
        /*00e0*/ 	.byte	0x04, 0x1e
        /*00e2*/ 	.short	(.L_723 - .L_722)
.L_722:
        /*00e4*/ 	.word	0x00000000


	//----- nvinfo : EIATTR_CBANK_PARAM_SIZE
	.align		4
.L_723:
        /*00e8*/ 	.byte	0x03, 0x19
        /*00ea*/ 	.short	0x0290


	//----- nvinfo : EIATTR_PARAM_CBANK
	.align		4
        /*00ec*/ 	.byte	0x04, 0x0a
        /*00ee*/ 	.short	(.L_725 - .L_724)
	.align		4
.L_724:
        /*00f0*/ 	.word	index@(.nv.constant0._ZN2at6native18elementwise_kernelILi128ELi4EZNS0_15gpu_kernel_implIZZZNS0_61_GLOBAL__N__b29612f4_23_ActivationMishKernel_cu_9e10b42f_310220mish_backward_kernelERNS_14TensorIteratorEENKUlvE_clEvENKUlvE0_clEvEUlffE_EEvRNS_18TensorIteratorBaseERKT_EUliE_EEviT1_)
        /*00f4*/ 	.short	0x0210
        /*00f6*/ 	.short	0x0290


	//----- nvinfo : EIATTR_SW_WAR
	.align		4
.L_725:
        /*00f8*/ 	.byte	0x04, 0x36
        /*00fa*/ 	.short	(.L_727 - .L_726)
.L_726:
        /*00fc*/ 	.word	0x00000008
.L_727:


//--------------------- .nv.info._ZN2at6native27unrolled_elementwise_kernelIZZZNS0_61_GLOBAL__N__b29612f4_23_ActivationMishKernel_cu_9e10b42f_310220mish_backward_kernelERNS_14TensorIteratorEENKUlvE_clEvENKUlvE0_clEvEUlffE_St5arrayIPcLm3EELi4E23TrivialOffsetCalculatorILi2EjESB_ILi1EjENS0_6memory12LoadWithCastILi2EEENSE_13StoreWithCastILi1EEEEEviT_T0_T2_T3_T4_T5_ --------------------------
	.section	.nv.info._ZN2at6native27unrolled_elementwise_kernelIZZZNS0_61_GLOBAL__N__b29612f4_23_ActivationMishKernel_cu_9e10b42f_310220mish_backward_kernelERNS_14TensorIteratorEENKUlvE_clEvENKUlvE0_clEvEUlffE_St5arrayIPcLm3EELi4E23TrivialOffsetCalculatorILi2EjESB_ILi1EjENS0_6memory12LoadWithCastILi2EEENSE_13StoreWithCastILi1EEEEEviT_T0_T2_T3_T4_T5_,"",@"SHT_CUDA_INFO"
	.sectionflags	@""
	.align	4


	//----- nvinfo : EIATTR_CUDA_API_VERSION
	.align		4
        /*0000*/ 	.byte	0x04, 0x37
        /*0002*/ 	.short	(.L_729 - .L_728)
.L_728:
        /*0004*/ 	.word	0x00000082


	//----- nvinfo : EIATTR_KPARAM_INFO
	.align		4
.L_729:
        /*0008*/ 	.byte	0x04, 0x17
        /*000a*/ 	.short	(.L_731 - .L_730)
.L_730:
        /*000c*/ 	.word	0x00000000
        /*0010*/ 	.short	0x0006
        /*0012*/ 	.short	0x0030
        /*0014*/ 	.byte	0x00, 0xf0, 0x21, 0x00


	//----- nvinfo : EIATTR_KPARAM_INFO
	.align		4
.L_731:
        /*0018*/ 	.byte	0x04, 0x17
        /*001a*/ 	.short	(.L_733 - .L_732)
.L_732:
        /*001c*/ 	.word	0x00000000
        /*0020*/ 	.short	0x0005
        /*0022*/ 	.short	0x0024
        /*0024*/ 	.byte	0x00, 0xf0, 0x31, 0x00


	//----- nvinfo : EIATTR_KPARAM_INFO
	.align		4
.L_733:
        /*0028*/ 	.byte	0x04, 0x17
        /*002a*/ 	.short	(.L_735 - .L_734)
.L_734:
        /*002c*/ 	.word	0x00000000
        /*0030*/ 	.short	0x0004
        /*0032*/ 	.short	0x0021
        /*0034*/ 	.byte	0x00, 0xf0, 0x05, 0x00


	//----- nvinfo : EIATTR_KPARAM_INFO
	.align		4
.L_735:
        /*0038*/ 	.byte	0x04, 0x17
        /*003a*/ 	.short	(.L_737 - .L_736)
.L_736:
        /*003c*/ 	.word	0x00000000
        /*0040*/ 	.short	0x0003
        /*0042*/ 	.short	0x0020
        /*0044*/ 	.byte	0x00, 0xf0, 0x05, 0x00


	//----- nvinfo : EIATTR_KPARAM_INFO
	.align		4
.L_737:
        /*0048*/ 	.byte	0x04, 0x17
        /*004a*/ 	.short	(.L_739 - .L_738)
.L_738:
        /*004c*/ 	.word	0x00000000
        /*0050*/ 	.short	0x0002
        /*0052*/ 	.short	0x0008
        /*0054*/ 	.byte	0x00, 0xf0, 0x61, 0x00


	//----- nvinfo : EIATTR_KPARAM_INFO
	.align		4
.L_739:
        /*0058*/ 	.byte	0x04, 0x17
        /*005a*/ 	.short	(.L_741 - .L_740)
.L_740:
        /*005c*/ 	.word	0x00000000
        /*0060*/ 	.short	0x0001
        /*0062*/ 	.short	0x0004
        /*0064*/ 	.byte	0x00, 0xf0, 0x05, 0x00


	//----- nvinfo : EIATTR_KPARAM_INFO
	.align		4
.L_741:
        /*0068*/ 	.byte	0x04, 0x17
        /*006a*/ 	.short	(.L_743 - .L_742)
.L_742:
        /*006c*/ 	.word	0x00000000
        /*0070*/ 	.short	0x0000
        /*0072*/ 	.short	0x0000
        /*0074*/ 	.byte	0x00, 0xf0, 0x11, 0x00


	//----- nvinfo : EIATTR_SPARSE_MMA_MASK
	.align		4
.L_743:
        /*0078*/ 	.byte	0x03, 0x50
        /*007a*/ 	.short	0x0000


	//----- nvinfo : EIATTR_MAXREG_COUNT
	.align		4
        /*007c*/ 	.byte	0x03, 0x1b
        /*007e*/ 	.short	0x00ff


	//----- nvinfo : EIATTR_EXTERNS
	.align		4
        /*0080*/ 	.byte	0x04, 0x0f
        /*0082*/ 	.short	(.L_745 - .L_744)


	//   ....[0]....
	.align		4
.L_744:
        /*0084*/ 	.word	index@(__assertfail)


	//----- nvinfo : EIATTR_MERCURY_ISA_VERSION
	.align		4
.L_745:
        /*0088*/ 	.byte	0x03, 0x5f
        /*008a*/ 	.short	0x0101


	//----- nvinfo : EIATTR_SYSCALL_OFFSETS
	.align		4
        /*008c*/ 	.byte	0x04, 0x46
        /*008e*/ 	.short	(.L_747 - .L_746)


	//   ....[0]....
.L_746:
        /*0090*/ 	.word	0x00000e90


	//   ....[1]....
        /*0094*/ 	.word	0x00001cc0


	//   ....[2]....
        /*0098*/ 	.word	0x00002b70


	//   ....[3]....
        /*009c*/ 	.word	0x000039a0


	//   ....[4]....
        /*00a0*/ 	.word	0x00004860


	//   ....[5]....
        /*00a4*/ 	.word	0x000056a0


	//   ....[6]....
        /*00a8*/ 	.word	0x00006540


	//   ....[7]....
        /*00ac*/ 	.word	0x00007350


	//   ....[8]....
        /*00b0*/ 	.word	0x00008f00


	//   ....[9]....
        /*00b4*/ 	.word	0x00009e00


	//   ....[10]....
        /*00b8*/ 	.word	0x0000acc0


	//   ....[11]....
        /*00bc*/ 	.word	0x0000bb80


	//----- nvinfo : EIATTR_EXIT_INSTR_OFFSETS
	.align		4
.L_747:
        /*00c0*/ 	.byte	0x04, 0x1c
        /*00c2*/ 	.short	(.L_749 - .L_748)


	//   ....[0]....
.L_748:
        /*00c4*/ 	.word	0x0000ad60


	//   ....[1]....
        /*00c8*/ 	.word	0x0000aea0


	//   ....[2]....
        /*00cc*/ 	.word	0x0000aee0


	//   ....[3]....
        /*00d0*/ 	.word	0x0000af70


	//   ....[4]....
        /*00d4*/ 	.word	0x0000afa0


	//   ....[5]....
        /*00d8*/ 	.word	0x0000afd0


	//   ....[6]....
        /*00dc*/ 	.word	0x0000b050


	//   ....[7]....
        /*00e0*/ 	.word	0x0000b080


	//   ....[8]....
        /*00e4*/ 	.word	0x0000b110


	//   ....[9]....
        /*00e8*/ 	.word	0x0000b150


	//   ....[10]....
        /*00ec*/ 	.word	0x0000b190


	//   ....[11]....
        /*00f0*/ 	.word	0x0000b250


	//   ....[12]....
        /*00f4*/ 	.word	0x0000b2a0


	//   ....[13]....
        /*00f8*/ 	.word	0x0000b420


	//   ....[14]....
        /*00fc*/ 	.word	0x0000b570


	//   ....[15]....
        /*0100*/ 	.word	0x0000b5a0


	//   ....[16]....
        /*0104*/ 	.word	0x0000b650


	//   ....[17]....
        /*0108*/ 	.word	0x0000b7c0


	//   ....[18]....
        /*010c*/ 	.word	0x0000b930


	//   ....[19]....
        /*0110*/ 	.word	0x0000ba80


	//   ....[20]....
        /*0114*/ 	.word	0x0000bb90


	//   ....[21]....
        /*0118*/ 	.word	0x0000bbc0


	//   ....[22]....
        /*011c*/ 	.word	0x0000bbf0


	//----- nvinfo : EIATTR_MAX_THREADS
	.align		4
.L_749:
        /*0120*/ 	.byte	0x04, 0x05
        /*0122*/ 	.short	(.L_751 - .L_750)
.L_750:
        /*0124*/ 	.word	0x00000080
        /*0128*/ 	.word	0x00000001
        /*012c*/ 	.word	0x00000001


	//----- nvinfo : EIATTR_CRS_STACK_SIZE
	.align		4
.L_751:
        /*0130*/ 	.byte	0x04, 0x1e
        /*0132*/ 	.short	(.L_753 - .L_752)
.L_752:
        /*0134*/ 	.word	0x00000000


	//----- nvinfo : EIATTR_CBANK_PARAM_SIZE
	.align		4
.L_753:
        /*0138*/ 	.byte	0x03, 0x19
        /*013a*/ 	.short	0x0038


	//----- nvinfo : EIATTR_PARAM_CBANK
	.align		4
        /*013c*/ 	.byte	0x04, 0x0a
        /*013e*/ 	.short	(.L_755 - .L_754)
	.align		4
.L_754:
        /*0140*/ 	.word	index@(.nv.constant0._ZN2at6native27unrolled_elementwise_kernelIZZZNS0_61_GLOBAL__N__b29612f4_23_ActivationMishKernel_cu_9e10b42f_310220mish_backward_kernelERNS_14TensorIteratorEENKUlvE_clEvENKUlvE0_clEvEUlffE_St5arrayIPcLm3EELi4E23TrivialOffsetCalculatorILi2EjESB_ILi1EjENS0_6memory12LoadWithCastILi2EEENSE_13StoreWithCastILi1EEEEEviT_T0_T2_T3_T4_T5_)
        /*0144*/ 	.short	0x0210
        /*0146*/ 	.short	0x0038


	//----- nvinfo : EIATTR_SW_WAR
	.align		4
.L_755:
        /*0148*/ 	.byte	0x04, 0x36
        /*014a*/ 	.short	(.L_757 - .L_756)
.L_756:
        /*014c*/ 	.word	0x00000008
.L_757:


//--------------------- .nv.info._ZN2at6native18elementwise_kernelILi128ELi2EZNS0_22gpu_kernel_impl_nocastIZZZNS0_61_GLOBAL__N__b29612f4_23_ActivationMishKernel_cu_9e10b42f_310220mish_backward_kernelERNS_14TensorIteratorEENKUlvE_clEvENKUlvE0_clEvEUlffE_EEvRNS_18TensorIteratorBaseERKT_EUliE_EEviT1_ --------------------------
	.section	.nv.info._ZN2at6native18elementwise_kernelILi128ELi2EZNS0_22gpu_kernel_impl_nocastIZZZNS0_61_GLOBAL__N__b29612f4_23_ActivationMishKernel_cu_9e10b42f_310220mish_backward_kernelERNS_14TensorIteratorEENKUlvE_clEvENKUlvE0_clEvEUlffE_EEvRNS_18TensorIteratorBaseERKT_EUliE_EEviT1_,"",@"SHT_CUDA_INFO"
	.sectionflags	@""
	.align	4


	//----- nvinfo : EIATTR_CUDA_API_VERSION
	.align		4
        /*0000*/ 	.byte	0x04, 0x37
        /*0002*/ 	.short	(.L_759 - .L_758)
.L_758:
        /*0004*/ 	.word	0x00000082


	//----- nvinfo : EIATTR_KPARAM_INFO
	.align		4
.L_759:
        /*0008*/ 	.byte	0x04, 0x17
        /*000a*/ 	.short	(.L_761 - .L_760)
.L_760:
        /*000c*/ 	.word	0x00000000
        /*0010*/ 	.short	0x0001
        /*0012*/ 	.short	0x0008
        /*0014*/ 	.byte	0x00, 0xf0, 0x21, 0x0a


	//----- nvinfo : EIATTR_KPARAM_INFO
	.align		4
.L_761:
        /*0018*/ 	.byte	0x04, 0x17
        /*001a*/ 	.short	(.L_763 - .L_762)
.L_762:
        /*001c*/ 	.word	0x00000000
        /*0020*/ 	.short	0x0000
        /*0022*/ 	.short	0x0000
        /*0024*/ 	.byte	0x00, 0xf0, 0x11, 0x00


	//----- nvinfo : EIATTR_SPARSE_MMA_MASK
	.align		4
.L_763:
        /*0028*/ 	.byte	0x03, 0x50
        /*002a*/ 	.short	0x0000


	//----- nvinfo : EIATTR_MAXREG_COUNT
	.align		4
        /*002c*/ 	.byte	0x03, 0x1b
        /*002e*/ 	.short	0x0080


	//----- nvinfo : EIATTR_MERCURY_ISA_VERSION
	.align		4
        /*0030*/ 	.byte	0x03, 0x5f
        /*0032*/ 	.short	0x0101


	//----- nvinfo : EIATTR_EXIT_INSTR_OFFSETS
	.align		4
        /*0034*/ 	.byte	0x04, 0x1c
        /*0036*/ 	.short	(.L_765 - .L_764)


	//   ....[0]....
.L_764:
        /*0038*/ 	.word	0x00001a70


	//   ....[1]....
        /*003c*/ 	.word	0x000033f0


	//----- nvinfo : EIATTR_MAX_THREADS
	.align		4
.L_765:
        /*0040*/ 	.byte	0x04, 0x05
        /*0042*/ 	.short	(.L_767 - .L_766)
.L_766:
        /*0044*/ 	.word	0x00000080
        /*0048*/ 	.word	0x00000001
        /*004c*/ 	.word	0x00000001


	//----- nvinfo : EIATTR_CRS_STACK_SIZE
	.align		4
.L_767:
        /*0050*/ 	.byte	0x04, 0x1e
        /*0052*/ 	.short	(.L_769 - .L_768)
.L_768:
        /*0054*/ 	.word	0x00000000


	//----- nvinfo : EIATTR_CBANK_PARAM_SIZE
	.align		4
.L_769:
        /*0058*/ 	.byte	0x03, 0x19
        /*005a*/ 	.short	0x0290


	//----- nvinfo : EIATTR_PARAM_CBANK
	.align		4
        /*005c*/ 	.byte	0x04, 0x0a
        /*005e*/ 	.short	(.L_771 - .L_770)
	.align		4
.L_770:
        /*0060*/ 	.word	index@(.nv.constant0._ZN2at6native18elementwise_kernelILi128ELi2EZNS0_22gpu_kernel_impl_nocastIZZZNS0_61_GLOBAL__N__b29612f4_23_ActivationMishKernel_cu_9e10b42f_310220mish_backward_kernelERNS_14TensorIteratorEENKUlvE_clEvENKUlvE0_clEvEUlffE_EEvRNS_18TensorIteratorBaseERKT_EUliE_EEviT1_)
        /*0064*/ 	.short	0x0210
        /*0066*/ 	.short	0x0290


	//----- nvinfo : EIATTR_SW_WAR
	.align		4
.L_771:
        /*0068*/ 	.byte	0x04, 0x36
        /*006a*/ 	.short	(.L_773 - .L_772)
.L_772:
        /*006c*/ 	.word	0x00000008
.L_773:


//--------------------- .nv.info._ZN2at6native27unrolled_elementwise_kernelIZZZNS0_61_GLOBAL__N__b29612f4_23_ActivationMishKernel_cu_9e10b42f_310220mish_backward_kernelERNS_14TensorIteratorEENKUlvE_clEvENKUlvE0_clEvEUlffE_St5arrayIPcLm3EELi4E23TrivialOffsetCalculatorILi2EjESB_ILi1EjENS0_6memory15LoadWithoutCastENSE_16StoreWithoutCastEEEviT_T0_T2_T3_T4_T5_ --------------------------
	.section	.nv.info._ZN2at6native27unrolled_elementwise_kernelIZZZNS0_61_GLOBAL__N__b29612f4_23_ActivationMishKernel_cu_9e10b42f_310220mish_backward_kernelERNS_14TensorIteratorEENKUlvE_clEvENKUlvE0_clEvEUlffE_St5arrayIPcLm3EELi4E23TrivialOffsetCalculatorILi2EjESB_ILi1EjENS0_6memory15LoadWithoutCastENSE_16StoreWithoutCastEEEviT_T0_T2_T3_T4_T5_,"",@"SHT_CUDA_INFO"
	.sectionflags	@""
	.align	4


	//----- nvinfo : EIATTR_CUDA_API_VERSION
	.align		4
        /*0000*/ 	.byte	0x04, 0x37
        /*0002*/ 	.short	(.L_775 - .L_774)
.L_774:
        /*0004*/ 	.word	0x00000082


	//----- nvinfo : EIATTR_KPARAM_INFO
	.align		4
.L_775:
        /*0008*/ 	.byte	0x04, 0x17
        /*000a*/ 	.short	(.L_777 - .L_776)
.L_776:
        /*000c*/ 	.word	0x00000000
        /*0010*/ 	.short	0x0006
        /*0012*/ 	.short	0x0023
        /*0014*/ 	.byte	0x00, 0xf0, 0x05, 0x00


	//----- nvinfo : EIATTR_KPARAM_INFO
	.align		4
.L_777:
        /*0018*/ 	.byte	0x04, 0x17
        /*001a*/ 	.short	(.L_779 - .L_778)
.L_778:
        /*001c*/ 	.word	0x00000000
        /*0020*/ 	.short	0x0005
        /*0022*/ 	.short	0x0022
        /*0024*/ 	.byte	0x00, 0xf0, 0x05, 0x00


	//----- nvinfo : EIATTR_KPARAM_INFO
	.align		4
.L_779:
        /*0028*/ 	.byte	0x04, 0x17
        /*002a*/ 	.short	(.L_781 - .L_780)
.L_780:
        /*002c*/ 	.word	0x00000000
        /*0030*/ 	.short	0x0004
        /*0032*/ 	.short	0x0021
        /*0034*/ 	.byte	0x00, 0xf0, 0x05, 0x00


	//----- nvinfo : EIATTR_KPARAM_INFO
	.align		4
.L_781:
        /*0038*/ 	.byte	0x04, 0x17
        /*003a*/ 	.short	(.L_783 - .L_782)
.L_782:
        /*003c*/ 	.word	0x00000000
        /*0040*/ 	.short	0x0003
        /*0042*/ 	.short	0x0020
        /*0044*/ 	.byte	0x00, 0xf0, 0x05, 0x00


	//----- nvinfo : EIATTR_KPARAM_INFO
	.align		4
.L_783:
        /*0048*/ 	.byte	0x04, 0x17
        /*004a*/ 	.short	(.L_785 - .L_784)
.L_784:
        /*004c*/ 	.word	0x00000000
        /*0050*/ 	.short	0x0002
        /*0052*/ 	.short	0x0008
        /*0054*/ 	.byte	0x00, 0xf0, 0x61, 0x00


	//----- nvinfo : EIATTR_KPARAM_INFO
	.align		4
.L_785:
        /*0058*/ 	.byte	0x04, 0x17
        /*005a*/ 	.short	(.L_787 - .L_786)
.L_786:
        /*005c*/ 	.word	0x00000000
        /*0060*/ 	.short	0x0001
        /*0062*/ 	.short	0x0004
        /*0064*/ 	.byte	0x00, 0xf0, 0x05, 0x00


	//----- nvinfo : EIATTR_KPARAM_INFO
	.align		4
.L_787:
        /*0068*/ 	.byte	0x04, 0x17
        /*006a*/ 	.short	(.L_789 - .L_788)
.L_788:
        /*006c*/ 	.word	0x00000000
        /*0070*/ 	.short	0x0000
        /*0072*/ 	.short	0x0000
        /*0074*/ 	.byte	0x00, 0xf0, 0x11, 0x00


	//----- nvinfo : EIATTR_SPARSE_MMA_MASK
	.align		4
.L_789:
        /*0078*/ 	.byte	0x03, 0x50
        /*007a*/ 	.short	0x0000


	//----- nvinfo : EIATTR_MAXREG_COUNT
	.align		4
        /*007c*/ 	.byte	0x03, 0x1b
        /*007e*/ 	.short	0x00ff


	//----- nvinfo : EIATTR_MERCURY_ISA_VERSION
	.align		4
        /*0080*/ 	.byte	0x03, 0x5f
        /*0082*/ 	.short	0x0101


	//----- nvinfo : EIATTR_EXIT_INSTR_OFFSETS
	.align		4
        /*0084*/ 	.byte	0x04, 0x1c
        /*0086*/ 	.short	(.L_791 - .L_790)


	//   ....[0]....
.L_790:
        /*0088*/ 	.word	0x00001040


	//   ....[1]....
        /*008c*/ 	.word	0x00001090


	//----- nvinfo : EIATTR_MAX_THREADS
	.align		4
.L_791:
        /*0090*/ 	.byte	0x04, 0x05
        /*0092*/ 	.short	(.L_793 - .L_792)
.L_792:
        /*0094*/ 	.word	0x00000080
        /*0098*/ 	.word	0x00000001
        /*009c*/ 	.word	0x00000001


	//----- nvinfo : EIATTR_CRS_STACK_SIZE
	.align		4
.L_793:
        /*00a0*/ 	.byte	0x04, 0x1e
        /*00a2*/ 	.short	(.L_795 - .L_794)
.L_794:
        /*00a4*/ 	.word	0x00000000


	//----- nvinfo : EIATTR_CBANK_PARAM_SIZE
	.align		4
.L_795:
        /*00a8*/ 	.byte	0x03, 0x19
        /*00aa*/ 	.short	0x0024


	//----- nvinfo : EIATTR_PARAM_CBANK
	.align		4
        /*00ac*/ 	.byte	0x04, 0x0a
        /*00ae*/ 	.short	(.L_797 - .L_796)
	.align		4
.L_796:
        /*00b0*/ 	.word	index@(.nv.constant0._ZN2at6native27unrolled_elementwise_kernelIZZZNS0_61_GLOBAL__N__b29612f4_23_ActivationMishKernel_cu_9e10b42f_310220mish_backward_kernelERNS_14TensorIteratorEENKUlvE_clEvENKUlvE0_clEvEUlffE_St5arrayIPcLm3EELi4E23TrivialOffsetCalculatorILi2EjESB_ILi1EjENS0_6memory15LoadWithoutCastENSE_16StoreWithoutCastEEEviT_T0_T2_T3_T4_T5_)
        /*00b4*/ 	.short	0x0210
        /*00b6*/ 	.short	0x0024


	//----- nvinfo : EIATTR_SW_WAR
	.align		4
.L_797:
        /*00b8*/ 	.byte	0x04, 0x36
        /*00ba*/ 	.short	(.L_799 - .L_798)
.L_798:
        /*00bc*/ 	.word	0x00000008
.L_799:


//--------------------- .nv.info._ZN2at6native29vectorized_elementwise_kernelILi2EZZZNS0_61_GLOBAL__N__b29612f4_23_ActivationMishKernel_cu_9e10b42f_310220mish_backward_kernelERNS_14TensorIteratorEENKUlvE_clEvENKUlvE0_clEvEUlffE_St5arrayIPcLm3EEEEviT0_T1_ --------------------------
	.section	.nv.info._ZN2at6native29vectorized_elementwise_kernelILi2EZZZNS0_61_GLOBAL__N__b29612f4_23_ActivationMishKernel_cu_9e10b42f_310220mish_backward_kernelERNS_14TensorIteratorEENKUlvE_clEvENKUlvE0_clEvEUlffE_St5arrayIPcLm3EEEEviT0_T1_,"",@"SHT_CUDA_INFO"
	.sectionflags	@""
	.align	4


	//----- nvinfo : EIATTR_CUDA_API_VERSION
	.align		4
        /*0000*/ 	.byte	0x04, 0x37
        /*0002*/ 	.short	(.L_801 - .L_800)
.L_800:
        /*0004*/ 	.word	0x00000082


	//----- nvinfo : EIATTR_KPARAM_INFO
	.align		4
.L_801:
        /*0008*/ 	.byte	0x04, 0x17
        /*000a*/ 	.short	(.L_803 - .L_802)
.L_802:
        /*000c*/ 	.word	0x00000000
        /*0010*/ 	.short	0x0002
        /*0012*/ 	.short	0x0008
        /*0014*/ 	.byte	0x00, 0xf0, 0x61, 0x00


	//----- nvinfo : EIATTR_KPARAM_INFO
	.align		4
.L_803:
        /*0018*/ 	.byte	0x04, 0x17
        /*001a*/ 	.short	(.L_805 - .L_804)
.L_804:
        /*001c*/ 	.word	0x00000000
        /*0020*/ 	.short	0x0001
        /*0022*/ 	.short	0x0004
        /*0024*/ 	.byte	0x00, 0xf0, 0x05, 0x00


	//----- nvinfo : EIATTR_KPARAM_INFO
	.align		4
.L_805:
        /*0028*/ 	.byte	0x04, 0x17
        /*002a*/ 	.short	(.L_807 - .L_806)
.L_806:
        /*002c*/ 	.word	0x00000000
        /*0030*/ 	.short	0x0000
        /*0032*/ 	.short	0x0000
        /*0034*/ 	.byte	0x00, 0xf0, 0x11, 0x00


	//----- nvinfo : EIATTR_SPARSE_MMA_MASK
	.align		4
.L_807:
        /*0038*/ 	.byte	0x03, 0x50
        /*003a*/ 	.short	0x0000


	//----- nvinfo : EIATTR_MAXREG_COUNT
	.align		4
        /*003c*/ 	.byte	0x03, 0x1b
        /*003e*/ 	.short	0x00ff


	//----- nvinfo : EIATTR_MERCURY_ISA_VERSION
	.align		4
        /*0040*/ 	.byte	0x03, 0x5f
        /*0042*/ 	.short	0x0101


	//----- nvinfo : EIATTR_EXIT_INSTR_OFFSETS
	.align		4
        /*0044*/ 	.byte	0x04, 0x1c
        /*0046*/ 	.short	(.L_809 - .L_808)


	//   ....[0]....
.L_808:
        /*0048*/ 	.word	0x00001600


	//   ....[1]....
        /*004c*/ 	.word	0x00003620


	//   ....[2]....
        /*0050*/ 	.word	0x00003670


	//----- nvinfo : EIATTR_MAX_THREADS
	.align		4
.L_809:
        /*0054*/ 	.byte	0x04, 0x05
        /*0056*/ 	.short	(.L_811 - .L_810)
.L_810:
        /*0058*/ 	.word	0x00000080
        /*005c*/ 	.word	0x00000001
        /*0060*/ 	.word	0x00000001


	//----- nvinfo : EIATTR_CRS_STACK_SIZE
	.align		4
.L_811:
        /*0064*/ 	.byte	0x04, 0x1e
        /*0066*/ 	.short	(.L_813 - .L_812)
.L_812:
        /*0068*/ 	.word	0x00000000


	//----- nvinfo : EIATTR_CBANK_PARAM_SIZE
	.align		4
.L_813:
        /*006c*/ 	.byte	0x03, 0x19
        /*006e*/ 	.short	0x0020


	//----- nvinfo : EIATTR_PARAM_CBANK
	.align		4
        /*0070*/ 	.byte	0x04, 0x0a
        /*0072*/ 	.short	(.L_815 - .L_814)
	.align		4
.L_814:
        /*0074*/ 	.word	index@(.nv.constant0._ZN2at6native29vectorized_elementwise_kernelILi2EZZZNS0_61_GLOBAL__N__b29612f4_23_ActivationMishKernel_cu_9e10b42f_310220mish_backward_kernelERNS_14TensorIteratorEENKUlvE_clEvENKUlvE0_clEvEUlffE_St5arrayIPcLm3EEEEviT0_T1_)
        /*0078*/ 	.short	0x0210
        /*007a*/ 	.short	0x0020


	//----- nvinfo : EIATTR_SW_WAR
	.align		4
.L_815:
        /*007c*/ 	.byte	0x04, 0x36
        /*007e*/ 	.short	(.L_817 - .L_816)
.L_816:
        /*0080*/ 	.word	0x00000008
.L_817:


//--------------------- .nv.info._ZN2at6native29vectorized_elementwise_kernelILi4EZZZNS0_61_GLOBAL__N__b29612f4_23_ActivationMishKernel_cu_9e10b42f_310220mish_backward_kernelERNS_14TensorIteratorEENKUlvE_clEvENKUlvE0_clEvEUlffE_St5arrayIPcLm3EEEEviT0_T1_ --------------------------
	.section	.nv.info._ZN2at6native29vectorized_elementwise_kernelILi4EZZZNS0_61_GLOBAL__N__b29612f4_23_ActivationMishKernel_cu_9e10b42f_310220mish_backward_kernelERNS_14TensorIteratorEENKUlvE_clEvENKUlvE0_clEvEUlffE_St5arrayIPcLm3EEEEviT0_T1_,"",@"SHT_CUDA_INFO"
	.sectionflags	@""
	.align	4


	//----- nvinfo : EIATTR_CUDA_API_VERSION
	.align		4
        /*0000*/ 	.byte	0x04, 0x37
        /*0002*/ 	.short	(.L_819 - .L_818)
.L_818:
        /*0004*/ 	.word	0x00000082


	//----- nvinfo : EIATTR_KPARAM_INFO
	.align		4
.L_819:
        /*0008*/ 	.byte	0x04, 0x17
        /*000a*/ 	.short	(.L_821 - .L_820)
.L_820:
        /*000c*/ 	.word	0x00000000
        /*0010*/ 	.short	0x0002
        /*0012*/ 	.short	0x0008
        /*0014*/ 	.byte	0x00, 0xf0, 0x61, 0x00


	//----- nvinfo : EIATTR_KPARAM_INFO
	.align		4
.L_821:
        /*0018*/ 	.byte	0x04, 0x17
        /*001a*/ 	.short	(.L_823 - .L_822)
.L_822:
        /*001c*/ 	.word	0x00000000
        /*0020*/ 	.short	0x0001
        /*0022*/ 	.short	0x0004
        /*0024*/ 	.byte	0x00, 0xf0, 0x05, 0x00


	//----- nvinfo : EIATTR_KPARAM_INFO
	.align		4
.L_823:
        /*0028*/ 	.byte	0x04, 0x17
        /*002a*/ 	.short	(.L_825 - .L_824)
.L_824:
        /*002c*/ 	.word	0x00000000
        /*0030*/ 	.short	0x0000
        /*0032*/ 	.short	0x0000
        /*0034*/ 	.byte	0x00, 0xf0, 0x11, 0x00


	//----- nvinfo : EIATTR_SPARSE_MMA_MASK
	.align		4
.L_825:
        /*0038*/ 	.byte	0x03, 0x50
        /*003a*/ 	.short	0x0000


	//----- nvinfo : EIATTR_MAXREG_COUNT
	.align		4
        /*003c*/ 	.byte	0x03, 0x1b
        /*003e*/ 	.short	0x00ff


	//----- nvinfo : EIATTR_MERCURY_ISA_VERSION
	.align		4
        /*0040*/ 	.byte	0x03, 0x5f
        /*0042*/ 	.short	0x0101


	//----- nvinfo : EIATTR_EXIT_INSTR_OFFSETS
	.align		4
        /*0044*/ 	.byte	0x04, 0x1c
        /*0046*/ 	.short	(.L_827 - .L_826)


	//   ....[0]....
.L_826:
        /*0048*/ 	.word	0x000015a0


	//   ....[1]....
        /*004c*/ 	.word	0x000035c0


	//   ....[2]....
        /*0050*/ 	.word	0x00003610


	//----- nvinfo : EIATTR_MAX_THREADS
	.align		4
.L_827:
        /*0054*/ 	.byte	0x04, 0x05
        /*0056*/ 	.short	(.L_829 - .L_828)
.L_828:
        /*0058*/ 	.word	0x00000080
        /*005c*/ 	.word	0x00000001
        /*0060*/ 	.word	0x00000001


	//----- nvinfo : EIATTR_CRS_STACK_SIZE
	.align		4
.L_829:
        /*0064*/ 	.byte	0x04, 0x1e
        /*0066*/ 	.short	(.L_831 - .L_830)
.L_830:
        /*0068*/ 	.word	0x00000000


	//----- nvinfo : EIATTR_CBANK_PARAM_SIZE
	.align		4
.L_831:
        /*006c*/ 	.byte	0x03, 0x19
        /*006e*/ 	.short	0x0020


	//----- nvinfo : EIATTR_PARAM_CBANK
	.align		4
        /*0070*/ 	.byte	0x04, 0x0a
        /*0072*/ 	.short	(.L_833 - .L_832)
	.align		4
.L_832:
        /*0074*/ 	.word	index@(.nv.constant0._ZN2at6native29vectorized_elementwise_kernelILi4EZZZNS0_61_GLOBAL__N__b29612f4_23_ActivationMishKernel_cu_9e10b42f_310220mish_backward_kernelERNS_14TensorIteratorEENKUlvE_clEvENKUlvE0_clEvEUlffE_St5arrayIPcLm3EEEEviT0_T1_)
        /*0078*/ 	.short	0x0210
        /*007a*/ 	.short	0x0020


	//----- nvinfo : EIATTR_SW_WAR
	.align		4
.L_833:
        /*007c*/ 	.byte	0x04, 0x36
        /*007e*/ 	.short	(.L_835 - .L_834)
.L_834:
        /*0080*/ 	.word	0x00000008
.L_835:


//--------------------- .nv.info._ZN2at6native29vectorized_elementwise_kernelILi8EZZZNS0_61_GLOBAL__N__b29612f4_23_ActivationMishKernel_cu_9e10b42f_310220mish_backward_kernelERNS_14TensorIteratorEENKUlvE_clEvENKUlvE0_clEvEUlffE_St5arrayIPcLm3EEEEviT0_T1_ --------------------------
	.section	.nv.info._ZN2at6native29vectorized_elementwise_kernelILi8EZZZNS0_61_GLOBAL__N__b29612f4_23_ActivationMishKernel_cu_9e10b42f_310220mish_backward_kernelERNS_14TensorIteratorEENKUlvE_clEvENKUlvE0_clEvEUlffE_St5arrayIPcLm3EEEEviT0_T1_,"",@"SHT_CUDA_INFO"
	.sectionflags	@""
	.align	4


	//----- nvinfo : EIATTR_CUDA_API_VERSION
	.align		4
        /*0000*/ 	.byte	0x04, 0x37
        /*0002*/ 	.short	(.L_837 - .L_836)
.L_836:
        /*0004*/ 	.word	0x00000082


	//----- nvinfo : EIATTR_KPARAM_INFO
	.align		4
.L_837:
        /*0008*/ 	.byte	0x04, 0x17
        /*000a*/ 	.short	(.L_839 - .L_838)
.L_838:
        /*000c*/ 	.word	0x00000000
        /*0010*/ 	.short	0x0002
        /*0012*/ 	.short	0x0008
        /*0014*/ 	.byte	0x00, 0xf0, 0x61, 0x00


	//----- nvinfo : EIATTR_KPARAM_INFO
	.align		4
.L_839:
        /*0018*/ 	.byte	0x04, 0x17
        /*001a*/ 	.short	(.L_841 - .L_840)
.L_840:
        /*001c*/ 	.word	0x00000000
        /*0020*/ 	.short	0x0001
        /*0022*/ 	.short	0x0004
        /*0024*/ 	.byte	0x00, 0xf0, 0x05, 0x00


	//----- nvinfo : EIATTR_KPARAM_INFO
	.align		4
.L_841:
        /*0028*/ 	.byte	0x04, 0x17
        /*002a*/ 	.short	(.L_843 - .L_842)
.L_842:
        /*002c*/ 	.word	0x00000000
        /*0030*/ 	.short	0x0000
        /*0032*/ 	.short	0x0000
        /*0034*/ 	.byte	0x00, 0xf0, 0x11, 0x00


	//----- nvinfo : EIATTR_SPARSE_MMA_MASK
	.align		4
.L_843:
        /*0038*/ 	.byte	0x03, 0x50
        /*003a*/ 	.short	0x0000


	//----- nvinfo : EIATTR_MAXREG_COUNT
	.align		4
        /*003c*/ 	.byte	0x03, 0x1b
        /*003e*/ 	.short	0x00ff


	//----- nvinfo : EIATTR_MERCURY_ISA_VERSION
	.align		4
        /*0040*/ 	.byte	0x03, 0x5f
        /*0042*/ 	.short	0x0101


	//----- nvinfo : EIATTR_EXIT_INSTR_OFFSETS
	.align		4
        /*0044*/ 	.byte	0x04, 0x1c
        /*0046*/ 	.short	(.L_845 - .L_844)


	//   ....[0]....
.L_844:
        /*0048*/ 	.word	0x000015a0


	//   ....[1]....
        /*004c*/ 	.word	0x000035c0


	//   ....[2]....
        /*0050*/ 	.word	0x00003610


	//----- nvinfo : EIATTR_MAX_THREADS
	.align		4
.L_845:
        /*0054*/ 	.byte	0x04, 0x05
        /*0056*/ 	.short	(.L_847 - .L_846)
.L_846:
        /*0058*/ 	.word	0x00000080
        /*005c*/ 	.word	0x00000001
        /*0060*/ 	.word	0x00000001


	//----- nvinfo : EIATTR_CRS_STACK_SIZE
	.align		4
.L_847:
        /*0064*/ 	.byte	0x04, 0x1e
        /*0066*/ 	.short	(.L_849 - .L_848)
.L_848:
        /*0068*/ 	.word	0x00000000


	//----- nvinfo : EIATTR_CBANK_PARAM_SIZE
	.align		4
.L_849:
        /*006c*/ 	.byte	0x03, 0x19
        /*006e*/ 	.short	0x0020


	//----- nvinfo : EIATTR_PARAM_CBANK
	.align		4
        /*0070*/ 	.byte	0x04, 0x0a
        /*0072*/ 	.short	(.L_851 - .L_850)
	.align		4
.L_850:
        /*0074*/ 	.word	index@(.nv.constant0._ZN2at6native29vectorized_elementwise_kernelILi8EZZZNS0_61_GLOBAL__N__b29612f4_23_ActivationMishKernel_cu_9e10b42f_310220mish_backward_kernelERNS_14TensorIteratorEENKUlvE_clEvENKUlvE0_clEvEUlffE_St5arrayIPcLm3EEEEviT0_T1_)
        /*0078*/ 	.short	0x0210
        /*007a*/ 	.short	0x0020


	//----- nvinfo : EIATTR_SW_WAR
	.align		4
.L_851:
        /*007c*/ 	.byte	0x04, 0x36
        /*007e*/ 	.short	(.L_853 - .L_852)
.L_852:
        /*0080*/ 	.word	0x00000008
.L_853:


//--------------------- .nv.info._ZN2at6native18elementwise_kernelILi128ELi4EZNS0_15gpu_kernel_implIZZZNS0_61_GLOBAL__N__b29612f4_23_ActivationMishKernel_cu_9e10b42f_310220mish_backward_kernelERNS_14TensorIteratorEENKUlvE_clEvENKUlvE_clEvEUlddE_EEvRNS_18TensorIteratorBaseERKT_EUliE_EEviT1_ --------------------------
	.section	.nv.info._ZN2at6native18elementwise_kernelILi128ELi4EZNS0_15gpu_kernel_implIZZZNS0_61_GLOBAL__N__b29612f4_23_ActivationMishKernel_cu_9e10b42f_310220mish_backward_kernelERNS_14TensorIteratorEENKUlvE_clEvENKUlvE_clEvEUlddE_EEvRNS_18TensorIteratorBaseERKT_EUliE_EEviT1_,"",@"SHT_CUDA_INFO"
	.sectionflags	@""
	.align	4


	//----- nvinfo : EIATTR_CUDA_API_VERSION
	.align		4
        /*0000*/ 	.byte	0x04, 0x37
        /*0002*/ 	.short	(.L_855 - .L_854)
.L_854:
        /*0004*/ 	.word	0x00000082


	//----- nvinfo : EIATTR_KPARAM_INFO
	.align		4
.L_855:
        /*0008*/ 	.byte	0x04, 0x17
        /*000a*/ 	.short	(.L_857 - .L_856)
.L_856:
        /*000c*/ 	.word	0x00000000
        /*0010*/ 	.short	0x0001
        /*0012*/ 	.short	0x0008
        /*0014*/ 	.byte	0x00, 0xf0, 0x21, 0x0a


	//----- nvinfo : EIATTR_KPARAM_INFO
	.align		4
.L_857:
        /*0018*/ 	.byte	0x04, 0x17
        /*001a*/ 	.short	(.L_859 - .L_858)
.L_858:
        /*001c*/ 	.word	0x00000000
        /*0020*/ 	.short	0x0000
        /*0022*/ 	.short	0x0000
        /*0024*/ 	.byte	0x00, 0xf0, 0x11, 0x00


	//----- nvinfo : EIATTR_SPARSE_MMA_MASK
	.align		4
.L_859:
        /*0028*/ 	.byte	0x03, 0x50
        /*002a*/ 	.short	0x0000


	//----- nvinfo : EIATTR_MAXREG_COUNT
	.align		4
        /*002c*/ 	.byte	0x03, 0x1b
        /*002e*/ 	.short	0x0080


	//----- nvinfo : EIATTR_EXTERNS
	.align		4
        /*0030*/ 	.byte	0x04, 0x0f
        /*0032*/ 	.short	(.L_861 - .L_860)


	//   ....[0]....
	.align		4
.L_860:
        /*0034*/ 	.word	index@(__assertfail)


	//----- nvinfo : EIATTR_MERCURY_ISA_VERSION
	.align		4
.L_861:
        /*0038*/ 	.byte	0x03, 0x5f
        /*003a*/ 	.short	0x0101


	//----- nvinfo : EIATTR_SYSCALL_OFFSETS
	.align		4
        /*003c*/ 	.byte	0x04, 0x46
        /*003e*/ 	.short	(.L_863 - .L_862)


	//   ....[0]....
.L_862:
        /*0040*/ 	.word	0x00002570


	//   ....[1]....
        /*0044*/ 	.word	0x00003480


	//   ....[2]....
        /*0048*/ 	.word	0x00005c10


	//   ....[3]....
        /*004c*/ 	.word	0x000081f0


	//   ....[4]....
        /*0050*/ 	.word	0x00009100


	//   ....[5]....
        /*0054*/ 	.word	0x0000b890


	//   ....[6]....
        /*0058*/ 	.word	0x0000de40


	//   ....[7]....
        /*005c*/ 	.word	0x0000ed50


	//   ....[8]....
        /*0060*/ 	.word	0x000114e0


	//   ....[9]....
        /*0064*/ 	.word	0x00013a80


	//   ....[10]....
        /*0068*/ 	.word	0x00014990


	//   ....[11]....
        /*006c*/ 	.word	0x00017120


	//----- nvinfo : EIATTR_EXIT_INSTR_OFFSETS
	.align		4
.L_863:
        /*0070*/ 	.byte	0x04, 0x1c
        /*0072*/ 	.short	(.L_865 - .L_864)


	//   ....[0]....
.L_864:
        /*0074*/ 	.word	0x00011590


	//   ....[1]....
        /*0078*/ 	.word	0x00016160


	//   ....[2]....
        /*007c*/ 	.word	0x000161a0


	//   ....[3]....
        /*0080*/ 	.word	0x00016230


	//   ....[4]....
        /*0084*/ 	.word	0x00016260


	//   ....[5]....
        /*0088*/ 	.word	0x00016290


	//   ....[6]....
        /*008c*/ 	.word	0x00016360


	//   ....[7]....
        /*0090*/ 	.word	0x000163e0


	//   ....[8]....
        /*0094*/ 	.word	0x000164c0


	//   ....[9]....
        /*0098*/ 	.word	0x00016550


	//   ....[10]....
        /*009c*/ 	.word	0x00016570


	//   ....[11]....
        /*00a0*/ 	.word	0x00016630


	//   ....[12]....
        /*00a4*/ 	.word	0x00016660


	//   ....[13]....
        /*00a8*/ 	.word	0x00016830


	//   ....[14]....
        /*00ac*/ 	.word	0x000169d0


	//   ....[15]....
        /*00b0*/ 	.word	0x00016a50


	//   ....[16]....
        /*00b4*/ 	.word	0x00016b00


	//   ....[17]....
        /*00b8*/ 	.word	0x00016cc0


	//   ....[18]....
        /*00bc*/ 	.word	0x00016e80


	//   ....[19]....
        /*00c0*/ 	.word	0x00017020


	//   ....[20]....
        /*00c4*/ 	.word	0x00017130


	//   ....[21]....
        /*00c8*/ 	.word	0x00017160


	//   ....[22]....
        /*00cc*/ 	.word	0x00017190


	//----- nvinfo : EIATTR_MAX_THREADS
	.align		4
.L_865:
        /*00d0*/ 	.byte	0x04, 0x05
        /*00d2*/ 	.short	(.L_867 - .L_866)
.L_866:
        /*00d4*/ 	.word	0x00000080
        /*00d8*/ 	.word	0x00000001
        /*00dc*/ 	.word	0x00000001


	//----- nvinfo : EIATTR_CRS_STACK_SIZE
	.align		4
.L_867:
        /*00e0*/ 	.byte	0x04, 0x1e
        /*00e2*/ 	.short	(.L_869 - .L_868)
.L_868:
        /*00e4*/ 	.word	0x00000000


	//----- nvinfo : EIATTR_CBANK_PARAM_SIZE
	.align		4
.L_869:
        /*00e8*/ 	.byte	0x03, 0x19
        /*00ea*/ 	.short	0x0290


	//----- nvinfo : EIATTR_PARAM_CBANK
	.align		4
        /*00ec*/ 	.byte	0x04, 0x0a
        /*00ee*/ 	.short	(.L_871 - .L_870)
	.align		4
.L_870:
        /*00f0*/ 	.word	index@(.nv.constant0._ZN2at6native18elementwise_kernelILi128ELi4EZNS0_15gpu_kernel_implIZZZNS0_61_GLOBAL__N__b29612f4_23_ActivationMishKernel_cu_9e10b42f_310220mish_backward_kernelERNS_14TensorIteratorEENKUlvE_clEvENKUlvE_clEvEUlddE_EEvRNS_18TensorIteratorBaseERKT_EUliE_EEviT1_)
        /*00f4*/ 	.short	0x0210
        /*00f6*/ 	.short	0x0290


	//----- nvinfo : EIATTR_SW_WAR
	.align		4
.L_871:
        /*00f8*/ 	.byte	0x04, 0x36
        /*00fa*/ 	.short	(.L_873 - .L_872)
.L_872:
        /*00fc*/ 	.word	0x00000008
.L_873:


//--------------------- .nv.info._ZN2at6native27unrolled_elementwise_kernelIZZZNS0_61_GLOBAL__N__b29612f4_23_ActivationMishKernel_cu_9e10b42f_310220mish_backward_kernelERNS_14TensorIteratorEENKUlvE_clEvENKUlvE_clEvEUlddE_St5arrayIPcLm3EELi4E23TrivialOffsetCalculatorILi2EjESB_ILi1EjENS0_6memory12LoadWithCastILi2EEENSE_13StoreWithCastILi1EEEEEviT_T0_T2_T3_T4_T5_ --------------------------
	.section	.nv.info._ZN2at6native27unrolled_elementwise_kernelIZZZNS0_61_GLOBAL__N__b29612f4_23_ActivationMishKernel_cu_9e10b42f_310220mish_backward_kernelERNS_14TensorIteratorEENKUlvE_clEvENKUlvE_clEvEUlddE_St5arrayIPcLm3EELi4E23TrivialOffsetCalculatorILi2EjESB_ILi1EjENS0_6memory12LoadWithCastILi2EEENSE_13StoreWithCastILi1EEEEEviT_T0_T2_T3_T4_T5_,"",@"SHT_CUDA_INFO"
	.sectionflags	@""
	.align	4


	//----- nvinfo : EIATTR_CUDA_API_VERSION
	.align		4
        /*0000*/ 	.byte	0x04, 0x37
        /*0002*/ 	.short	(.L_875 - .L_874)
.L_874:
        /*0004*/ 	.word	0x00000082


	//----- nvinfo : EIATTR_KPARAM_INFO
	.align		4
.L_875:
        /*0008*/ 	.byte	0x04, 0x17
        /*000a*/ 	.short	(.L_877 - .L_876)
.L_876:
        /*000c*/ 	.word	0x00000000
        /*0010*/ 	.short	0x0006
        /*0012*/ 	.short	0x0030
        /*0014*/ 	.byte	0x00, 0xf0, 0x21, 0x00


	//----- nvinfo : EIATTR_KPARAM_INFO
	.align		4
.L_877:
        /*0018*/ 	.byte	0x04, 0x17
        /*001a*/ 	.short	(.L_879 - .L_878)
.L_878:
        /*001c*/ 	.word	0x00000000
        /*0020*/ 	.short	0x0005
        /*0022*/ 	.short	0x0024
        /*0024*/ 	.byte	0x00, 0xf0, 0x31, 0x00


	//----- nvinfo : EIATTR_KPARAM_INFO
	.align		4
.L_879:
        /*0028*/ 	.byte	0x04, 0x17
        /*002a*/ 	.short	(.L_881 - .L_880)
.L_880:
        /*002c*/ 	.word	0x00000000
        /*0030*/ 	.short	0x0004
        /*0032*/ 	.short	0x0021
        /*0034*/ 	.byte	0x00, 0xf0, 0x05, 0x00


	//----- nvinfo : EIATTR_KPARAM_INFO
	.align		4
.L_881:
        /*0038*/ 	.byte	0x04, 0x17
        /*003a*/ 	.short	(.L_883 - .L_882)
.L_882:
        /*003c*/ 	.word	0x00000000
        /*0040*/ 	.short	0x0003
        /*0042*/ 	.short	0x0020
        /*0044*/ 	.byte	0x00, 0xf0, 0x05, 0x00


	//----- nvinfo : EIATTR_KPARAM_INFO
	.align		4
.L_883:
        /*0048*/ 	.byte	0x04, 0x17
        /*004a*/ 	.short	(.L_885 - .L_884)
.L_884:
        /*004c*/ 	.word	0x00000000
        /*0050*/ 	.short	0x0002
        /*0052*/ 	.short	0x0008
        /*0054*/ 	.byte	0x00, 0xf0, 0x61, 0x00


	//----- nvinfo : EIATTR_KPARAM_INFO
	.align		4
.L_885:
        /*0058*/ 	.byte	0x04, 0x17
        /*005a*/ 	.short	(.L_887 - .L_886)
.L_886:
        /*005c*/ 	.word	0x00000000
        /*0060*/ 	.short	0x0001
        /*0062*/ 	.short	0x0004
        /*0064*/ 	.byte	0x00, 0xf0, 0x05, 0x00


	//----- nvinfo : EIATTR_KPARAM_INFO
	.align		4
.L_887:
        /*0068*/ 	.byte	0x04, 0x17
        /*006a*/ 	.short	(.L_889 - .L_888)
.L_888:
        /*006c*/ 	.word	0x00000000
        /*0070*/ 	.short	0x0000
        /*0072*/ 	.short	0x0000
        /*0074*/ 	.byte	0x00, 0xf0, 0x11, 0x00


	//----- nvinfo : EIATTR_SPARSE_MMA_MASK
	.align		4
.L_889:
        /*0078*/ 	.byte	0x03, 0x50
        /*007a*/ 	.short	0x0000


	//----- nvinfo : EIATTR_MAXREG_COUNT
	.align		4
        /*007c*/ 	.byte	0x03, 0x1b
        /*007e*/ 	.short	0x00ff


	//----- nvinfo : EIATTR_EXTERNS
	.align		4
        /*0080*/ 	.byte	0x04, 0x0f
        /*0082*/ 	.short	(.L_891 - .L_890)


	//   ....[0]....
	.align		4
.L_890:
        /*0084*/ 	.word	index@(__assertfail)


	//----- nvinfo : EIATTR_ANNOTATIONS
	.align		4
.L_891:
        /*0088*/ 	.byte	0x04, 0x55
        /*008a*/ 	.short	(.L_893 - .L_892)


	//   ....[0]....
.L_892:
        /*008c*/ 	.word	0x00000001
        /*0090*/ 	.byte	0xc0, 0x7f, 0x00, 0x00, 0x01, 0x00, 0x00, 0x00, 0x40, 0x80, 0x00, 0x00, 0x01, 0x00, 0x00, 0x00
        /*00a0*/ 	.byte	0x40, 0x97, 0x00, 0x00, 0x01, 0x00, 0x00, 0x00, 0xc0, 0x97, 0x00, 0x00


	//----- nvinfo : EIATTR_MERCURY_ISA_VERSION
	.align		4
.L_893:
        /*00ac*/ 	.byte	0x03, 0x5f
        /*00ae*/ 	.short	0x0101


	//----- nvinfo : EIATTR_SYSCALL_OFFSETS
	.align		4
        /*00b0*/ 	.byte	0x04, 0x46
        /*00b2*/ 	.short	(.L_895 - .L_894)


	//   ....[0]....
.L_894:
        /*00b4*/ 	.word	0x00000fb0


	//   ....[1]....
        /*00b8*/ 	.word	0x00001ed0


	//   ....[2]....
        /*00bc*/ 	.word	0x00002e70


	//   ....[3]....
        /*00c0*/ 	.word	0x00003d90


	//   ....[4]....
        /*00c4*/ 	.word	0x00004d40


	//   ....[5]....
        /*00c8*/ 	.word	0x00005c60


	//   ....[6]....
        /*00cc*/ 	.word	0x00006bf0


	//   ....[7]....
        /*00d0*/ 	.word	0x00007b20


	//   ....[8]....
        /*00d4*/ 	.word	0x0000eb50


	//   ....[9]....
        /*00d8*/ 	.word	0x0000fd40


	//   ....[10]....
        /*00dc*/ 	.word	0x00010ef0


	//   ....[11]....
        /*00e0*/ 	.word	0x000120a0


	//----- nvinfo : EIATTR_EXIT_INSTR_OFFSETS
	.align		4
.L_895:
        /*00e4*/ 	.byte	0x04, 0x1c
        /*00e6*/ 	.short	(.L_897 - .L_896)


	//   ....[0]....
.L_896:
        /*00e8*/ 	.word	0x00010f90


	//   ....[1]....
        /*00ec*/ 	.word	0x000110e0


	//   ....[2]....
        /*00f0*/ 	.word	0x00011120


	//   ....[3]....
        /*00f4*/ 	.word	0x000111b0


	//   ....[4]....
        /*00f8*/ 	.word	0x000111e0


	//   ....[5]....
        /*00fc*/ 	.word	0x00011210


	//   ....[6]....
        /*0100*/ 	.word	0x000112e0


	//   ....[7]....
        /*0104*/ 	.word	0x00011360


	//   ....[8]....
        /*0108*/ 	.word	0x00011440


	//   ....[9]....
        /*010c*/ 	.word	0x000114d0


	//   ....[10]....
        /*0110*/ 	.word	0x000114f0


	//   ....[11]....
        /*0114*/ 	.word	0x000115b0


	//   ....[12]....
        /*0118*/ 	.word	0x000115e0


	//   ....[13]....
        /*011c*/ 	.word	0x000117b0


	//   ....[14]....
        /*0120*/ 	.word	0x00011950


	//   ....[15]....
        /*0124*/ 	.word	0x000119d0


	//   ....[16]....
        /*0128*/ 	.word	0x00011a80


	//   ....[17]....
        /*012c*/ 	.word	0x00011c40


	//   ....[18]....
        /*0130*/ 	.word	0x00011e00


	//   ....[19]....
        /*0134*/ 	.word	0x00011fa0


	//   ....[20]....
        /*0138*/ 	.word	0x000120b0


	//   ....[21]....
        /*013c*/ 	.word	0x000120e0


	//   ....[22]....
        /*0140*/ 	.word	0x00012110


	//----- nvinfo : EIATTR_MAX_THREADS
	.align		4
.L_897:
        /*0144*/ 	.byte	0x04, 0x05
        /*0146*/ 	.short	(.L_899 - .L_898)
.L_898:
        /*0148*/ 	.word	0x00000080
        /*014c*/ 	.word	0x00000001
        /*0150*/ 	.word	0x00000001


	//----- nvinfo : EIATTR_CRS_STACK_SIZE
	.align		4
.L_899:
        /*0154*/ 	.byte	0x04, 0x1e
        /*0156*/ 	.short	(.L_901 - .L_900)
.L_900:
        /*0158*/ 	.word	0x00000000


	//----- nvinfo : EIATTR_CBANK_PARAM_SIZE
	.align		4
.L_901:
        /*015c*/ 	.byte	0x03, 0x19
        /*015e*/ 	.short	0x0038


	//----- nvinfo : EIATTR_PARAM_CBANK
	.align		4
        /*0160*/ 	.byte	0x04, 0x0a
        /*0162*/ 	.short	(.L_903 - .L_902)
	.align		4
.L_902:
        /*0164*/ 	.word	index@(.nv.constant0._ZN2at6native27unrolled_elementwise_kernelIZZZNS0_61_GLOBAL__N__b29612f4_23_ActivationMishKernel_cu_9e10b42f_310220mish_backward_kernelERNS_14TensorIteratorEENKUlvE_clEvENKUlvE_clEvEUlddE_St5arrayIPcLm3EELi4E23TrivialOffsetCalculatorILi2EjESB_ILi1EjENS0_6memory12LoadWithCastILi2EEENSE_13StoreWithCastILi1EEEEEviT_T0_T2_T3_T4_T5_)
        /*0168*/ 	.short	0x0210
        /*016a*/ 	.short	0x0038


	//----- nvinfo : EIATTR_SW_WAR
	.align		4
.L_903:
        /*016c*/ 	.byte	0x04, 0x36
        /*016e*/ 	.short	(.L_905 - .L_904)
.L_904:
        /*0170*/ 	.word	0x00000008
.L_905:


//--------------------- .nv.info._ZN2at6native18elementwise_kernelILi128ELi2EZNS0_22gpu_kernel_impl_nocastIZZZNS0_61_GLOBAL__N__b29612f4_23_ActivationMishKernel_cu_9e10b42f_310220mish_backward_kernelERNS_14TensorIteratorEENKUlvE_clEvENKUlvE_clEvEUlddE_EEvRNS_18TensorIteratorBaseERKT_EUliE_EEviT1_ --------------------------
	.section	.nv.info._ZN2at6native18elementwise_kernelILi128ELi2EZNS0_22gpu_kernel_impl_nocastIZZZNS0_61_GLOBAL__N__b29612f4_23_ActivationMishKernel_cu_9e10b42f_310220mish_backward_kernelERNS_14TensorIteratorEENKUlvE_clEvENKUlvE_clEvEUlddE_EEvRNS_18TensorIteratorBaseERKT_EUliE_EEviT1_,"",@"SHT_CUDA_INFO"
	.sectionflags	@""
	.align	4


	//----- nvinfo : EIATTR_CUDA_API_VERSION
	.align		4
        /*0000*/ 	.byte	0x04, 0x37
        /*0002*/ 	.short	(.L_907 - .L_906)
.L_906:
        /*0004*/ 	.word	0x00000082


	//----- nvinfo : EIATTR_KPARAM_INFO
	.align		4
.L_907:
        /*0008*/ 	.byte	0x04, 0x17
        /*000a*/ 	.short	(.L_909 - .L_908)
.L_908:
        /*000c*/ 	.word	0x00000000
        /*0010*/ 	.short	0x0001
        /*0012*/ 	.short	0x0008
        /*0014*/ 	.byte	0x00, 0xf0, 0x21, 0x0a


	//----- nvinfo : EIATTR_KPARAM_INFO
	.align		4
.L_909:
        /*0018*/ 	.byte	0x04, 0x17
        /*001a*/ 	.short	(.L_911 - .L_910)
.L_910:
        /*001c*/ 	.word	0x00000000
        /*0020*/ 	.short	0x0000
        /*0022*/ 	.short	0x0000
        /*0024*/ 	.byte	0x00, 0xf0, 0x11, 0x00


	//----- nvinfo : EIATTR_SPARSE_MMA_MASK
	.align		4
.L_911:
        /*0028*/ 	.byte	0x03, 0x50
        /*002a*/ 	.short	0x0000


	//----- nvinfo : EIATTR_MAXREG_COUNT
	.align		4
        /*002c*/ 	.byte	0x03, 0x1b
        /*002e*/ 	.short	0x0080


	//----- nvinfo : EIATTR_MERCURY_ISA_VERSION
	.align		4
        /*0030*/ 	.byte	0x03, 0x5f
        /*0032*/ 	.short	0x0101


	//----- nvinfo : EIATTR_EXIT_INSTR_OFFSETS
	.align		4
        /*0034*/ 	.byte	0x04, 0x1c
        /*0036*/ 	.short	(.L_913 - .L_912)


	//   ....[0]....
.L_912:
        /*0038*/ 	.word	0x00002e30


	//   ....[1]....
        /*003c*/ 	.word	0x00005b70


	//----- nvinfo : EIATTR_MAX_THREADS
	.align		4
.L_913:
        /*0040*/ 	.byte	0x04, 0x05
        /*0042*/ 	.short	(.L_915 - .L_914)
.L_914:
        /*0044*/ 	.word	0x00000080
        /*0048*/ 	.word	0x00000001
        /*004c*/ 	.word	0x00000001


	//----- nvinfo : EIATTR_CRS_STACK_SIZE
	.align		4
.L_915:
        /*0050*/ 	.byte	0x04, 0x1e
        /*0052*/ 	.short	(.L_917 - .L_916)
.L_916:
        /*0054*/ 	.word	0x00000000


	//----- nvinfo : EIATTR_CBANK_PARAM_SIZE
	.align		4
.L_917:
        /*0058*/ 	.byte	0x03, 0x19
        /*005a*/ 	.short	0x0290


	//----- nvinfo : EIATTR_PARAM_CBANK
	.align		4
        /*005c*/ 	.byte	0x04, 0x0a
        /*005e*/ 	.short	(.L_919 - .L_918)
	.align		4
.L_918:
        /*0060*/ 	.word	index@(.nv.constant0._ZN2at6native18elementwise_kernelILi128ELi2EZNS0_22gpu_kernel_impl_nocastIZZZNS0_61_GLOBAL__N__b29612f4_23_ActivationMishKernel_cu_9e10b42f_310220mish_backward_kernelERNS_14TensorIteratorEENKUlvE_clEvENKUlvE_clEvEUlddE_EEvRNS_18TensorIteratorBaseERKT_EUliE_EEviT1_)
        /*0064*/ 	.short	0x0210
        /*0066*/ 	.short	0x0290


	//----- nvinfo : EIATTR_SW_WAR
	.align		4
.L_919:
        /*0068*/ 	.byte	0x04, 0x36
        /*006a*/ 	.short	(.L_921 - .L_920)
.L_920:
        /*006c*/ 	.word	0x00000008
.L_921:


//--------------------- .nv.info._ZN2at6native27unrolled_elementwise_kernelIZZZNS0_61_GLOBAL__N__b29612f4_23_ActivationMishKernel_cu_9e10b42f_310220mish_backward_kernelERNS_14TensorIteratorEENKUlvE_clEvENKUlvE_clEvEUlddE_St5arrayIPcLm3EELi4E23TrivialOffsetCalculatorILi2EjESB_ILi1EjENS0_6memory15LoadWithoutCastENSE_16StoreWithoutCastEEEviT_T0_T2_T3_T4_T5_ --------------------------
	.section	.nv.info._ZN2at6native27unrolled_elementwise_kernelIZZZNS0_61_GLOBAL__N__b29612f4_23_ActivationMishKernel_cu_9e10b42f_310220mish_backward_kernelERNS_14TensorIteratorEENKUlvE_clEvENKUlvE_clEvEUlddE_St5arrayIPcLm3EELi4E23TrivialOffsetCalculatorILi2EjESB_ILi1EjENS0_6memory15LoadWithoutCastENSE_16StoreWithoutCastEEEviT_T0_T2_T3_T4_T5_,"",@"SHT_CUDA_INFO"
	.sectionflags	@""
	.align	4


	//----- nvinfo : EIATTR_CUDA_API_VERSION
	.align		4
        /*0000*/ 	.byte	0x04, 0x37
        /*0002*/ 	.short	(.L_923 - .L_922)
.L_922:
        /*0004*/ 	.word	0x00000082


	//----- nvinfo : EIATTR_KPARAM_INFO
	.align		4
.L_923:
        /*0008*/ 	.byte	0x04, 0x17
        /*000a*/ 	.short	(.L_925 - .L_924)
.L_924:
        /*000c*/ 	.word	0x00000000
        /*0010*/ 	.short	0x0006
        /*0012*/ 	.short	0x0023
        /*0014*/ 	.byte	0x00, 0xf0, 0x05, 0x00


	//----- nvinfo : EIATTR_KPARAM_INFO
	.align		4
.L_925:
        /*0018*/ 	.byte	0x04, 0x17
        /*001a*/ 	.short	(.L_927 - .L_926)
.L_926:
        /*001c*/ 	.word	0x00000000
        /*0020*/ 	.short	0x0005
        /*0022*/ 	.short	0x0022
        /*0024*/ 	.byte	0x00, 0xf0, 0x05, 0x00


	//----- nvinfo : EIATTR_KPARAM_INFO
	.align		4
.L_927:
        /*0028*/ 	.byte	0x04, 0x17
        /*002a*/ 	.short	(.L_929 - .L_928)
.L_928:
        /*002c*/ 	.word	0x00000000
        /*0030*/ 	.short	0x0004
        /*0032*/ 	.short	0x0021
        /*0034*/ 	.byte	0x00, 0xf0, 0x05, 0x00


	//----- nvinfo : EIATTR_KPARAM_INFO
	.align		4
.L_929:
        /*0038*/ 	.byte	0x04, 0x17
        /*003a*/ 	.short	(.L_931 - .L_930)
.L_930:
        /*003c*/ 	.word	0x00000000
        /*0040*/ 	.short	0x0003
        /*0042*/ 	.short	0x0020
        /*0044*/ 	.byte	0x00, 0xf0, 0x05, 0x00


	//----- nvinfo : EIATTR_KPARAM_INFO
	.align		4
.L_931:
        /*0048*/ 	.byte	0x04, 0x17
        /*004a*/ 	.short	(.L_933 - .L_932)
.L_932:
        /*004c*/ 	.word	0x00000000
        /*0050*/ 	.short	0x0002
        /*0052*/ 	.short	0x0008
        /*0054*/ 	.byte	0x00, 0xf0, 0x61, 0x00


	//----- nvinfo : EIATTR_KPARAM_INFO
	.align		4
.L_933:
        /*0058*/ 	.byte	0x04, 0x17
        /*005a*/ 	.short	(.L_935 - .L_934)
.L_934:
        /*005c*/ 	.word	0x00000000
        /*0060*/ 	.short	0x0001
        /*0062*/ 	.short	0x0004
        /*0064*/ 	.byte	0x00, 0xf0, 0x05, 0x00


	//----- nvinfo : EIATTR_KPARAM_INFO
	.align		4
.L_935:
        /*0068*/ 	.byte	0x04, 0x17
        /*006a*/ 	.short	(.L_937 - .L_936)
.L_936:
        /*006c*/ 	.word	0x00000000
        /*0070*/ 	.short	0x0000
        /*0072*/ 	.short	0x0000
        /*0074*/ 	.byte	0x00, 0xf0, 0x11, 0x00


	//----- nvinfo : EIATTR_SPARSE_MMA_MASK
	.align		4
.L_937:
        /*0078*/ 	.byte	0x03, 0x50
        /*007a*/ 	.short	0x0000


	//----- nvinfo : EIATTR_MAXREG_COUNT
	.align		4
        /*007c*/ 	.byte	0x03, 0x1b
        /*007e*/ 	.short	0x00ff


	//----- nvinfo : EIATTR_MERCURY_ISA_VERSION
	.align		4
        /*0080*/ 	.byte	0x03, 0x5f
        /*0082*/ 	.short	0x0101


	//----- nvinfo : EIATTR_EXIT_INSTR_OFFSETS
	.align		4
        /*0084*/ 	.byte	0x04, 0x1c
        /*0086*/ 	.short	(.L_939 - .L_938)


	//   ....[0]....
.L_938:
        /*0088*/ 	.word	0x00006090


	//   ....[1]....
        /*008c*/ 	.word	0x000060f0


	//----- nvinfo : EIATTR_MAX_THREADS
	.align		4
.L_939:
        /*0090*/ 	.byte	0x04, 0x05
        /*0092*/ 	.short	(.L_941 - .L_940)
.L_940:
        /*0094*/ 	.word	0x00000080
        /*0098*/ 	.word	0x00000001
        /*009c*/ 	.word	0x00000001


	//----- nvinfo : EIATTR_CRS_STACK_SIZE
	.align		4
.L_941:
        /*00a0*/ 	.byte	0x04, 0x1e
        /*00a2*/ 	.short	(.L_943 - .L_942)
.L_942:
        /*00a4*/ 	.word	0x00000000


	//----- nvinfo : EIATTR_CBANK_PARAM_SIZE
	.align		4
.L_943:
        /*00a8*/ 	.byte	0x03, 0x19
        /*00aa*/ 	.short	0x0024


	//----- nvinfo : EIATTR_PARAM_CBANK
	.align		4
        /*00ac*/ 	.byte	0x04, 0x0a
        /*00ae*/ 	.short	(.L_945 - .L_944)
	.align		4
.L_944:
        /*00b0*/ 	.word	index@(.nv.constant0._ZN2at6native27unrolled_elementwise_kernelIZZZNS0_61_GLOBAL__N__b29612f4_23_ActivationMishKernel_cu_9e10b42f_310220mish_backward_kernelERNS_14TensorIteratorEENKUlvE_clEvENKUlvE_clEvEUlddE_St5arrayIPcLm3EELi4E23TrivialOffsetCalculatorILi2EjESB_ILi1EjENS0_6memory15LoadWithoutCastENSE_16StoreWithoutCastEEEviT_T0_T2_T3_T4_T5_)
        /*00b4*/ 	.short	0x0210
        /*00b6*/ 	.short	0x0024


	//----- nvinfo : EIATTR_SW_WAR
	.align		4
.L_945:
        /*00b8*/ 	.byte	0x04, 0x36
        /*00ba*/ 	.short	(.L_947 - .L_946)
.L_946:
        /*00bc*/ 	.word	0x00000008
.L_947:


//--------------------- .nv.info._ZN2at6native29vectorized_elementwise_kernelILi2EZZZNS0_61_GLOBAL__N__b29612f4_23_ActivationMishKernel_cu_9e10b42f_310220mish_backward_kernelERNS_14TensorIteratorEENKUlvE_clEvENKUlvE_clEvEUlddE_St5arrayIPcLm3EEEEviT0_T1_ --------------------------
	.section	.nv.info._ZN2at6native29vectorized_elementwise_kernelILi2EZZZNS0_61_GLOBAL__N__b29612f4_23_ActivationMishKernel_cu_9e10b42f_310220mish_backward_kernelERNS_14TensorIteratorEENKUlvE_clEvENKUlvE_clEvEUlddE_St5arrayIPcLm3EEEEviT0_T1_,"",@"SHT_CUDA_INFO"
	.sectionflags	@""
	.align	4


	//----- nvinfo : EIATTR_CUDA_API_VERSION
	.align		4
        /*0000*/ 	.byte	0x04, 0x37
        /*0002*/ 	.short	(.L_949 - .L_948)
.L_948:
        /*0004*/ 	.word	0x00000082


	//----- nvinfo : EIATTR_KPARAM_INFO
	.align		4
.L_949:
        /*0008*/ 	.byte	0x04, 0x17
        /*000a*/ 	.short	(.L_951 - .L_950)
.L_950:
        /*000c*/ 	.word	0x00000000
        /*0010*/ 	.short	0x0002
        /*0012*/ 	.short	0x0008
        /*0014*/ 	.byte	0x00, 0xf0, 0x61, 0x00


	//----- nvinfo : EIATTR_KPARAM_INFO
	.align		4
.L_951:
        /*0018*/ 	.byte	0x04, 0x17
        /*001a*/ 	.short	(.L_953 - .L_952)
.L_952:
        /*001c*/ 	.word	0x00000000
        /*0020*/ 	.short	0x0001
        /*0022*/ 	.short	0x0004
        /*0024*/ 	.byte	0x00, 0xf0, 0x05, 0x00


	//----- nvinfo : EIATTR_KPARAM_INFO
	.align		4
.L_953:
        /*0028*/ 	.byte	0x04, 0x17
        /*002a*/ 	.short	(.L_955 - .L_954)
.L_954:
        /*002c*/ 	.word	0x00000000
        /*0030*/ 	.short	0x0000
        /*0032*/ 	.short	0x0000
        /*0034*/ 	.byte	0x00, 0xf0, 0x11, 0x00


	//----- nvinfo : EIATTR_SPARSE_MMA_MASK
	.align		4
.L_955:
        /*0038*/ 	.byte	0x03, 0x50
        /*003a*/ 	.short	0x0000


	//----- nvinfo : EIATTR_MAXREG_COUNT
	.align		4
        /*003c*/ 	.byte	0x03, 0x1b
        /*003e*/ 	.short	0x00ff


	//----- nvinfo : EIATTR_ANNOTATIONS
	.align		4
        /*0040*/ 	.byte	0x04, 0x55
        /*0042*/ 	.short	(.L_957 - .L_956)


	//   ....[0]....
.L_956:
        /*0044*/ 	.word	0x00000001
        /*0048*/ 	.byte	0x30, 0xc0, 0x00, 0x00, 0x01, 0x00, 0x00, 0x00, 0xb0, 0xc0, 0x00, 0x00, 0x01, 0x00, 0x00, 0x00
        /*0058*/ 	.byte	0x90, 0xd7, 0x00, 0x00, 0x01, 0x00, 0x00, 0x00, 0x10, 0xd8, 0x00, 0x00


	//----- nvinfo : EIATTR_MERCURY_ISA_VERSION
	.align		4
.L_957:
        /*0064*/ 	.byte	0x03, 0x5f
        /*0066*/ 	.short	0x0101


	//----- nvinfo : EIATTR_EXIT_INSTR_OFFSETS
	.align		4
        /*0068*/ 	.byte	0x04, 0x1c
        /*006a*/ 	.short	(.L_959 - .L_958)


	//   ....[0]....
.L_958:
        /*006c*/ 	.word	0x0000b6a0


	//   ....[1]....
        /*0070*/ 	.word	0x00017770


	//   ....[2]....
        /*0074*/ 	.word	0x000177c0


	//----- nvinfo : EIATTR_MAX_THREADS
	.align		4
.L_959:
        /*0078*/ 	.byte	0x04, 0x05
        /*007a*/ 	.short	(.L_961 - .L_960)
.L_960:
        /*007c*/ 	.word	0x00000080
        /*0080*/ 	.word	0x00000001
        /*0084*/ 	.word	0x00000001


	//----- nvinfo : EIATTR_CRS_STACK_SIZE
	.align		4
.L_961:
        /*0088*/ 	.byte	0x04, 0x1e
        /*008a*/ 	.short	(.L_963 - .L_962)
.L_962:
        /*008c*/ 	.word	0x00000000


	//----- nvinfo : EIATTR_CBANK_PARAM_SIZE
	.align		4
.L_963:
        /*0090*/ 	.byte	0x03, 0x19
        /*0092*/ 	.short	0x0020


	//----- nvinfo : EIATTR_PARAM_CBANK
	.align		4
        /*0094*/ 	.byte	0x04, 0x0a
        /*0096*/ 	.short	(.L_965 - .L_964)
	.align		4
.L_964:
        /*0098*/ 	.word	index@(.nv.constant0._ZN2at6native29vectorized_elementwise_kernelILi2EZZZNS0_61_GLOBAL__N__b29612f4_23_ActivationMishKernel_cu_9e10b42f_310220mish_backward_kernelERNS_14TensorIteratorEENKUlvE_clEvENKUlvE_clEvEUlddE_St5arrayIPcLm3EEEEviT0_T1_)
        /*009c*/ 	.short	0x0210
        /*009e*/ 	.short	0x0020


	//----- nvinfo : EIATTR_SW_WAR
	.align		4
.L_965:
        /*00a0*/ 	.byte	0x04, 0x36
        /*00a2*/ 	.short	(.L_967 - .L_966)
.L_966:
        /*00a4*/ 	.word	0x00000008
.L_967:


//--------------------- .nv.info._ZN2at6native29vectorized_elementwise_kernelILi4EZZZNS0_61_GLOBAL__N__b29612f4_23_ActivationMishKernel_cu_9e10b42f_310220mish_backward_kernelERNS_14TensorIteratorEENKUlvE_clEvENKUlvE_clEvEUlddE_St5arrayIPcLm3EEEEviT0_T1_ --------------------------
	.section	.nv.info._ZN2at6native29vectorized_elementwise_kernelILi4EZZZNS0_61_GLOBAL__N__b29612f4_23_ActivationMishKernel_cu_9e10b42f_310220mish_backward_kernelERNS_14TensorIteratorEENKUlvE_clEvENKUlvE_clEvEUlddE_St5arrayIPcLm3EEEEviT0_T1_,"",@"SHT_CUDA_INFO"
	.sectionflags	@""
	.align	4


	//----- nvinfo : EIATTR_CUDA_API_VERSION
	.align		4
        /*0000*/ 	.byte	0x04, 0x37
        /*0002*/ 	.short	(.L_969 - .L_968)
.L_968:
        /*0004*/ 	.word	0x00000082


	//----- nvinfo : EIATTR_KPARAM_INFO
	.align		4
.L_969:
        /*0008*/ 	.byte	0x04, 0x17
        /*000a*/ 	.short	(.L_971 - .L_970)
.L_970:
        /*000c*/ 	.word	0x00000000
        /*0010*/ 	.short	0x0002
        /*0012*/ 	.short	0x0008
        /*0014*/ 	.byte	0x00, 0xf0, 0x61, 0x00


	//----- nvinfo : EIATTR_KPARAM_INFO
	.align		4
.L_971:
        /*0018*/ 	.byte	0x04, 0x17
        /*001a*/ 	.short	(.L_973 - .L_972)
.L_972:
        /*001c*/ 	.word	0x00000000
        /*0020*/ 	.short	0x0001
        /*0022*/ 	.short	0x0004
        /*0024*/ 	.byte	0x00, 0xf0, 0x05, 0x00


	//----- nvinfo : EIATTR_KPARAM_INFO
	.align		4
.L_973:
        /*0028*/ 	.byte	0x04, 0x17
        /*002a*/ 	.short	(.L_975 - .L_974)
.L_974:
        /*002c*/ 	.word	0x00000000
        /*0030*/ 	.short	0x0000
        /*0032*/ 	.short	0x0000
        /*0034*/ 	.byte	0x00, 0xf0, 0x11, 0x00


	//----- nvinfo : EIATTR_SPARSE_MMA_MASK
	.align		4
.L_975:
        /*0038*/ 	.byte	0x03, 0x50
        /*003a*/ 	.short	0x0000


	//----- nvinfo : EIATTR_MAXREG_COUNT
	.align		4
        /*003c*/ 	.byte	0x03, 0x1b
        /*003e*/ 	.short	0x00ff


	//----- nvinfo : EIATTR_ANNOTATIONS
	.align		4
        /*0040*/ 	.byte	0x04, 0x55
        /*0042*/ 	.short	(.L_977 - .L_976)


	//   ....[0]....
.L_976:
        /*0044*/ 	.word	0x00000001
        /*0048*/ 	.byte	0x30, 0xc0, 0x00, 0x00, 0x01, 0x00, 0x00, 0x00, 0xb0, 0xc0, 0x00, 0x00, 0x01, 0x00, 0x00, 0x00
        /*0058*/ 	.byte	0x90, 0xd7, 0x00, 0x00, 0x01, 0x00, 0x00, 0x00, 0x10, 0xd8, 0x00, 0x00


	//----- nvinfo : EIATTR_MERCURY_ISA_VERSION
	.align		4
.L_977:
        /*0064*/ 	.byte	0x03, 0x5f
        /*0066*/ 	.short	0x0101


	//----- nvinfo : EIATTR_EXIT_INSTR_OFFSETS
	.align		4
        /*0068*/ 	.byte	0x04, 0x1c
        /*006a*/ 	.short	(.L_979 - .L_978)


	//   ....[0]....
.L_978:
        /*006c*/ 	.word	0x0000b6a0


	//   ....[1]....
        /*0070*/ 	.word	0x00017770


	//   ....[2]....
        /*0074*/ 	.word	0x000177c0


	//----- nvinfo : EIATTR_MAX_THREADS
	.align		4
.L_979:
        /*0078*/ 	.byte	0x04, 0x05
        /*007a*/ 	.short	(.L_981 - .L_980)
.L_980:
        /*007c*/ 	.word	0x00000080
        /*0080*/ 	.word	0x00000001
        /*0084*/ 	.word	0x00000001


	//----- nvinfo : EIATTR_CRS_STACK_SIZE
	.align		4
.L_981:
        /*0088*/ 	.byte	0x04, 0x1e
        /*008a*/ 	.short	(.L_983 - .L_982)
.L_982:
        /*008c*/ 	.word	0x00000000


	//----- nvinfo : EIATTR_CBANK_PARAM_SIZE
	.align		4
.L_983:
        /*0090*/ 	.byte	0x03, 0x19
        /*0092*/ 	.short	0x0020


	//----- nvinfo : EIATTR_PARAM_CBANK
	.align		4
        /*0094*/ 	.byte	0x04, 0x0a
        /*0096*/ 	.short	(.L_985 - .L_984)
	.align		4
.L_984:
        /*0098*/ 	.word	index@(.nv.constant0._ZN2at6native29vectorized_elementwise_kernelILi4EZZZNS0_61_GLOBAL__N__b29612f4_23_ActivationMishKernel_cu_9e10b42f_310220mish_backward_kernelERNS_14TensorIteratorEENKUlvE_clEvENKUlvE_clEvEUlddE_St5arrayIPcLm3EEEEviT0_T1_)
        /*009c*/ 	.short	0x0210
        /*009e*/ 	.short	0x0020


	//----- nvinfo : EIATTR_SW_WAR
	.align		4
.L_985:
        /*00a0*/ 	.byte	0x04, 0x36
        /*00a2*/ 	.short	(.L_987 - .L_986)
.L_986:
        /*00a4*/ 	.word	0x00000008
.L_987:


//--------------------- .nv.info._ZN2at6native29vectorized_elementwise_kernelILi8EZZZNS0_61_GLOBAL__N__b29612f4_23_ActivationMishKernel_cu_9e10b42f_310220mish_backward_kernelERNS_14TensorIteratorEENKUlvE_clEvENKUlvE_clEvEUlddE_St5arrayIPcLm3EEEEviT0_T1_ --------------------------
	.section	.nv.info._ZN2at6native29vectorized_elementwise_kernelILi8EZZZNS0_61_GLOBAL__N__b29612f4_23_ActivationMishKernel_cu_9e10b42f_310220mish_backward_kernelERNS_14TensorIteratorEENKUlvE_clEvENKUlvE_clEvEUlddE_St5arrayIPcLm3EEEEviT0_T1_,"",@"SHT_CUDA_INFO"
	.sectionflags	@""
	.align	4


	//----- nvinfo : EIATTR_CUDA_API_VERSION
	.align		4
        /*0000*/ 	.byte	0x04, 0x37
        /*0002*/ 	.short	(.L_989 - .L_988)
.L_988:
        /*0004*/ 	.word	0x00000082


	//----- nvinfo : EIATTR_KPARAM_INFO
	.align		4
.L_989:
        /*0008*/ 	.byte	0x04, 0x17
        /*000a*/ 	.short	(.L_991 - .L_990)
.L_990:
        /*000c*/ 	.word	0x00000000
        /*0010*/ 	.short	0x0002
        /*0012*/ 	.short	0x0008
        /*0014*/ 	.byte	0x00, 0xf0, 0x61, 0x00


	//----- nvinfo : EIATTR_KPARAM_INFO
	.align		4
.L_991:
        /*0018*/ 	.byte	0x04, 0x17
        /*001a*/ 	.short	(.L_993 - .L_992)
.L_992:
        /*001c*/ 	.word	0x00000000
        /*0020*/ 	.short	0x0001
        /*0022*/ 	.short	0x0004
        /*0024*/ 	.byte	0x00, 0xf0, 0x05, 0x00


	//----- nvinfo : EIATTR_KPARAM_INFO
	.align		4
.L_993:
        /*0028*/ 	.byte	0x04, 0x17
        /*002a*/ 	.short	(.L_995 - .L_994)
.L_994:
        /*002c*/ 	.word	0x00000000
        /*0030*/ 	.short	0x0000
        /*0032*/ 	.short	0x0000
        /*0034*/ 	.byte	0x00, 0xf0, 0x11, 0x00


	//----- nvinfo : EIATTR_SPARSE_MMA_MASK
	.align		4
.L_995:
        /*0038*/ 	.byte	0x03, 0x50
        /*003a*/ 	.short	0x0000


	//----- nvinfo : EIATTR_MAXREG_COUNT
	.align		4
        /*003c*/ 	.byte	0x03, 0x1b
        /*003e*/ 	.short	0x00ff


	//----- nvinfo : EIATTR_ANNOTATIONS
	.align		4
        /*0040*/ 	.byte	0x04, 0x55
        /*0042*/ 	.short	(.L_997 - .L_996)


	//   ....[0]....
.L_996:
        /*0044*/ 	.word	0x00000001
        /*0048*/ 	.byte	0x30, 0xc0, 0x00, 0x00, 0x01, 0x00, 0x00, 0x00, 0xb0, 0xc0, 0x00, 0x00, 0x01, 0x00, 0x00, 0x00
        /*0058*/ 	.byte	0x90, 0xd7, 0x00, 0x00, 0x01, 0x00, 0x00, 0x00, 0x10, 0xd8, 0x00, 0x00


	//----- nvinfo : EIATTR_MERCURY_ISA_VERSION
	.align		4
.L_997:
        /*0064*/ 	.byte	0x03, 0x5f
        /*0066*/ 	.short	0x0101


	//----- nvinfo : EIATTR_EXIT_INSTR_OFFSETS
	.align		4
        /*0068*/ 	.byte	0x04, 0x1c
        /*006a*/ 	.short	(.L_999 - .L_998)


	//   ....[0]....
.L_998:
        /*006c*/ 	.word	0x0000b6a0


	//   ....[1]....
        /*0070*/ 	.word	0x00017770


	//   ....[2]....
        /*0074*/ 	.word	0x000177c0


	//----- nvinfo : EIATTR_MAX_THREADS
	.align		4
.L_999:
        /*0078*/ 	.byte	0x04, 0x05
        /*007a*/ 	.short	(.L_1001 - .L_1000)
.L_1000:
        /*007c*/ 	.word	0x00000080
        /*0080*/ 	.word	0x00000001
        /*0084*/ 	.word	0x00000001


	//----- nvinfo : EIATTR_CRS_STACK_SIZE
	.align		4
.L_1001:
        /*0088*/ 	.byte	0x04, 0x1e
        /*008a*/ 	.short	(.L_1003 - .L_1002)
.L_1002:
        /*008c*/ 	.word	0x00000000


	//----- nvinfo : EIATTR_CBANK_PARAM_SIZE
	.align		4
.L_1003:
        /*0090*/ 	.byte	0x03, 0x19
        /*0092*/ 	.short	0x0020


	//----- nvinfo : EIATTR_PARAM_CBANK
	.align		4
        /*0094*/ 	.byte	0x04, 0x0a
        /*0096*/ 	.short	(.L_1005 - .L_1004)
	.align		4
.L_1004:
        /*0098*/ 	.word	index@(.nv.constant0._ZN2at6native29vectorized_elementwise_kernelILi8EZZZNS0_61_GLOBAL__N__b29612f4_23_ActivationMishKernel_cu_9e10b42f_310220mish_backward_kernelERNS_14TensorIteratorEENKUlvE_clEvENKUlvE_clEvEUlddE_St5arrayIPcLm3EEEEviT0_T1_)
        /*009c*/ 	.short	0x0210
        /*009e*/ 	.short	0x0020


	//----- nvinfo : EIATTR_SW_WAR
	.align		4
.L_1005:
        /*00a0*/ 	.byte	0x04, 0x36
        /*00a2*/ 	.short	(.L_1007 - .L_1006)
.L_1006:
        /*00a4*/ 	.word	0x00000008
.L_1007:


//--------------------- .nv.info._ZN2at6native18elementwise_kernelILi128ELi4EZNS0_15gpu_kernel_implIZZZNS0_61_GLOBAL__N__b29612f4_23_ActivationMishKernel_cu_9e10b42f_310211mish_kernelERNS_18TensorIteratorBaseEENKUlvE_clEvENKUlvE2_clEvEUlN3c108BFloat16EE_EEvS5_RKT_EUliE_EEviT1_ --------------------------
	.section	.nv.info._ZN2at6native18elementwise_kernelILi128ELi4EZNS0_15gpu_kernel_implIZZZNS0_61_GLOBAL__N__b29612f4_23_ActivationMishKernel_cu_9e10b42f_310211mish_kernelERNS_18TensorIteratorBaseEENKUlvE_clEvENKUlvE2_clEvEUlN3c108BFloat16EE_EEvS5_RKT_EUliE_EEviT1_,"",@"SHT_CUDA_INFO"
	.sectionflags	@""
	.align	4


	//----- nvinfo : EIATTR_CUDA_API_VERSION
	.align		4
        /*0000*/ 	.byte	0x04, 0x37
        /*0002*/ 	.short	(.L_1009 - .L_1008)
.L_1008:
        /*0004*/ 	.word	0x00000082


	//----- nvinfo : EIATTR_KPARAM_INFO
	.align		4
.L_1009:
        /*0008*/ 	.byte	0x04, 0x17
        /*000a*/ 	.short	(.L_1011 - .L_1010)
.L_1010:
        /*000c*/ 	.word	0x00000000
        /*0010*/ 	.short	0x0001
        /*0012*/ 	.short	0x0008
        /*0014*/ 	.byte	0x00, 0xf0, 0x61, 0x08


	//----- nvinfo : EIATTR_KPARAM_INFO
	.align		4
.L_1011:
        /*0018*/ 	.byte	0x04, 0x17
        /*001a*/ 	.short	(.L_1013 - .L_1012)
.L_1012:
        /*001c*/ 	.word	0x00000000
        /*0020*/ 	.short	0x0000
        /*0022*/ 	.short	0x0000
        /*0024*/ 	.byte	0x00, 0xf0, 0x11, 0x00


	//----- nvinfo : EIATTR_SPARSE_MMA_MASK
	.align		4
.L_1013:
        /*0028*/ 	.byte	0x03, 0x50
        /*002a*/ 	.short	0x0000


	//----- nvinfo : EIATTR_MAXREG_COUNT
	.align		4
        /*002c*/ 	.byte	0x03, 0x1b
        /*002e*/ 	.short	0x0080


	//----- nvinfo : EIATTR_EXTERNS
	.align		4
        /*0030*/ 	.byte	0x04, 0x0f
        /*0032*/ 	.short	(.L_1015 - .L_1014)


	//   ....[0]....
	.align		4
.L_1014:
        /*0034*/ 	.word	index@(__assertfail)


	//----- nvinfo : EIATTR_MERCURY_ISA_VERSION
	.align		4
.L_1015:
        /*0038*/ 	.byte	0x03, 0x5f
        /*003a*/ 	.short	0x0101


	//----- nvinfo : EIATTR_SYSCALL_OFFSETS
	.align		4
        /*003c*/ 	.byte	0x04, 0x46
        /*003e*/ 	.short	(.L_1017 - .L_1016)


	//   ....[0]....
.L_1016:
        /*0040*/ 	.word	0x000022f0


	//   ....[1]....
        /*0044*/ 	.word	0x000034a0


	//   ....[2]....
        /*0048*/ 	.word	0x000057d0


	//   ....[3]....
        /*004c*/ 	.word	0x00006980


	//   ....[4]....
        /*0050*/ 	.word	0x00008ca0


	//   ....[5]....
        /*0054*/ 	.word	0x00009e50


	//   ....[6]....
        /*0058*/ 	.word	0x0000c160


	//   ....[7]....
        /*005c*/ 	.word	0x0000d310


	//----- nvinfo : EIATTR_EXIT_INSTR_OFFSETS
	.align		4
.L_1017:
        /*0060*/ 	.byte	0x04, 0x1c
        /*0062*/ 	.short	(.L_1019 - .L_1018)


	//   ....[0]....
.L_1018:
        /*0064*/ 	.word	0x00009f20


	//   ....[1]....
        /*0068*/ 	.word	0x0000c540


	//   ....[2]....
        /*006c*/ 	.word	0x0000c580


	//   ....[3]....
        /*0070*/ 	.word	0x0000c620


	//   ....[4]....
        /*0074*/ 	.word	0x0000c660


	//   ....[5]....
        /*0078*/ 	.word	0x0000c6a0


	//   ....[6]....
        /*007c*/ 	.word	0x0000c730


	//   ....[7]....
        /*0080*/ 	.word	0x0000c770


	//   ....[8]....
        /*0084*/ 	.word	0x0000c810


	//   ....[9]....
        /*0088*/ 	.word	0x0000c860


	//   ....[10]....
        /*008c*/ 	.word	0x0000c8b0


	//   ....[11]....
        /*0090*/ 	.word	0x0000c980


	//   ....[12]....
        /*0094*/ 	.word	0x0000c9e0


	//   ....[13]....
        /*0098*/ 	.word	0x0000cb70


	//   ....[14]....
        /*009c*/ 	.word	0x0000ccd0


	//   ....[15]....
        /*00a0*/ 	.word	0x0000ccf0


	//   ....[16]....
        /*00a4*/ 	.word	0x0000cdb0


	//   ....[17]....
        /*00a8*/ 	.word	0x0000cf30


	//   ....[18]....
        /*00ac*/ 	.word	0x0000d0b0


	//   ....[19]....
        /*00b0*/ 	.word	0x0000d210


	//   ....[20]....
        /*00b4*/ 	.word	0x0000d320


	//   ....[21]....
        /*00b8*/ 	.word	0x0000d360


	//   ....[22]....
        /*00bc*/ 	.word	0x0000d3a0


	//----- nvinfo : EIATTR_MAX_THREADS
	.align		4
.L_1019:
        /*00c0*/ 	.byte	0x04, 0x05
        /*00c2*/ 	.short	(.L_1021 - .L_1020)
.L_1020:
        /*00c4*/ 	.word	0x00000080
        /*00c8*/ 	.word	0x00000001
        /*00cc*/ 	.word	0x00000001


	//----- nvinfo : EIATTR_CRS_STACK_SIZE
	.align		4
.L_1021:
        /*00d0*/ 	.byte	0x04, 0x1e
        /*00d2*/ 	.short	(.L_1023 - .L_1022)
.L_1022:
        /*00d4*/ 	.word	0x00000000


	//----- nvinfo : EIATTR_CBANK_PARAM_SIZE
	.align		4
.L_1023:
        /*00d8*/ 	.byte	0x03, 0x19
        /*00da*/ 	.short	0x0220


	//----- nvinfo : EIATTR_PARAM_CBANK
	.align		4
        /*00dc*/ 	.byte	0x04, 0x0a
        /*00de*/ 	.short	(.L_1025 - .L_1024)
	.align		4
.L_1024:
        /*00e0*/ 	.word	index@(.nv.constant0._ZN2at6native18elementwise_kernelILi128ELi4EZNS0_15gpu_kernel_implIZZZNS0_61_GLOBAL__N__b29612f4_23_ActivationMishKernel_cu_9e10b42f_310211mish_kernelERNS_18TensorIteratorBaseEENKUlvE_clEvENKUlvE2_clEvEUlN3c108BFloat16EE_EEvS5_RKT_EUliE_EEviT1_)
        /*00e4*/ 	.short	0x0210
        /*00e6*/ 	.short	0x0220


	//----- nvinfo : EIATTR_SW_WAR
	.align		4
.L_1025:
        /*00e8*/ 	.byte	0x04, 0x36
        /*00ea*/ 	.short	(.L_1027 - .L_1026)
.L_1026:
        /*00ec*/ 	.word	0x00000008
.L_1027:


//--------------------- .nv.info._ZN2at6native27unrolled_elementwise_kernelIZZZNS0_61_GLOBAL__N__b29612f4_23_ActivationMishKernel_cu_9e10b42f_310211mish_kernelERNS_18TensorIteratorBaseEENKUlvE_clEvENKUlvE2_clEvEUlN3c108BFloat16EE_St5arrayIPcLm2EELi4E23TrivialOffsetCalculatorILi1EjESE_NS0_6memory12LoadWithCastILi1EEENSF_13StoreWithCastILi1EEEEEviT_T0_T2_T3_T4_T5_ --------------------------
	.section	.nv.info._ZN2at6native27unrolled_elementwise_kernelIZZZNS0_61_GLOBAL__N__b29612f4_23_ActivationMishKernel_cu_9e10b42f_310211mish_kernelERNS_18TensorIteratorBaseEENKUlvE_clEvENKUlvE2_clEvEUlN3c108BFloat16EE_St5arrayIPcLm2EELi4E23TrivialOffsetCalculatorILi1EjESE_NS0_6memory12LoadWithCastILi1EEENSF_13StoreWithCastILi1EEEEEviT_T0_T2_T3_T4_T5_,"",@"SHT_CUDA_INFO"
	.sectionflags	@""
	.align	4


	//----- nvinfo : EIATTR_CUDA_API_VERSION
	.align		4
        /*0000*/ 	.byte	0x04, 0x37
        /*0002*/ 	.short	(.L_1029 - .L_1028)
.L_1028:
        /*0004*/ 	.word	0x00000082


	//----- nvinfo : EIATTR_KPARAM_INFO
	.align		4
.L_1029:
        /*0008*/ 	.byte	0x04, 0x17
        /*000a*/ 	.short	(.L_1031 - .L_1030)
.L_1030:
        /*000c*/ 	.word	0x00000000
        /*0010*/ 	.short	0x0006
        /*0012*/ 	.short	0x0024
        /*0014*/ 	.byte	0x00, 0xf0, 0x21, 0x00


	//----- nvinfo : EIATTR_KPARAM_INFO
	.align		4
.L_1031:
        /*0018*/ 	.byte	0x04, 0x17
        /*001a*/ 	.short	(.L_1033 - .L_1032)
.L_1032:
        /*001c*/ 	.word	0x00000000
        /*0020*/ 	.short	0x0005
        /*0022*/ 	.short	0x001c
        /*0024*/ 	.byte	0x00, 0xf0, 0x21, 0x00


	//----- nvinfo : EIATTR_KPARAM_INFO
	.align		4
.L_1033:
        /*0028*/ 	.byte	0x04, 0x17
        /*002a*/ 	.short	(.L_1035 - .L_1034)
.L_1034:
        /*002c*/ 	.word	0x00000000
        /*0030*/ 	.short	0x0004
        /*0032*/ 	.short	0x0019
        /*0034*/ 	.byte	0x00, 0xf0, 0x05, 0x00


	//----- nvinfo : EIATTR_KPARAM_INFO
	.align		4
.L_1035:
        /*0038*/ 	.byte	0x04, 0x17
        /*003a*/ 	.short	(.L_1037 - .L_1036)
.L_1036:
        /*003c*/ 	.word	0x00000000
        /*0040*/ 	.short	0x0003
        /*0042*/ 	.short	0x0018
        /*0044*/ 	.byte	0x00, 0xf0, 0x05, 0x00


	//----- nvinfo : EIATTR_KPARAM_INFO
	.align		4
.L_1037:
        /*0048*/ 	.byte	0x04, 0x17
        /*004a*/ 	.short	(.L_1039 - .L_1038)
.L_1038:
        /*004c*/ 	.word	0x00000000
        /*0050*/ 	.short	0x0002
        /*0052*/ 	.short	0x0008
        /*0054*/ 	.byte	0x00, 0xf0, 0x41, 0x00


	//----- nvinfo : EIATTR_KPARAM_INFO
	.align		4
.L_1039:
        /*0058*/ 	.byte	0x04, 0x17
        /*005a*/ 	.short	(.L_1041 - .L_1040)
.L_1040:
        /*005c*/ 	.word	0x00000000
        /*0060*/ 	.short	0x0001
        /*0062*/ 	.short	0x0004
        /*0064*/ 	.byte	0x00, 0xf0, 0x05, 0x00


	//----- nvinfo : EIATTR_KPARAM_INFO
	.align		4
.L_1041:
        /*0068*/ 	.byte	0x04, 0x17
        /*006a*/ 	.short	(.L_1043 - .L_1042)
.L_1042:
        /*006c*/ 	.word	0x00000000
        /*0070*/ 	.short	0x0000
        /*0072*/ 	.short	0x0000
        /*0074*/ 	.byte	0x00, 0xf0, 0x11, 0x00


	//----- nvinfo : EIATTR_SPARSE_MMA_MASK
	.align		4
.L_1043:
        /*0078*/ 	.byte	0x03, 0x50
        /*007a*/ 	.short	0x0000


	//----- nvinfo : EIATTR_MAXREG_COUNT
	.align		4
        /*007c*/ 	.byte	0x03, 0x1b
        /*007e*/ 	.short	0x00ff


	//----- nvinfo : EIATTR_EXTERNS
	.align		4
        /*0080*/ 	.byte	0x04, 0x0f
        /*0082*/ 	.short	(.L_1045 - .L_1044)


	//   ....[0]....
	.align		4
.L_1044:
        /*0084*/ 	.word	index@(__assertfail)


	//----- nvinfo : EIATTR_MERCURY_ISA_VERSION
	.align		4
.L_1045:
        /*0088*/ 	.byte	0x03, 0x5f
        /*008a*/ 	.short	0x0101


	//----- nvinfo : EIATTR_SYSCALL_OFFSETS
	.align		4
        /*008c*/ 	.byte	0x04, 0x46
        /*008e*/ 	.short	(.L_1047 - .L_1046)


	//   ....[0]....
.L_1046:
        /*0090*/ 	.word	0x000010e0


	//   ....[1]....
        /*0094*/ 	.word	0x00002220


	//   ....[2]....
        /*0098*/ 	.word	0x00003370


	//   ....[3]....
        /*009c*/ 	.word	0x00004490


	//   ....[4]....
        /*00a0*/ 	.word	0x00006050


	//   ....[5]....
        /*00a4*/ 	.word	0x00007070


	//   ....[6]....
        /*00a8*/ 	.word	0x00008050


	//   ....[7]....
        /*00ac*/ 	.word	0x00009030


	//----- nvinfo : EIATTR_EXIT_INSTR_OFFSETS
	.align		4
.L_1047:
        /*00b0*/ 	.byte	0x04, 0x1c
        /*00b2*/ 	.short	(.L_1049 - .L_1048)


	//   ....[0]....
.L_1048:
        /*00b4*/ 	.word	0x00008110


	//   ....[1]....
        /*00b8*/ 	.word	0x00008260


	//   ....[2]....
        /*00bc*/ 	.word	0x000082a0


	//   ....[3]....
        /*00c0*/ 	.word	0x00008340


	//   ....[4]....
        /*00c4*/ 	.word	0x00008380


	//   ....[5]....
        /*00c8*/ 	.word	0x000083c0


	//   ....[6]....
        /*00cc*/ 	.word	0x00008450


	//   ....[7]....
        /*00d0*/ 	.word	0x00008490


	//   ....[8]....
        /*00d4*/ 	.word	0x00008530


	//   ....[9]....
        /*00d8*/ 	.word	0x00008580


	//   ....[10]....
        /*00dc*/ 	.word	0x000085d0


	//   ....[11]....
        /*00e0*/ 	.word	0x000086a0


	//   ....[12]....
        /*00e4*/ 	.word	0x00008700


	//   ....[13]....
        /*00e8*/ 	.word	0x00008890


	//   ....[14]....
        /*00ec*/ 	.word	0x000089f0


	//   ....[15]....
        /*00f0*/ 	.word	0x00008a10


	//   ....[16]....
        /*00f4*/ 	.word	0x00008ad0


	//   ....[17]....
        /*00f8*/ 	.word	0x00008c50


	//   ....[18]....
        /*00fc*/ 	.word	0x00008dd0


	//   ....[19]....
        /*0100*/ 	.word	0x00008f30


	//   ....[20]....
        /*0104*/ 	.word	0x00009040


	//   ....[21]....
        /*0108*/ 	.word	0x00009080


	//   ....[22]....
        /*010c*/ 	.word	0x000090c0


	//----- nvinfo : EIATTR_MAX_THREADS
	.align		4
.L_1049:
        /*0110*/ 	.byte	0x04, 0x05
        /*0112*/ 	.short	(.L_1051 - .L_1050)
.L_1050:
        /*0114*/ 	.word	0x00000080
        /*0118*/ 	.word	0x00000001
        /*011c*/ 	.word	0x00000001


	//----- nvinfo : EIATTR_CRS_STACK_SIZE
	.align		4
.L_1051:
        /*0120*/ 	.byte	0x04, 0x1e
        /*0122*/ 	.short	(.L_1053 - .L_1052)
.L_1052:
        /*0124*/ 	.word	0x00000000


	//----- nvinfo : EIATTR_CBANK_PARAM_SIZE
	.align		4
.L_1053:
        /*0128*/ 	.byte	0x03, 0x19
        /*012a*/ 	.short	0x002c


	//----- nvinfo : EIATTR_PARAM_CBANK
	.align		4
        /*012c*/ 	.byte	0x04, 0x0a
        /*012e*/ 	.short	(.L_1055 - .L_1054)
	.align		4
.L_1054:
        /*0130*/ 	.word	index@(.nv.constant0._ZN2at6native27unrolled_elementwise_kernelIZZZNS0_61_GLOBAL__N__b29612f4_23_ActivationMishKernel_cu_9e10b42f_310211mish_kernelERNS_18TensorIteratorBaseEENKUlvE_clEvENKUlvE2_clEvEUlN3c108BFloat16EE_St5arrayIPcLm2EELi4E23TrivialOffsetCalculatorILi1EjESE_NS0_6memory12LoadWithCastILi1EEENSF_13StoreWithCastILi1EEEEEviT_T0_T2_T3_T4_T5_)
        /*0134*/ 	.short	0x0210
        /*0136*/ 	.short	0x002c


	//----- nvinfo : EIATTR_SW_WAR
	.align		4
.L_1055:
        /*0138*/ 	.byte	0x04, 0x36
        /*013a*/ 	.short	(.L_1057 - .L_1056)
.L_1056:
        /*013c*/ 	.word	0x00000008
.L_1057:


//--------------------- .nv.info._ZN2at6native18elementwise_kernelILi128ELi4EZNS0_22gpu_kernel_impl_nocastIZZZNS0_61_GLOBAL__N__b29612f4_23_ActivationMishKernel_cu_9e10b42f_310211mish_kernelERNS_18TensorIteratorBaseEENKUlvE_clEvENKUlvE2_clEvEUlN3c108BFloat16EE_EEvS5_RKT_EUliE_EEviT1_ --------------------------
	.section	.nv.info._ZN2at6native18elementwise_kernelILi128ELi4EZNS0_22gpu_kernel_impl_nocastIZZZNS0_61_GLOBAL__N__b29612f4_23_ActivationMishKernel_cu_9e10b42f_310211mish_kernelERNS_18TensorIteratorBaseEENKUlvE_clEvENKUlvE2_clEvEUlN3c108BFloat16EE_EEvS5_RKT_EUliE_EEviT1_,"",@"SHT_CUDA_INFO"
	.sectionflags	@""
	.align	4


	//----- nvinfo : EIATTR_CUDA_API_VERSION
	.align		4
        /*0000*/ 	.byte	0x04, 0x37
        /*0002*/ 	.short	(.L_1059 - .L_1058)
.L_1058:
        /*0004*/ 	.word	0x00000082


	//----- nvinfo : EIATTR_KPARAM_INFO
	.align		4
.L_1059:
        /*0008*/ 	.byte	0x04, 0x17
        /*000a*/ 	.short	(.L_1061 - .L_1060)
.L_1060:
        /*000c*/ 	.word	0x00000000
        /*0010*/ 	.short	0x0001
        /*0012*/ 	.short	0x0008
        /*0014*/ 	.byte	0x00, 0xf0, 0x61, 0x08


	//----- nvinfo : EIATTR_KPARAM_INFO
	.align		4
.L_1061:
        /*0018*/ 	.byte	0x04, 0x17
        /*001a*/ 	.short	(.L_1063 - .L_1062)
.L_1062:
        /*001c*/ 	.word	0x00000000
        /*0020*/ 	.short	0x0000
        /*0022*/ 	.short	0x0000
        /*0024*/ 	.byte	0x00, 0xf0, 0x11, 0x00


	//----- nvinfo : EIATTR_SPARSE_MMA_MASK
	.align		4
.L_1063:
        /*0028*/ 	.byte	0x03, 0x50
        /*002a*/ 	.short	0x0000


	//----- nvinfo : EIATTR_MAXREG_COUNT
	.align		4
        /*002c*/ 	.byte	0x03, 0x1b
        /*002e*/ 	.short	0x0080


	//----- nvinfo : EIATTR_MERCURY_ISA_VERSION
	.align		4
        /*0030*/ 	.byte	0x03, 0x5f
        /*0032*/ 	.short	0x0101


	//----- nvinfo : EIATTR_EXIT_INSTR_OFFSETS
	.align		4
        /*0034*/ 	.byte	0x04, 0x1c
        /*0036*/ 	.short	(.L_1065 - .L_1064)


	//   ....[0]....
.L_1064:
        /*0038*/ 	.word	0x00004260


	//   ....[1]....
        /*003c*/ 	.word	0x00005820


	//----- nvinfo : EIATTR_MAX_THREADS
	.align		4
.L_1065:
        /*0040*/ 	.byte	0x04, 0x05
        /*0042*/ 	.short	(.L_1067 - .L_1066)
.L_1066:
        /*0044*/ 	.word	0x00000080
        /*0048*/ 	.word	0x00000001
        /*004c*/ 	.word	0x00000001


	//----- nvinfo : EIATTR_CRS_STACK_SIZE
	.align		4
.L_1067:
        /*0050*/ 	.byte	0x04, 0x1e
        /*0052*/ 	.short	(.L_1069 - .L_1068)
.L_1068:
        /*0054*/ 	.word	0x00000000


	//----- nvinfo : EIATTR_CBANK_PARAM_SIZE
	.align		4
.L_1069:
        /*0058*/ 	.byte	0x03, 0x19
        /*005a*/ 	.short	0x0220


	//----- nvinfo : EIATTR_PARAM_CBANK
	.align		4
        /*005c*/ 	.byte	0x04, 0x0a
        /*005e*/ 	.short	(.L_1071 - .L_1070)
	.align		4
.L_1070:
        /*0060*/ 	.word	index@(.nv.constant0._ZN2at6native18elementwise_kernelILi128ELi4EZNS0_22gpu_kernel_impl_nocastIZZZNS0_61_GLOBAL__N__b29612f4_23_ActivationMishKernel_cu_9e10b42f_310211mish_kernelERNS_18TensorIteratorBaseEENKUlvE_clEvENKUlvE2_clEvEUlN3c108BFloat16EE_EEvS5_RKT_EUliE_EEviT1_)
        /*0064*/ 	.short	0x0210
        /*0066*/ 	.short	0x0220


	//----- nvinfo : EIATTR_SW_WAR
	.align		4
.L_1071:
        /*0068*/ 	.byte	0x04, 0x36
        /*006a*/ 	.short	(.L_1073 - .L_1072)
.L_1072:
        /*006c*/ 	.word	0x00000008
.L_1073:


//--------------------- .nv.info._ZN2at6native27unrolled_elementwise_kernelIZZZNS0_61_GLOBAL__N__b29612f4_23_ActivationMishKernel_cu_9e10b42f_310211mish_kernelERNS_18TensorIteratorBaseEENKUlvE_clEvENKUlvE2_clEvEUlN3c108BFloat16EE_St5arrayIPcLm2EELi4E23TrivialOffsetCalculatorILi1EjESE_NS0_6memory15LoadWithoutCastENSF_16StoreWithoutCastEEEviT_T0_T2_T3_T4_T5_ --------------------------
	.section	.nv.info._ZN2at6native27unrolled_elementwise_kernelIZZZNS0_61_GLOBAL__N__b29612f4_23_ActivationMishKernel_cu_9e10b42f_310211mish_kernelERNS_18TensorIteratorBaseEENKUlvE_clEvENKUlvE2_clEvEUlN3c108BFloat16EE_St5arrayIPcLm2EELi4E23TrivialOffsetCalculatorILi1EjESE_NS0_6memory15LoadWithoutCastENSF_16StoreWithoutCastEEEviT_T0_T2_T3_T4_T5_,"",@"SHT_CUDA_INFO"
	.sectionflags	@""
	.align	4


	//----- nvinfo : EIATTR_CUDA_API_VERSION
	.align		4
        /*0000*/ 	.byte	0x04, 0x37
        /*0002*/ 	.short	(.L_1075 - .L_1074)
.L_1074:
        /*0004*/ 	.word	0x00000082


	//----- nvinfo : EIATTR_KPARAM_INFO
	.align		4
.L_1075:
        /*0008*/ 	.byte	0x04, 0x17
        /*000a*/ 	.short	(.L_1077 - .L_1076)
.L_1076:
        /*000c*/ 	.word	0x00000000
        /*0010*/ 	.short	0x0006
        /*0012*/ 	.short	0x001b
        /*0014*/ 	.byte	0x00, 0xf0, 0x05, 0x00


	//----- nvinfo : EIATTR_KPARAM_INFO
	.align		4
.L_1077:
        /*0018*/ 	.byte	0x04, 0x17
        /*001a*/ 	.short	(.L_1079 - .L_1078)
.L_1078:
        /*001c*/ 	.word	0x00000000
        /*0020*/ 	.short	0x0005
        /*0022*/ 	.short	0x001a
        /*0024*/ 	.byte	0x00, 0xf0, 0x05, 0x00


	//----- nvinfo : EIATTR_KPARAM_INFO
	.align		4
.L_1079:
        /*0028*/ 	.byte	0x04, 0x17
        /*002a*/ 	.short	(.L_1081 - .L_1080)
.L_1080:
        /*002c*/ 	.word	0x00000000
        /*0030*/ 	.short	0x0004
        /*0032*/ 	.short	0x0019
        /*0034*/ 	.byte	0x00, 0xf0, 0x05, 0x00


	//----- nvinfo : EIATTR_KPARAM_INFO
	.align		4
.L_1081:
        /*0038*/ 	.byte	0x04, 0x17
        /*003a*/ 	.short	(.L_1083 - .L_1082)
.L_1082:
        /*003c*/ 	.word	0x00000000
        /*0040*/ 	.short	0x0003
        /*0042*/ 	.short	0x0018
        /*0044*/ 	.byte	0x00, 0xf0, 0x05, 0x00


	//----- nvinfo : EIATTR_KPARAM_INFO
	.align		4
.L_1083:
        /*0048*/ 	.byte	0x04, 0x17
        /*004a*/ 	.short	(.L_1085 - .L_1084)
.L_1084:
        /*004c*/ 	.word	0x00000000
        /*0050*/ 	.short	0x0002
        /*0052*/ 	.short	0x0008
        /*0054*/ 	.byte	0x00, 0xf0, 0x41, 0x00


	//----- nvinfo : EIATTR_KPARAM_INFO
	.align		4
.L_1085:
        /*0058*/ 	.byte	0x04, 0x17
        /*005a*/ 	.short	(.L_1087 - .L_1086)
.L_1086:
        /*005c*/ 	.word	0x00000000
        /*0060*/ 	.short	0x0001
        /*0062*/ 	.short	0x0004
        /*0064*/ 	.byte	0x00, 0xf0, 0x05, 0x00


	//----- nvinfo : EIATTR_KPARAM_INFO
	.align		4
.L_1087:
        /*0068*/ 	.byte	0x04, 0x17
        /*006a*/ 	.short	(.L_1089 - .L_1088)
.L_1088:
        /*006c*/ 	.word	0x00000000
        /*0070*/ 	.short	0x0000
        /*0072*/ 	.short	0x0000
        /*0074*/ 	.byte	0x00, 0xf0, 0x11, 0x00


	//----- nvinfo : EIATTR_SPARSE_MMA_MASK
	.align		4
.L_1089:
        /*0078*/ 	.byte	0x03, 0x50
        /*007a*/ 	.short	0x0000


	//----- nvinfo : EIATTR_MAXREG_COUNT
	.align		4
        /*007c*/ 	.byte	0x03, 0x1b
        /*007e*/ 	.short	0x00ff


	//----- nvinfo : EIATTR_MERCURY_ISA_VERSION
	.align		4
        /*0080*/ 	.byte	0x03, 0x5f
        /*0082*/ 	.short	0x0101


	//----- nvinfo : EIATTR_EXIT_INSTR_OFFSETS
	.align		4
        /*0084*/ 	.byte	0x04, 0x1c
        /*0086*/ 	.short	(.L_1091 - .L_1090)


	//   ....[0]....
.L_1090:
        /*0088*/ 	.word	0x00000de0


	//   ....[1]....
        /*008c*/ 	.word	0x00000e30


	//----- nvinfo : EIATTR_MAX_THREADS
	.align		4
.L_1091:
        /*0090*/ 	.byte	0x04, 0x05
        /*0092*/ 	.short	(.L_1093 - .L_1092)
.L_1092:
        /*0094*/ 	.word	0x00000080
        /*0098*/ 	.word	0x00000001
        /*009c*/ 	.word	0x00000001


	//----- nvinfo : EIATTR_CRS_STACK_SIZE
	.align		4
.L_1093:
        /*00a0*/ 	.byte	0x04, 0x1e
        /*00a2*/ 	.short	(.L_1095 - .L_1094)
.L_1094:
        /*00a4*/ 	.word	0x00000000


	//----- nvinfo : EIATTR_CBANK_PARAM_SIZE
	.align		4
.L_1095:
        /*00a8*/ 	.byte	0x03, 0x19
        /*00aa*/ 	.short	0x001c


	//----- nvinfo : EIATTR_PARAM_CBANK
	.align		4
        /*00ac*/ 	.byte	0x04, 0x0a
        /*00ae*/ 	.short	(.L_1097 - .L_1096)
	.align		4
.L_1096:
        /*00b0*/ 	.word	index@(.nv.constant0._ZN2at6native27unrolled_elementwise_kernelIZZZNS0_61_GLOBAL__N__b29612f4_23_ActivationMishKernel_cu_9e10b42f_310211mish_kernelERNS_18TensorIteratorBaseEENKUlvE_clEvENKUlvE2_clEvEUlN3c108BFloat16EE_St5arrayIPcLm2EELi4E23TrivialOffsetCalculatorILi1EjESE_NS0_6memory15LoadWithoutCastENSF_16StoreWithoutCastEEEviT_T0_T2_T3_T4_T5_)
        /*00b4*/ 	.short	0x0210
        /*00b6*/ 	.short	0x001c


	//----- nvinfo : EIATTR_SW_WAR
	.align		4
.L_1097:
        /*00b8*/ 	.byte	0x04, 0x36
        /*00ba*/ 	.short	(.L_1099 - .L_1098)
.L_1098:
        /*00bc*/ 	.word	0x00000008
.L_1099:


//--------------------- .nv.info._ZN2at6native29vectorized_elementwise_kernelILi2EZZZNS0_61_GLOBAL__N__b29612f4_23_ActivationMishKernel_cu_9e10b42f_310211mish_kernelERNS_18TensorIteratorBaseEENKUlvE_clEvENKUlvE2_clEvEUlN3c108BFloat16EE_St5arrayIPcLm2EEEEviT0_T1_ --------------------------
	.section	.nv.info._ZN2at6native29vectorized_elementwise_kernelILi2EZZZNS0_61_GLOBAL__N__b29612f4_23_ActivationMishKernel_cu_9e10b42f_310211mish_kernelERNS_18TensorIteratorBaseEENKUlvE_clEvENKUlvE2_clEvEUlN3c108BFloat16EE_St5arrayIPcLm2EEEEviT0_T1_,"",@"SHT_CUDA_INFO"
	.sectionflags	@""
	.align	4


	//----- nvinfo : EIATTR_CUDA_API_VERSION
	.align		4
        /*0000*/ 	.byte	0x04, 0x37
        /*0002*/ 	.short	(.L_1101 - .L_1100)
.L_1100:
        /*0004*/ 	.word	0x00000082


	//----- nvinfo : EIATTR_KPARAM_INFO
	.align		4
.L_1101:
        /*0008*/ 	.byte	0x04, 0x17
        /*000a*/ 	.short	(.L_1103 - .L_1102)
.L_1102:
        /*000c*/ 	.word	0x00000000
        /*0010*/ 	.short	0x0002
        /*0012*/ 	.short	0x0008
        /*0014*/ 	.byte	0x00, 0xf0, 0x41, 0x00


	//----- nvinfo : EIATTR_KPARAM_INFO
	.align		4
.L_1103:
        /*0018*/ 	.byte	0x04, 0x17
        /*001a*/ 	.short	(.L_1105 - .L_1104)
.L_1104:
        /*001c*/ 	.word	0x00000000
        /*0020*/ 	.short	0x0001
        /*0022*/ 	.short	0x0004
        /*0024*/ 	.byte	0x00, 0xf0, 0x05, 0x00


	//----- nvinfo : EIATTR_KPARAM_INFO
	.align		4
.L_1105:
        /*0028*/ 	.byte	0x04, 0x17
        /*002a*/ 	.short	(.L_1107 - .L_1106)
.L_1106:
        /*002c*/ 	.word	0x00000000
        /*0030*/ 	.short	0x0000
        /*0032*/ 	.short	0x0000
        /*0034*/ 	.byte	0x00, 0xf0, 0x11, 0x00


	//----- nvinfo : EIATTR_SPARSE_MMA_MASK
	.align		4
.L_1107:
        /*0038*/ 	.byte	0x03, 0x50
        /*003a*/ 	.short	0x0000


	//----- nvinfo : EIATTR_MAXREG_COUNT
	.align		4
        /*003c*/ 	.byte	0x03, 0x1b
        /*003e*/ 	.short	0x00ff


	//----- nvinfo : EIATTR_MERCURY_ISA_VERSION
	.align		4
        /*0040*/ 	.byte	0x03, 0x5f
        /*0042*/ 	.short	0x0101


	//----- nvinfo : EIATTR_EXIT_INSTR_OFFSETS
	.align		4
        /*0044*/ 	.byte	0x04, 0x1c
        /*0046*/ 	.short	(.L_1109 - .L_1108)


	//   ....[0]....
.L_1108:
        /*0048*/ 	.word	0x00001310


	//   ....[1]....
        /*004c*/ 	.word	0x00002ef0


	//   ....[2]....
        /*0050*/ 	.word	0x00002f40


	//----- nvinfo : EIATTR_MAX_THREADS
	.align		4
.L_1109:
        /*0054*/ 	.byte	0x04, 0x05
        /*0056*/ 	.short	(.L_1111 - .L_1110)
.L_1110:
        /*0058*/ 	.word	0x00000080
        /*005c*/ 	.word	0x00000001
        /*0060*/ 	.word	0x00000001


	//----- nvinfo : EIATTR_CRS_STACK_SIZE
	.align		4
.L_1111:
        /*0064*/ 	.byte	0x04, 0x1e
        /*0066*/ 	.short	(.L_1113 - .L_1112)
.L_1112:
        /*0068*/ 	.word	0x00000000


	//----- nvinfo : EIATTR_CBANK_PARAM_SIZE
	.align		4
.L_1113:
        /*006c*/ 	.byte	0x03, 0x19
        /*006e*/ 	.short	0x0018


	//----- nvinfo : EIATTR_PARAM_CBANK
	.align		4
        /*0070*/ 	.byte	0x04, 0x0a
        /*0072*/ 	.short	(.L_1115 - .L_1114)
	.align		4
.L_1114:
        /*0074*/ 	.word	index@(.nv.constant0._ZN2at6native29vectorized_elementwise_kernelILi2EZZZNS0_61_GLOBAL__N__b29612f4_23_ActivationMishKernel_cu_9e10b42f_310211mish_kernelERNS_18TensorIteratorBaseEENKUlvE_clEvENKUlvE2_clEvEUlN3c108BFloat16EE_St5arrayIPcLm2EEEEviT0_T1_)
        /*0078*/ 	.short	0x0210
        /*007a*/ 	.short	0x0018


	//----- nvinfo : EIATTR_SW_WAR
	.align		4
.L_1115:
        /*007c*/ 	.byte	0x04, 0x36
        /*007e*/ 	.short	(.L_1117 - .L_1116)
.L_1116:
        /*0080*/ 	.word	0x00000008
.L_1117:


//--------------------- .nv.info._ZN2at6native29vectorized_elementwise_kernelILi4EZZZNS0_61_GLOBAL__N__b29612f4_23_ActivationMishKernel_cu_9e10b42f_310211mish_kernelERNS_18TensorIteratorBaseEENKUlvE_clEvENKUlvE2_clEvEUlN3c108BFloat16EE_St5arrayIPcLm2EEEEviT0_T1_ --------------------------
	.section	.nv.info._ZN2at6native29vectorized_elementwise_kernelILi4EZZZNS0_61_GLOBAL__N__b29612f4_23_ActivationMishKernel_cu_9e10b42f_310211mish_kernelERNS_18TensorIteratorBaseEENKUlvE_clEvENKUlvE2_clEvEUlN3c108BFloat16EE_St5arrayIPcLm2EEEEviT0_T1_,"",@"SHT_CUDA_INFO"
	.sectionflags	@""
	.align	4


	//----- nvinfo : EIATTR_CUDA_API_VERSION
	.align		4
        /*0000*/ 	.byte	0x04, 0x37
        /*0002*/ 	.short	(.L_1119 - .L_1118)
.L_1118:
        /*0004*/ 	.word	0x00000082


	//----- nvinfo : EIATTR_KPARAM_INFO
	.align		4
.L_1119:
        /*0008*/ 	.byte	0x04, 0x17
        /*000a*/ 	.short	(.L_1121 - .L_1120)
.L_1120:
        /*000c*/ 	.word	0x00000000
        /*0010*/ 	.short	0x0002
        /*0012*/ 	.short	0x0008
        /*0014*/ 	.byte	0x00, 0xf0, 0x41, 0x00


	//----- nvinfo : EIATTR_KPARAM_INFO
	.align		4
.L_1121:
        /*0018*/ 	.byte	0x04, 0x17
        /*001a*/ 	.short	(.L_1123 - .L_1122)
.L_1122:
        /*001c*/ 	.word	0x00000000
        /*0020*/ 	.short	0x0001
        /*0022*/ 	.short	0x0004
        /*0024*/ 	.byte	0x00, 0xf0, 0x05, 0x00


	//----- nvinfo : EIATTR_KPARAM_INFO
	.align		4
.L_1123:
        /*0028*/ 	.byte	0x04, 0x17
        /*002a*/ 	.short	(.L_1125 - .L_1124)
.L_1124:
        /*002c*/ 	.word	0x00000000
        /*0030*/ 	.short	0x0000
        /*0032*/ 	.short	0x0000
        /*0034*/ 	.byte	0x00, 0xf0, 0x11, 0x00


	//----- nvinfo : EIATTR_SPARSE_MMA_MASK
	.align		4
.L_1125:
        /*0038*/ 	.byte	0x03, 0x50
        /*003a*/ 	.short	0x0000


	//----- nvinfo : EIATTR_MAXREG_COUNT
	.align		4
        /*003c*/ 	.byte	0x03, 0x1b
        /*003e*/ 	.short	0x00ff


	//----- nvinfo : EIATTR_MERCURY_ISA_VERSION
	.align		4
        /*0040*/ 	.byte	0x03, 0x5f
        /*0042*/ 	.short	0x0101


	//----- nvinfo : EIATTR_EXIT_INSTR_OFFSETS
	.align		4
        /*0044*/ 	.byte	0x04, 0x1c
        /*0046*/ 	.short	(.L_1127 - .L_1126)


	//   ....[0]....
.L_1126:
        /*0048*/ 	.word	0x000012d0


	//   ....[1]....
        /*004c*/ 	.word	0x00002eb0


	//   ....[2]....
        /*0050*/ 	.word	0x00002f00


	//----- nvinfo : EIATTR_MAX_THREADS
	.align		4
.L_1127:
        /*0054*/ 	.byte	0x04, 0x05
        /*0056*/ 	.short	(.L_1129 - .L_1128)
.L_1128:
        /*0058*/ 	.word	0x00000080
        /*005c*/ 	.word	0x00000001
        /*0060*/ 	.word	0x00000001


	//----- nvinfo : EIATTR_CRS_STACK_SIZE
	.align		4
.L_1129:
        /*0064*/ 	.byte	0x04, 0x1e
        /*0066*/ 	.short	(.L_1131 - .L_1130)
.L_1130:
        /*0068*/ 	.word	0x00000000


	//----- nvinfo : EIATTR_CBANK_PARAM_SIZE
	.align		4
.L_1131:
        /*006c*/ 	.byte	0x03, 0x19
        /*006e*/ 	.short	0x0018


	//----- nvinfo : EIATTR_PARAM_CBANK
	.align		4
        /*0070*/ 	.byte	0x04, 0x0a
        /*0072*/ 	.short	(.L_1133 - .L_1132)
	.align		4
.L_1132:
        /*0074*/ 	.word	index@(.nv.constant0._ZN2at6native29vectorized_elementwise_kernelILi4EZZZNS0_61_GLOBAL__N__b29612f4_23_ActivationMishKernel_cu_9e10b42f_310211mish_kernelERNS_18TensorIteratorBaseEENKUlvE_clEvENKUlvE2_clEvEUlN3c108BFloat16EE_St5arrayIPcLm2EEEEviT0_T1_)
        /*0078*/ 	.short	0x0210
        /*007a*/ 	.short	0x0018


	//----- nvinfo : EIATTR_SW_WAR
	.align		4
.L_1133:
        /*007c*/ 	.byte	0x04, 0x36
        /*007e*/ 	.short	(.L_1135 - .L_1134)
.L_1134:
        /*0080*/ 	.word	0x00000008
.L_1135:


//--------------------- .nv.info._ZN2at6native29vectorized_elementwise_kernelILi8EZZZNS0_61_GLOBAL__N__b29612f4_23_ActivationMishKernel_cu_9e10b42f_310211mish_kernelERNS_18TensorIteratorBaseEENKUlvE_clEvENKUlvE2_clEvEUlN3c108BFloat16EE_St5arrayIPcLm2EEEEviT0_T1_ --------------------------
	.section	.nv.info._ZN2at6native29vectorized_elementwise_kernelILi8EZZZNS0_61_GLOBAL__N__b29612f4_23_ActivationMishKernel_cu_9e10b42f_310211mish_kernelERNS_18TensorIteratorBaseEENKUlvE_clEvENKUlvE2_clEvEUlN3c108BFloat16EE_St5arrayIPcLm2EEEEviT0_T1_,"",@"SHT_CUDA_INFO"
	.sectionflags	@""
	.align	4


	//----- nvinfo : EIATTR_CUDA_API_VERSION
	.align		4
        /*0000*/ 	.byte	0x04, 0x37
        /*0002*/ 	.short	(.L_1137 - .L_1136)
.L_1136:
        /*0004*/ 	.word	0x00000082


	//----- nvinfo : EIATTR_KPARAM_INFO
	.align		4
.L_1137:
        /*0008*/ 	.byte	0x04, 0x17
        /*000a*/ 	.short	(.L_1139 - .L_1138)
.L_1138:
        /*000c*/ 	.word	0x00000000
        /*0010*/ 	.short	0x0002
        /*0012*/ 	.short	0x0008
        /*0014*/ 	.byte	0x00, 0xf0, 0x41, 0x00


	//----- nvinfo : EIATTR_KPARAM_INFO
	.align		4
.L_1139:
        /*0018*/ 	.byte	0x04, 0x17
        /*001a*/ 	.short	(.L_1141 - .L_1140)
.L_1140:
        /*001c*/ 	.word	0x00000000
        /*0020*/ 	.short	0x0001
        /*0022*/ 	.short	0x0004
        /*0024*/ 	.byte	0x00, 0xf0, 0x05, 0x00


	//----- nvinfo : EIATTR_KPARAM_INFO
	.align		4
.L_1141:
        /*0028*/ 	.byte	0x04, 0x17
        /*002a*/ 	.short	(.L_1143 - .L_1142)
.L_1142:
        /*002c*/ 	.word	0x00000000
        /*0030*/ 	.short	0x0000
        /*0032*/ 	.short	0x0000
        /*0034*/ 	.byte	0x00, 0xf0, 0x11, 0x00


	//----- nvinfo : EIATTR_SPARSE_MMA_MASK
	.align		4
.L_1143:
        /*0038*/ 	.byte	0x03, 0x50
        /*003a*/ 	.short	0x0000


	//----- nvinfo : EIATTR_MAXREG_COUNT
	.align		4
        /*003c*/ 	.byte	0x03, 0x1b
        /*003e*/ 	.short	0x00ff


	//----- nvinfo : EIATTR_MERCURY_ISA_VERSION
	.align		4
        /*0040*/ 	.byte	0x03, 0x5f
        /*0042*/ 	.short	0x0101


	//----- nvinfo : EIATTR_EXIT_INSTR_OFFSETS
	.align		4
        /*0044*/ 	.byte	0x04, 0x1c
        /*0046*/ 	.short	(.L_1145 - .L_1144)


	//   ....[0]....
.L_1144:
        /*0048*/ 	.word	0x000012b0


	//   ....[1]....
        /*004c*/ 	.word	0x00002e90


	//   ....[2]....
        /*0050*/ 	.word	0x00002ee0


	//----- nvinfo : EIATTR_MAX_THREADS
	.align		4
.L_1145:
        /*0054*/ 	.byte	0x04, 0x05
        /*0056*/ 	.short	(.L_1147 - .L_1146)
.L_1146:
        /*0058*/ 	.word	0x00000080
        /*005c*/ 	.word	0x00000001
        /*0060*/ 	.word	0x00000001


	//----- nvinfo : EIATTR_CRS_STACK_SIZE
	.align		4
.L_1147:
        /*0064*/ 	.byte	0x04, 0x1e
        /*0066*/ 	.short	(.L_1149 - .L_1148)
.L_1148:
        /*0068*/ 	.word	0x00000000


	//----- nvinfo : EIATTR_CBANK_PARAM_SIZE
	.align		4
.L_1149:
        /*006c*/ 	.byte	0x03, 0x19
        /*006e*/ 	.short	0x0018


	//----- nvinfo : EIATTR_PARAM_CBANK
	.align		4
        /*0070*/ 	.byte	0x04, 0x0a
        /*0072*/ 	.short	(.L_1151 - .L_1150)
	.align		4
.L_1150:
        /*0074*/ 	.word	index@(.nv.constant0._ZN2at6native29vectorized_elementwise_kernelILi8EZZZNS0_61_GLOBAL__N__b29612f4_23_ActivationMishKernel_cu_9e10b42f_310211mish_kernelERNS_18TensorIteratorBaseEENKUlvE_clEvENKUlvE2_clEvEUlN3c108BFloat16EE_St5arrayIPcLm2EEEEviT0_T1_)
        /*0078*/ 	.short	0x0210
        /*007a*/ 	.short	0x0018


	//----- nvinfo : EIATTR_SW_WAR
	.align		4
.L_1151:
        /*007c*/ 	.byte	0x04, 0x36
        /*007e*/ 	.short	(.L_1153 - .L_1152)
.L_1152:
        /*0080*/ 	.word	0x00000008
.L_1153:


//--------------------- .nv.info._ZN2at6native18elementwise_kernelILi128ELi4EZNS0_15gpu_kernel_implIZZZNS0_61_GLOBAL__N__b29612f4_23_ActivationMishKernel_cu_9e10b42f_310211mish_kernelERNS_18TensorIteratorBaseEENKUlvE_clEvENKUlvE1_clEvEUlN3c104HalfEE_EEvS5_RKT_EUliE_EEviT1_ --------------------------
	.section	.nv.info._ZN2at6native18elementwise_kernelILi128ELi4EZNS0_15gpu_kernel_implIZZZNS0_61_GLOBAL__N__b29612f4_23_ActivationMishKernel_cu_9e10b42f_310211mish_kernelERNS_18TensorIteratorBaseEENKUlvE_clEvENKUlvE1_clEvEUlN3c104HalfEE_EEvS5_RKT_EUliE_EEviT1_,"",@"SHT_CUDA_INFO"
	.sectionflags	@""
	.align	4


	//----- nvinfo : EIATTR_CUDA_API_VERSION
	.align		4
        /*0000*/ 	.byte	0x04, 0x37
        /*0002*/ 	.short	(.L_1155 - .L_1154)
.L_1154:
        /*0004*/ 	.word	0x00000082


	//----- nvinfo : EIATTR_KPARAM_INFO
	.align		4
.L_1155:
        /*0008*/ 	.byte	0x04, 0x17
        /*000a*/ 	.short	(.L_1157 - .L_1156)
.L_1156:
        /*000c*/ 	.word	0x00000000
        /*0010*/ 	.short	0x0001
        /*0012*/ 	.short	0x0008
        /*0014*/ 	.byte	0x00, 0xf0, 0x61, 0x08


	//----- nvinfo : EIATTR_KPARAM_INFO
	.align		4
.L_1157:
        /*0018*/ 	.byte	0x04, 0x17
        /*001a*/ 	.short	(.L_1159 - .L_1158)
.L_1158:
        /*001c*/ 	.word	0x00000000
        /*0020*/ 	.short	0x0000
        /*0022*/ 	.short	0x0000
        /*0024*/ 	.byte	0x00, 0xf0, 0x11, 0x00


	//----- nvinfo : EIATTR_SPARSE_MMA_MASK
	.align		4
.L_1159:
        /*0028*/ 	.byte	0x03, 0x50
        /*002a*/ 	.short	0x0000


	//----- nvinfo : EIATTR_MAXREG_COUNT
	.align		4
        /*002c*/ 	.byte	0x03, 0x1b
        /*002e*/ 	.short	0x0080


	//----- nvinfo : EIATTR_EXTERNS
	.align		4
        /*0030*/ 	.byte	0x04, 0x0f
        /*0032*/ 	.short	(.L_1161 - .L_1160)


	//   ....[0]....
	.align		4
.L_1160:
        /*0034*/ 	.word	index@(__assertfail)


	//----- nvinfo : EIATTR_MERCURY_ISA_VERSION
	.align		4
.L_1161:
        /*0038*/ 	.byte	0x03, 0x5f
        /*003a*/ 	.short	0x0101


	//----- nvinfo : EIATTR_SYSCALL_OFFSETS
	.align		4
        /*003c*/ 	.byte	0x04, 0x46
        /*003e*/ 	.short	(.L_1163 - .L_1162)


	//   ....[0]....
.L_1162:
        /*0040*/ 	.word	0x000022d0


	//   ....[1]....
        /*0044*/ 	.word	0x00003480


	//   ....[2]....
        /*0048*/ 	.word	0x00005790


	//   ....[3]....
        /*004c*/ 	.word	0x00006940


	//   ....[4]....
        /*0050*/ 	.word	0x00008c40


	//   ....[5]....
        /*0054*/ 	.word	0x00009df0


	//   ....[6]....
        /*0058*/ 	.word	0x0000c0e0


	//   ....[7]....
        /*005c*/ 	.word	0x0000d290


	//----- nvinfo : EIATTR_EXIT_INSTR_OFFSETS
	.align		4
.L_1163:
        /*0060*/ 	.byte	0x04, 0x1c
        /*0062*/ 	.short	(.L_1165 - .L_1164)


	//   ....[0]....
.L_1164:
        /*0064*/ 	.word	0x00009ec0


	//   ....[1]....
        /*0068*/ 	.word	0x0000c4c0


	//   ....[2]....
        /*006c*/ 	.word	0x0000c500


	//   ....[3]....
        /*0070*/ 	.word	0x0000c5a0


	//   ....[4]....
        /*0074*/ 	.word	0x0000c5e0


	//   ....[5]....
        /*0078*/ 	.word	0x0000c620


	//   ....[6]....
        /*007c*/ 	.word	0x0000c6b0


	//   ....[7]....
        /*0080*/ 	.word	0x0000c6d0


	//   ....[8]....
        /*0084*/ 	.word	0x0000c770


	//   ....[9]....
        /*0088*/ 	.word	0x0000c7c0


	//   ....[10]....
        /*008c*/ 	.word	0x0000c810


	//   ....[11]....
        /*0090*/ 	.word	0x0000c8e0


	//   ....[12]....
        /*0094*/ 	.word	0x0000c940


	//   ....[13]....
        /*0098*/ 	.word	0x0000cad0


	//   ....[14]....
        /*009c*/ 	.word	0x0000cc30


	//   ....[15]....
        /*00a0*/ 	.word	0x0000cc70


	//   ....[16]....
        /*00a4*/ 	.word	0x0000cd30


	//   ....[17]....
        /*00a8*/ 	.word	0x0000ceb0


	//   ....[18]....
        /*00ac*/ 	.word	0x0000d030


	//   ....[19]....
        /*00b0*/ 	.word	0x0000d190


	//   ....[20]....
        /*00b4*/ 	.word	0x0000d2a0


	//   ....[21]....
        /*00b8*/ 	.word	0x0000d2e0


	//   ....[22]....
        /*00bc*/ 	.word	0x0000d320


	//----- nvinfo : EIATTR_MAX_THREADS
	.align		4
.L_1165:
        /*00c0*/ 	.byte	0x04, 0x05
        /*00c2*/ 	.short	(.L_1167 - .L_1166)
.L_1166:
        /*00c4*/ 	.word	0x00000080
        /*00c8*/ 	.word	0x00000001
        /*00cc*/ 	.word	0x00000001


	//----- nvinfo : EIATTR_CRS_STACK_SIZE
	.align		4
.L_1167:
        /*00d0*/ 	.byte	0x04, 0x1e
        /*00d2*/ 	.short	(.L_1169 - .L_1168)
.L_1168:
        /*00d4*/ 	.word	0x00000000


	//----- nvinfo : EIATTR_CBANK_PARAM_SIZE
	.align		4
.L_1169:
        /*00d8*/ 	.byte	0x03, 0x19
        /*00da*/ 	.short	0x0220


	//----- nvinfo : EIATTR_PARAM_CBANK
	.align		4
        /*00dc*/ 	.byte	0x04, 0x0a
        /*00de*/ 	.short	(.L_1171 - .L_1170)
	.align		4
.L_1170:
        /*00e0*/ 	.word	index@(.nv.constant0._ZN2at6native18elementwise_kernelILi128ELi4EZNS0_15gpu_kernel_implIZZZNS0_61_GLOBAL__N__b29612f4_23_ActivationMishKernel_cu_9e10b42f_310211mish_kernelERNS_18TensorIteratorBaseEENKUlvE_clEvENKUlvE1_clEvEUlN3c104HalfEE_EEvS5_RKT_EUliE_EEviT1_)
        /*00e4*/ 	.short	0x0210
        /*00e6*/ 	.short	0x0220


	//----- nvinfo : EIATTR_SW_WAR
	.align		4
.L_1171:
        /*00e8*/ 	.byte	0x04, 0x36
        /*00ea*/ 	.short	(.L_1173 - .L_1172)
.L_1172:
        /*00ec*/ 	.word	0x00000008
.L_1173:


//--------------------- .nv.info._ZN2at6native27unrolled_elementwise_kernelIZZZNS0_61_GLOBAL__N__b29612f4_23_ActivationMishKernel_cu_9e10b42f_310211mish_kernelERNS_18TensorIteratorBaseEENKUlvE_clEvENKUlvE1_clEvEUlN3c104HalfEE_St5arrayIPcLm2EELi4E23TrivialOffsetCalculatorILi1EjESE_NS0_6memory12LoadWithCastILi1EEENSF_13StoreWithCastILi1EEEEEviT_T0_T2_T3_T4_T5_ --------------------------
	.section	.nv.info._ZN2at6native27unrolled_elementwise_kernelIZZZNS0_61_GLOBAL__N__b29612f4_23_ActivationMishKernel_cu_9e10b42f_310211mish_kernelERNS_18TensorIteratorBaseEENKUlvE_clEvENKUlvE1_clEvEUlN3c104HalfEE_St5arrayIPcLm2EELi4E23TrivialOffsetCalculatorILi1EjESE_NS0_6memory12LoadWithCastILi1EEENSF_13StoreWithCastILi1EEEEEviT_T0_T2_T3_T4_T5_,"",@"SHT_CUDA_INFO"
	.sectionflags	@""
	.align	4


	//----- nvinfo : EIATTR_CUDA_API_VERSION
	.align		4
        /*0000*/ 	.byte	0x04, 0x37
        /*0002*/ 	.short	(.L_1175 - .L_1174)
.L_1174:
        /*0004*/ 	.word	0x00000082


	//----- nvinfo : EIATTR_KPARAM_INFO
	.align		4
.L_1175:
        /*0008*/ 	.byte	0x04, 0x17
        /*000a*/ 	.short	(.L_1177 - .L_1176)
.L_1176:
        /*000c*/ 	.word	0x00000000
        /*0010*/ 	.short	0x0006
        /*0012*/ 	.short	0x0024
        /*0014*/ 	.byte	0x00, 0xf0, 0x21, 0x00


	//----- nvinfo : EIATTR_KPARAM_INFO
	.align		4
.L_1177:
        /*0018*/ 	.byte	0x04, 0x17
        /*001a*/ 	.short	(.L_1179 - .L_1178)
.L_1178:
        /*001c*/ 	.word	0x00000000
        /*0020*/ 	.short	0x0005
        /*0022*/ 	.short	0x001c
        /*0024*/ 	.byte	0x00, 0xf0, 0x21, 0x00


	//----- nvinfo : EIATTR_KPARAM_INFO
	.align		4
.L_1179:
        /*0028*/ 	.byte	0x04, 0x17
        /*002a*/ 	.short	(.L_1181 - .L_1180)
.L_1180:
        /*002c*/ 	.word	0x00000000
        /*0030*/ 	.short	0x0004
        /*0032*/ 	.short	0x0019
        /*0034*/ 	.byte	0x00, 0xf0, 0x05, 0x00


	//----- nvinfo : EIATTR_KPARAM_INFO
	.align		4
.L_1181:
        /*0038*/ 	.byte	0x04, 0x17
        /*003a*/ 	.short	(.L_1183 - .L_1182)
.L_1182:
        /*003c*/ 	.word	0x00000000
        /*0040*/ 	.short	0x0003
        /*0042*/ 	.short	0x0018
        /*0044*/ 	.byte	0x00, 0xf0, 0x05, 0x00


	//----- nvinfo : EIATTR_KPARAM_INFO
	.align		4
.L_1183:
        /*0048*/ 	.byte	0x04, 0x17
        /*004a*/ 	.short	(.L_1185 - .L_1184)
.L_1184:
        /*004c*/ 	.word	0x00000000
        /*0050*/ 	.short	0x0002
        /*0052*/ 	.short	0x0008
        /*0054*/ 	.byte	0x00, 0xf0, 0x41, 0x00


	//----- nvinfo : EIATTR_KPARAM_INFO
	.align		4
.L_1185:
        /*0058*/ 	.byte	0x04, 0x17
        /*005a*/ 	.short	(.L_1187 - .L_1186)
.L_1186:
        /*005c*/ 	.word	0x00000000
        /*0060*/ 	.short	0x0001
        /*0062*/ 	.short	0x0004
        /*0064*/ 	.byte	0x00, 0xf0, 0x05, 0x00


	//----- nvinfo : EIATTR_KPARAM_INFO
	.align		4
.L_1187:
        /*0068*/ 	.byte	0x04, 0x17
        /*006a*/ 	.short	(.L_1189 - .L_1188)
.L_1188:
        /*006c*/ 	.word	0x00000000
        /*0070*/ 	.short	0x0000
        /*0072*/ 	.short	0x0000
        /*0074*/ 	.byte	0x00, 0xf0, 0x11, 0x00


	//----- nvinfo : EIATTR_SPARSE_MMA_MASK
	.align		4
.L_1189:
        /*0078*/ 	.byte	0x03, 0x50
        /*007a*/ 	.short	0x0000


	//----- nvinfo : EIATTR_MAXREG_COUNT
	.align		4
        /*007c*/ 	.byte	0x03, 0x1b
        /*007e*/ 	.short	0x00ff


	//----- nvinfo : EIATTR_EXTERNS
	.align		4
        /*0080*/ 	.byte	0x04, 0x0f
        /*0082*/ 	.short	(.L_1191 - .L_1190)


	//   ....[0]....
	.align		4
.L_1190:
        /*0084*/ 	.word	index@(__assertfail)


	//----- nvinfo : EIATTR_MERCURY_ISA_VERSION
	.align		4
.L_1191:
        /*0088*/ 	.byte	0x03, 0x5f
        /*008a*/ 	.short	0x0101


	//----- nvinfo : EIATTR_SYSCALL_OFFSETS
	.align		4
        /*008c*/ 	.byte	0x04, 0x46
        /*008e*/ 	.short	(.L_1193 - .L_1192)


	//   ....[0]....
.L_1192:
        /*0090*/ 	.word	0x000010b0


	//   ....[1]....
        /*0094*/ 	.word	0x000021c0


	//   ....[2]....
        /*0098*/ 	.word	0x000032d0


	//   ....[3]....
        /*009c*/ 	.word	0x000043c0


	//   ....[4]....
        /*00a0*/ 	.word	0x00005f80


	//   ....[5]....
        /*00a4*/ 	.word	0x00006fa0


	//   ....[6]....
        /*00a8*/ 	.word	0x00007f80


	//   ....[7]....
        /*00ac*/ 	.word	0x00008f60


	//----- nvinfo : EIATTR_EXIT_INSTR_OFFSETS
	.align		4
.L_1193:
        /*00b0*/ 	.byte	0x04, 0x1c
        /*00b2*/ 	.short	(.L_1195 - .L_1194)


	//   ....[0]....
.L_1194:
        /*00b4*/ 	.word	0x00008040


	//   ....[1]....
        /*00b8*/ 	.word	0x00008190


	//   ....[2]....
        /*00bc*/ 	.word	0x000081d0


	//   ....[3]....
        /*00c0*/ 	.word	0x00008270


	//   ....[4]....
        /*00c4*/ 	.word	0x000082b0


	//   ....[5]....
        /*00c8*/ 	.word	0x000082f0


	//   ....[6]....
        /*00cc*/ 	.word	0x00008380


	//   ....[7]....
        /*00d0*/ 	.word	0x000083a0


	//   ....[8]....
        /*00d4*/ 	.word	0x00008440


	//   ....[9]....
        /*00d8*/ 	.word	0x00008490


	//   ....[10]....
        /*00dc*/ 	.word	0x000084e0


	//   ....[11]....
        /*00e0*/ 	.word	0x000085b0


	//   ....[12]....
        /*00e4*/ 	.word	0x00008610


	//   ....[13]....
        /*00e8*/ 	.word	0x000087a0


	//   ....[14]....
        /*00ec*/ 	.word	0x00008900


	//   ....[15]....
        /*00f0*/ 	.word	0x00008940


	//   ....[16]....
        /*00f4*/ 	.word	0x00008a00


	//   ....[17]....
        /*00f8*/ 	.word	0x00008b80


	//   ....[18]....
        /*00fc*/ 	.word	0x00008d00


	//   ....[19]....
        /*0100*/ 	.word	0x00008e60


	//   ....[20]....
        /*0104*/ 	.word	0x00008f70


	//   ....[21]....
        /*0108*/ 	.word	0x00008fb0


	//   ....[22]....
        /*010c*/ 	.word	0x00008ff0


	//----- nvinfo : EIATTR_MAX_THREADS
	.align		4
.L_1195:
        /*0110*/ 	.byte	0x04, 0x05
        /*0112*/ 	.short	(.L_1197 - .L_1196)
.L_1196:
        /*0114*/ 	.word	0x00000080
        /*0118*/ 	.word	0x00000001
        /*011c*/ 	.word	0x00000001


	//----- nvinfo : EIATTR_CRS_STACK_SIZE
	.align		4
.L_1197:
        /*0120*/ 	.byte	0x04, 0x1e
        /*0122*/ 	.short	(.L_1199 - .L_1198)
.L_1198:
        /*0124*/ 	.word	0x00000000


	//----- nvinfo : EIATTR_CBANK_PARAM_SIZE
	.align		4
.L_1199:
        /*0128*/ 	.byte	0x03, 0x19
        /*012a*/ 	.short	0x002c


	//----- nvinfo : EIATTR_PARAM_CBANK
	.align		4
        /*012c*/ 	.byte	0x04, 0x0a
        /*012e*/ 	.short	(.L_1201 - .L_1200)
	.align		4
.L_1200:
        /*0130*/ 	.word	index@(.nv.constant0._ZN2at6native27unrolled_elementwise_kernelIZZZNS0_61_GLOBAL__N__b29612f4_23_ActivationMishKernel_cu_9e10b42f_310211mish_kernelERNS_18TensorIteratorBaseEENKUlvE_clEvENKUlvE1_clEvEUlN3c104HalfEE_St5arrayIPcLm2EELi4E23TrivialOffsetCalculatorILi1EjESE_NS0_6memory12LoadWithCastILi1EEENSF_13StoreWithCastILi1EEEEEviT_T0_T2_T3_T4_T5_)
        /*0134*/ 	.short	0x0210
        /*0136*/ 	.short	0x002c


	//----- nvinfo : EIATTR_SW_WAR
	.align		4
.L_1201:
        /*0138*/ 	.byte	0x04, 0x36
        /*013a*/ 	.short	(.L_1203 - .L_1202)
.L_1202:
        /*013c*/ 	.word	0x00000008
.L_1203:


//--------------------- .nv.info._ZN2at6native18elementwise_kernelILi128ELi4EZNS0_22gpu_kernel_impl_nocastIZZZNS0_61_GLOBAL__N__b29612f4_23_ActivationMishKernel_cu_9e10b42f_310211mish_kernelERNS_18TensorIteratorBaseEENKUlvE_clEvENKUlvE1_clEvEUlN3c104HalfEE_EEvS5_RKT_EUliE_EEviT1_ --------------------------
	.section	.nv.info._ZN2at6native18elementwise_kernelILi128ELi4EZNS0_22gpu_kernel_impl_nocastIZZZNS0_61_GLOBAL__N__b29612f4_23_ActivationMishKernel_cu_9e10b42f_310211mish_kernelERNS_18TensorIteratorBaseEENKUlvE_clEvENKUlvE1_clEvEUlN3c104HalfEE_EEvS5_RKT_EUliE_EEviT1_,"",@"SHT_CUDA_INFO"
	.sectionflags	@""
	.align	4


	//----- nvinfo : EIATTR_CUDA_API_VERSION
	.align		4
        /*0000*/ 	.byte	0x04, 0x37
        /*0002*/ 	.short	(.L_1205 - .L_1204)
.L_1204:
        /*0004*/ 	.word	0x00000082


	//----- nvinfo : EIATTR_KPARAM_INFO
	.align		4
.L_1205:
        /*0008*/ 	.byte	0x04, 0x17
        /*000a*/ 	.short	(.L_1207 - .L_1206)
.L_1206:
        /*000c*/ 	.word	0x00000000
        /*0010*/ 	.short	0x0001
        /*0012*/ 	.short	0x0008
        /*0014*/ 	.byte	0x00, 0xf0, 0x61, 0x08


	//----- nvinfo : EIATTR_KPARAM_INFO
	.align		4
.L_1207:
        /*0018*/ 	.byte	0x04, 0x17
        /*001a*/ 	.short	(.L_1209 - .L_1208)
.L_1208:
        /*001c*/ 	.word	0x00000000
        /*0020*/ 	.short	0x0000
        /*0022*/ 	.short	0x0000
        /*0024*/ 	.byte	0x00, 0xf0, 0x11, 0x00


	//----- nvinfo : EIATTR_SPARSE_MMA_MASK
	.align		4
.L_1209:
        /*0028*/ 	.byte	0x03, 0x50
        /*002a*/ 	.short	0x0000


	//----- nvinfo : EIATTR_MAXREG_COUNT
	.align		4
        /*002c*/ 	.byte	0x03, 0x1b
        /*002e*/ 	.short	0x0080


	//----- nvinfo : EIATTR_MERCURY_ISA_VERSION
	.align		4
        /*0030*/ 	.byte	0x03, 0x5f
        /*0032*/ 	.short	0x0101


	//----- nvinfo : EIATTR_EXIT_INSTR_OFFSETS
	.align		4
        /*0034*/ 	.byte	0x04, 0x1c
        /*0036*/ 	.short	(.L_1211 - .L_1210)


	//   ....[0]....
.L_1210:
        /*0038*/ 	.word	0x00004260


	//   ....[1]....
        /*003c*/ 	.word	0x00005820


	//----- nvinfo : EIATTR_MAX_THREADS
	.align		4
.L_1211:
        /*0040*/ 	.byte	0x04, 0x05
        /*0042*/ 	.short	(.L_1213 - .L_1212)
.L_1212:
        /*0044*/ 	.word	0x00000080
        /*0048*/ 	.word	0x00000001
        /*004c*/ 	.word	0x00000001


	//----- nvinfo : EIATTR_CRS_STACK_SIZE
	.align		4
.L_1213:
        /*0050*/ 	.byte	0x04, 0x1e
        /*0052*/ 	.short	(.L_1215 - .L_1214)
.L_1214:
        /*0054*/ 	.word	0x00000000


	//----- nvinfo : EIATTR_CBANK_PARAM_SIZE
	.align		4
.L_1215:
        /*0058*/ 	.byte	0x03, 0x19
        /*005a*/ 	.short	0x0220


	//----- nvinfo : EIATTR_PARAM_CBANK
	.align		4
        /*005c*/ 	.byte	0x04, 0x0a
        /*005e*/ 	.short	(.L_1217 - .L_1216)
	.align		4
.L_1216:
        /*0060*/ 	.word	index@(.nv.constant0._ZN2at6native18elementwise_kernelILi128ELi4EZNS0_22gpu_kernel_impl_nocastIZZZNS0_61_GLOBAL__N__b29612f4_23_ActivationMishKernel_cu_9e10b42f_310211mish_kernelERNS_18TensorIteratorBaseEENKUlvE_clEvENKUlvE1_clEvEUlN3c104HalfEE_EEvS5_RKT_EUliE_EEviT1_)
        /*0064*/ 	.short	0x0210
        /*0066*/ 	.short	0x0220


	//----- nvinfo : EIATTR_SW_WAR
	.align		4
.L_1217:
        /*0068*/ 	.byte	0x04, 0x36
        /*006a*/ 	.short	(.L_1219 - .L_1218)
.L_1218:
        /*006c*/ 	.word	0x00000008
.L_1219:


//--------------------- .nv.info._ZN2at6native27unrolled_elementwise_kernelIZZZNS0_61_GLOBAL__N__b29612f4_23_ActivationMishKernel_cu_9e10b42f_310211mish_kernelERNS_18TensorIteratorBaseEENKUlvE_clEvENKUlvE1_clEvEUlN3c104HalfEE_St5arrayIPcLm2EELi4E23TrivialOffsetCalculatorILi1EjESE_NS0_6memory15LoadWithoutCastENSF_16StoreWithoutCastEEEviT_T0_T2_T3_T4_T5_ --------------------------
	.section	.nv.info._ZN2at6native27unrolled_elementwise_kernelIZZZNS0_61_GLOBAL__N__b29612f4_23_ActivationMishKernel_cu_9e10b42f_310211mish_kernelERNS_18TensorIteratorBaseEENKUlvE_clEvENKUlvE1_clEvEUlN3c104HalfEE_St5arrayIPcLm2EELi4E23TrivialOffsetCalculatorILi1EjESE_NS0_6memory15LoadWithoutCastENSF_16StoreWithoutCastEEEviT_T0_T2_T3_T4_T5_,"",@"SHT_CUDA_INFO"
	.sectionflags	@""
	.align	4


	//----- nvinfo : EIATTR_CUDA_API_VERSION
	.align		4
        /*0000*/ 	.byte	0x04, 0x37
        /*0002*/ 	.short	(.L_1221 - .L_1220)
.L_1220:
        /*0004*/ 	.word	0x00000082


	//----- nvinfo : EIATTR_KPARAM_INFO
	.align		4
.L_1221:
        /*0008*/ 	.byte	0x04, 0x17
        /*000a*/ 	.short	(.L_1223 - .L_1222)
.L_1222:
        /*000c*/ 	.word	0x00000000
        /*0010*/ 	.short	0x0006
        /*0012*/ 	.short	0x001b
        /*0014*/ 	.byte	0x00, 0xf0, 0x05, 0x00


	//----- nvinfo : EIATTR_KPARAM_INFO
	.align		4
.L_1223:
        /*0018*/ 	.byte	0x04, 0x17
        /*001a*/ 	.short	(.L_1225 - .L_1224)
.L_1224:
        /*001c*/ 	.word	0x00000000
        /*0020*/ 	.short	0x0005
        /*0022*/ 	.short	0x001a
        /*0024*/ 	.byte	0x00, 0xf0, 0x05, 0x00


	//----- nvinfo : EIATTR_KPARAM_INFO
	.align		4
.L_1225:
        /*0028*/ 	.byte	0x04, 0x17
        /*002a*/ 	.short	(.L_1227 - .L_1226)
.L_1226:
        /*002c*/ 	.word	0x00000000
        /*0030*/ 	.short	0x0004
        /*0032*/ 	.short	0x0019
        /*0034*/ 	.byte	0x00, 0xf0, 0x05, 0x00


	//----- nvinfo : EIATTR_KPARAM_INFO
	.align		4
.L_1227:
        /*0038*/ 	.byte	0x04, 0x17
        /*003a*/ 	.short	(.L_1229 - .L_1228)
.L_1228:
        /*003c*/ 	.word	0x00000000
        /*0040*/ 	.short	0x0003
        /*0042*/ 	.short	0x0018
        /*0044*/ 	.byte	0x00, 0xf0, 0x05, 0x00


	//----- nvinfo : EIATTR_KPARAM_INFO
	.align		4
.L_1229:
        /*0048*/ 	.byte	0x04, 0x17
        /*004a*/ 	.short	(.L_1231 - .L_1230)
.L_1230:
        /*004c*/ 	.word	0x00000000
        /*0050*/ 	.short	0x0002
        /*0052*/ 	.short	0x0008
        /*0054*/ 	.byte	0x00, 0xf0, 0x41, 0x00


	//----- nvinfo : EIATTR_KPARAM_INFO
	.align		4
.L_1231:
        /*0058*/ 	.byte	0x04, 0x17
        /*005a*/ 	.short	(.L_1233 - .L_1232)
.L_1232:
        /*005c*/ 	.word	0x00000000
        /*0060*/ 	.short	0x0001
        /*0062*/ 	.short	0x0004
        /*0064*/ 	.byte	0x00, 0xf0, 0x05, 0x00


	//----- nvinfo : EIATTR_KPARAM_INFO
	.align		4
.L_1233:
        /*0068*/ 	.byte	0x04, 0x17
        /*006a*/ 	.short	(.L_1235 - .L_1234)
.L_1234:
        /*006c*/ 	.word	0x00000000
        /*0070*/ 	.short	0x0000
        /*0072*/ 	.short	0x0000
        /*0074*/ 	.byte	0x00, 0xf0, 0x11, 0x00


	//----- nvinfo : EIATTR_SPARSE_MMA_MASK
	.align		4
.L_1235:
        /*0078*/ 	.byte	0x03, 0x50
        /*007a*/ 	.short	0x0000


	//----- nvinfo : EIATTR_MAXREG_COUNT
	.align		4
        /*007c*/ 	.byte	0x03, 0x1b
        /*007e*/ 	.short	0x00ff


	//----- nvinfo : EIATTR_MERCURY_ISA_VERSION
	.align		4
        /*0080*/ 	.byte	0x03, 0x5f
        /*0082*/ 	.short	0x0101


	//----- nvinfo : EIATTR_EXIT_INSTR_OFFSETS
	.align		4
        /*0084*/ 	.byte	0x04, 0x1c
        /*0086*/ 	.short	(.L_1237 - .L_1236)


	//   ....[0]....
.L_1236:
        /*0088*/ 	.word	0x00000de0


	//   ....[1]....
        /*008c*/ 	.word	0x00000e30


	//----- nvinfo : EIATTR_MAX_THREADS
	.align		4
.L_1237:
        /*0090*/ 	.byte	0x04, 0x05
        /*0092*/ 	.short	(.L_1239 - .L_1238)
.L_1238:
        /*0094*/ 	.word	0x00000080
        /*0098*/ 	.word	0x00000001
        /*009c*/ 	.word	0x00000001


	//----- nvinfo : EIATTR_CRS_STACK_SIZE
	.align		4
.L_1239:
        /*00a0*/ 	.byte	0x04, 0x1e
        /*00a2*/ 	.short	(.L_1241 - .L_1240)
.L_1240:
        /*00a4*/ 	.word	0x00000000


	//----- nvinfo : EIATTR_CBANK_PARAM_SIZE
	.align		4
.L_1241:
        /*00a8*/ 	.byte	0x03, 0x19
        /*00aa*/ 	.short	0x001c


	//----- nvinfo : EIATTR_PARAM_CBANK
	.align		4
        /*00ac*/ 	.byte	0x04, 0x0a
        /*00ae*/ 	.short	(.L_1243 - .L_1242)
	.align		4
.L_1242:
        /*00b0*/ 	.word	index@(.nv.constant0._ZN2at6native27unrolled_elementwise_kernelIZZZNS0_61_GLOBAL__N__b29612f4_23_ActivationMishKernel_cu_9e10b42f_310211mish_kernelERNS_18TensorIteratorBaseEENKUlvE_clEvENKUlvE1_clEvEUlN3c104HalfEE_St5arrayIPcLm2EELi4E23TrivialOffsetCalculatorILi1EjESE_NS0_6memory15LoadWithoutCastENSF_16StoreWithoutCastEEEviT_T0_T2_T3_T4_T5_)
        /*00b4*/ 	.short	0x0210
        /*00b6*/ 	.short	0x001c


	//----- nvinfo : EIATTR_SW_WAR
	.align		4
.L_1243:
        /*00b8*/ 	.byte	0x04, 0x36
        /*00ba*/ 	.short	(.L_1245 - .L_1244)
.L_1244:
        /*00bc*/ 	.word	0x00000008
.L_1245:


//--------------------- .nv.info._ZN2at6native29vectorized_elementwise_kernelILi2EZZZNS0_61_GLOBAL__N__b29612f4_23_ActivationMishKernel_cu_9e10b42f_310211mish_kernelERNS_18TensorIteratorBaseEENKUlvE_clEvENKUlvE1_clEvEUlN3c104HalfEE_St5arrayIPcLm2EEEEviT0_T1_ --------------------------
	.section	.nv.info._ZN2at6native29vectorized_elementwise_kernelILi2EZZZNS0_61_GLOBAL__N__b29612f4_23_ActivationMishKernel_cu_9e10b42f_310211mish_kernelERNS_18TensorIteratorBaseEENKUlvE_clEvENKUlvE1_clEvEUlN3c104HalfEE_St5arrayIPcLm2EEEEviT0_T1_,"",@"SHT_CUDA_INFO"
	.sectionflags	@""
	.align	4


	//----- nvinfo : EIATTR_CUDA_API_VERSION
	.align		4
        /*0000*/ 	.byte	0x04, 0x37
        /*0002*/ 	.short	(.L_1247 - .L_1246)
.L_1246:
        /*0004*/ 	.word	0x00000082


	//----- nvinfo : EIATTR_KPARAM_INFO
	.align		4
.L_1247:
        /*0008*/ 	.byte	0x04, 0x17
        /*000a*/ 	.short	(.L_1249 - .L_1248)
.L_1248:
        /*000c*/ 	.word	0x00000000
        /*0010*/ 	.short	0x0002
        /*0012*/ 	.short	0x0008
        /*0014*/ 	.byte	0x00, 0xf0, 0x41, 0x00


	//----- nvinfo : EIATTR_KPARAM_INFO
	.align		4
.L_1249:
        /*0018*/ 	.byte	0x04, 0x17
        /*001a*/ 	.short	(.L_1251 - .L_1250)
.L_1250:
        /*001c*/ 	.word	0x00000000
        /*0020*/ 	.short	0x0001
        /*0022*/ 	.short	0x0004
        /*0024*/ 	.byte	0x00, 0xf0, 0x05, 0x00


	//----- nvinfo : EIATTR_KPARAM_INFO
	.align		4
.L_1251:
        /*0028*/ 	.byte	0x04, 0x17
        /*002a*/ 	.short	(.L_1253 - .L_1252)
.L_1252:
        /*002c*/ 	.word	0x00000000
        /*0030*/ 	.short	0x0000
        /*0032*/ 	.short	0x0000
        /*0034*/ 	.byte	0x00, 0xf0, 0x11, 0x00


	//----- nvinfo : EIATTR_SPARSE_MMA_MASK
	.align		4
.L_1253:
        /*0038*/ 	.byte	0x03, 0x50
        /*003a*/ 	.short	0x0000


	//----- nvinfo : EIATTR_MAXREG_COUNT
	.align		4
        /*003c*/ 	.byte	0x03, 0x1b
        /*003e*/ 	.short	0x00ff


	//----- nvinfo : EIATTR_MERCURY_ISA_VERSION
	.align		4
        /*0040*/ 	.byte	0x03, 0x5f
        /*0042*/ 	.short	0x0101


	//----- nvinfo : EIATTR_EXIT_INSTR_OFFSETS
	.align		4
        /*0044*/ 	.byte	0x04, 0x1c
        /*0046*/ 	.short	(.L_1255 - .L_1254)


	//   ....[0]....
.L_1254:
        /*0048*/ 	.word	0x000012d0


	//   ....[1]....
        /*004c*/ 	.word	0x00002eb0


	//   ....[2]....
        /*0050*/ 	.word	0x00002f00


	//----- nvinfo : EIATTR_MAX_THREADS
	.align		4
.L_1255:
        /*0054*/ 	.byte	0x04, 0x05
        /*0056*/ 	.short	(.L_1257 - .L_1256)
.L_1256:
        /*0058*/ 	.word	0x00000080
        /*005c*/ 	.word	0x00000001
        /*0060*/ 	.word	0x00000001


	//----- nvinfo : EIATTR_CRS_STACK_SIZE
	.align		4
.L_1257:
        /*0064*/ 	.byte	0x04, 0x1e
        /*0066*/ 	.short	(.L_1259 - .L_1258)
.L_1258:
        /*0068*/ 	.word	0x00000000


	//----- nvinfo : EIATTR_CBANK_PARAM_SIZE
	.align		4
.L_1259:
        /*006c*/ 	.byte	0x03, 0x19
        /*006e*/ 	.short	0x0018


	//----- nvinfo : EIATTR_PARAM_CBANK
	.align		4
        /*0070*/ 	.byte	0x04, 0x0a
        /*0072*/ 	.short	(.L_1261 - .L_1260)
	.align		4
.L_1260:
        /*0074*/ 	.word	index@(.nv.constant0._ZN2at6native29vectorized_elementwise_kernelILi2EZZZNS0_61_GLOBAL__N__b29612f4_23_ActivationMishKernel_cu_9e10b42f_310211mish_kernelERNS_18TensorIteratorBaseEENKUlvE_clEvENKUlvE1_clEvEUlN3c104HalfEE_St5arrayIPcLm2EEEEviT0_T1_)
        /*0078*/ 	.short	0x0210
        /*007a*/ 	.short	0x0018


	//----- nvinfo : EIATTR_SW_WAR
	.align		4
.L_1261:
        /*007c*/ 	.byte	0x04, 0x36
        /*007e*/ 	.short	(.L_1263 - .L_1262)
.L_1262:
        /*0080*/ 	.word	0x00000008
.L_1263:


//--------------------- .nv.info._ZN2at6native29vectorized_elementwise_kernelILi4EZZZNS0_61_GLOBAL__N__b29612f4_23_ActivationMishKernel_cu_9e10b42f_310211mish_kernelERNS_18TensorIteratorBaseEENKUlvE_clEvENKUlvE1_clEvEUlN3c104HalfEE_St5arrayIPcLm2EEEEviT0_T1_ --------------------------
	.section	.nv.info._ZN2at6native29vectorized_elementwise_kernelILi4EZZZNS0_61_GLOBAL__N__b29612f4_23_ActivationMishKernel_cu_9e10b42f_310211mish_kernelERNS_18TensorIteratorBaseEENKUlvE_clEvENKUlvE1_clEvEUlN3c104HalfEE_St5arrayIPcLm2EEEEviT0_T1_,"",@"SHT_CUDA_INFO"
	.sectionflags	@""
	.align	4


	//----- nvinfo : EIATTR_CUDA_API_VERSION
	.align		4
        /*0000*/ 	.byte	0x04, 0x37
        /*0002*/ 	.short	(.L_1265 - .L_1264)
.L_1264:
        /*0004*/ 	.word	0x00000082


	//----- nvinfo : EIATTR_KPARAM_INFO
	.align		4
.L_1265:
        /*0008*/ 	.byte	0x04, 0x17
        /*000a*/ 	.short	(.L_1267 - .L_1266)
.L_1266:
        /*000c*/ 	.word	0x00000000
        /*0010*/ 	.short	0x0002
        /*0012*/ 	.short	0x0008
        /*0014*/ 	.byte	0x00, 0xf0, 0x41, 0x00


	//----- nvinfo : EIATTR_KPARAM_INFO
	.align		4
.L_1267:
        /*0018*/ 	.byte	0x04, 0x17
        /*001a*/ 	.short	(.L_1269 - .L_1268)
.L_1268:
        /*001c*/ 	.word	0x00000000
        /*0020*/ 	.short	0x0001
        /*0022*/ 	.short	0x0004
        /*0024*/ 	.byte	0x00, 0xf0, 0x05, 0x00


	//----- nvinfo : EIATTR_KPARAM_INFO
	.align		4
.L_1269:
        /*0028*/ 	.byte	0x04, 0x17
        /*002a*/ 	.short	(.L_1271 - .L_1270)
.L_1270:
        /*002c*/ 	.word	0x00000000
        /*0030*/ 	.short	0x0000
        /*0032*/ 	.short	0x0000
        /*0034*/ 	.byte	0x00, 0xf0, 0x11, 0x00


	//----- nvinfo : EIATTR_SPARSE_MMA_MASK
	.align		4
.L_1271:
        /*0038*/ 	.byte	0x03, 0x50
        /*003a*/ 	.short	0x0000


	//----- nvinfo : EIATTR_MAXREG_COUNT
	.align		4
        /*003c*/ 	.byte	0x03, 0x1b
        /*003e*/ 	.short	0x00ff


	//----- nvinfo : EIATTR_MERCURY_ISA_VERSION
	.align		4
        /*0040*/ 	.byte	0x03, 0x5f
        /*0042*/ 	.short	0x0101


	//----- nvinfo : EIATTR_EXIT_INSTR_OFFSETS
	.align		4
        /*0044*/ 	.byte	0x04, 0x1c
        /*0046*/ 	.short	(.L_1273 - .L_1272)


	//   ....[0]....
.L_1272:
        /*0048*/ 	.word	0x00001290


	//   ....[1]....
        /*004c*/ 	.word	0x00002e70


	//   ....[2]....
        /*0050*/ 	.word	0x00002ec0


	//----- nvinfo : EIATTR_MAX_THREADS
	.align		4
.L_1273:
        /*0054*/ 	.byte	0x04, 0x05
        /*0056*/ 	.short	(.L_1275 - .L_1274)
.L_1274:
        /*0058*/ 	.word	0x00000080
        /*005c*/ 	.word	0x00000001
        /*0060*/ 	.word	0x00000001


	//----- nvinfo : EIATTR_CRS_STACK_SIZE
	.align		4
.L_1275:
        /*0064*/ 	.byte	0x04, 0x1e
        /*0066*/ 	.short	(.L_1277 - .L_1276)
.L_1276:
        /*0068*/ 	.word	0x00000000


	//----- nvinfo : EIATTR_CBANK_PARAM_SIZE
	.align		4
.L_1277:
        /*006c*/ 	.byte	0x03, 0x19
        /*006e*/ 	.short	0x0018


	//----- nvinfo : EIATTR_PARAM_CBANK
	.align		4
        /*0070*/ 	.byte	0x04, 0x0a
        /*0072*/ 	.short	(.L_1279 - .L_1278)
	.align		4
.L_1278:
        /*0074*/ 	.word	index@(.nv.constant0._ZN2at6native29vectorized_elementwise_kernelILi4EZZZNS0_61_GLOBAL__N__b29612f4_23_ActivationMishKernel_cu_9e10b42f_310211mish_kernelERNS_18TensorIteratorBaseEENKUlvE_clEvENKUlvE1_clEvEUlN3c104HalfEE_St5arrayIPcLm2EEEEviT0_T1_)
        /*0078*/ 	.short	0x0210
        /*007a*/ 	.short	0x0018


	//----- nvinfo : EIATTR_SW_WAR
	.align		4
.L_1279:
        /*007c*/ 	.byte	0x04, 0x36
        /*007e*/ 	.short	(.L_1281 - .L_1280)
.L_1280:
        /*0080*/ 	.word	0x00000008
.L_1281:


//--------------------- .nv.info._ZN2at6native29vectorized_elementwise_kernelILi8EZZZNS0_61_GLOBAL__N__b29612f4_23_ActivationMishKernel_cu_9e10b42f_310211mish_kernelERNS_18TensorIteratorBaseEENKUlvE_clEvENKUlvE1_clEvEUlN3c104HalfEE_St5arrayIPcLm2EEEEviT0_T1_ --------------------------
	.section	.nv.info._ZN2at6native29vectorized_elementwise_kernelILi8EZZZNS0_61_GLOBAL__N__b29612f4_23_ActivationMishKernel_cu_9e10b42f_310211mish_kernelERNS_18TensorIteratorBaseEENKUlvE_clEvENKUlvE1_clEvEUlN3c104HalfEE_St5arrayIPcLm2EEEEviT0_T1_,"",@"SHT_CUDA_INFO"
	.sectionflags	@""
	.align	4


	//----- nvinfo : EIATTR_CUDA_API_VERSION
	.align		4
        /*0000*/ 	.byte	0x04, 0x37
        /*0002*/ 	.short	(.L_1283 - .L_1282)
.L_1282:
        /*0004*/ 	.word	0x00000082


	//----- nvinfo : EIATTR_KPARAM_INFO
	.align		4
.L_1283:
        /*0008*/ 	.byte	0x04, 0x17
        /*000a*/ 	.short	(.L_1285 - .L_1284)
.L_1284:
        /*000c*/ 	.word	0x00000000
        /*0010*/ 	.short	0x0002
        /*0012*/ 	.short	0x0008
        /*0014*/ 	.byte	0x00, 0xf0, 0x41, 0x00


	//----- nvinfo : EIATTR_KPARAM_INFO
	.align		4
.L_1285:
        /*0018*/ 	.byte	0x04, 0x17
        /*001a*/ 	.short	(.L_1287 - .L_1286)
.L_1286:
        /*001c*/ 	.word	0x00000000
        /*0020*/ 	.short	0x0001
        /*0022*/ 	.short	0x0004
        /*0024*/ 	.byte	0x00, 0xf0, 0x05, 0x00


	//----- nvinfo : EIATTR_KPARAM_INFO
	.align		4
.L_1287:
        /*0028*/ 	.byte	0x04, 0x17
        /*002a*/ 	.short	(.L_1289 - .L_1288)
.L_1288:
        /*002c*/ 	.word	0x00000000
        /*0030*/ 	.short	0x0000
        /*0032*/ 	.short	0x0000
        /*0034*/ 	.byte	0x00, 0xf0, 0x11, 0x00


	//----- nvinfo : EIATTR_SPARSE_MMA_MASK
	.align		4
.L_1289:
        /*0038*/ 	.byte	0x03, 0x50
        /*003a*/ 	.short	0x0000


	//----- nvinfo : EIATTR_MAXREG_COUNT
	.align		4
        /*003c*/ 	.byte	0x03, 0x1b
        /*003e*/ 	.short	0x00ff


	//----- nvinfo : EIATTR_MERCURY_ISA_VERSION
	.align		4
        /*0040*/ 	.byte	0x03, 0x5f
        /*0042*/ 	.short	0x0101


	//----- nvinfo : EIATTR_EXIT_INSTR_OFFSETS
	.align		4
        /*0044*/ 	.byte	0x04, 0x1c
        /*0046*/ 	.short	(.L_1291 - .L_1290)


	//   ....[0]....
.L_1290:
        /*0048*/ 	.word	0x00001270


	//   ....[1]....
        /*004c*/ 	.word	0x00002e50


	//   ....[2]....
        /*0050*/ 	.word	0x00002ea0


	//----- nvinfo : EIATTR_MAX_THREADS
	.align		4
.L_1291:
        /*0054*/ 	.byte	0x04, 0x05
        /*0056*/ 	.short	(.L_1293 - .L_1292)
.L_1292:
        /*0058*/ 	.word	0x00000080
        /*005c*/ 	.word	0x00000001
        /*0060*/ 	.word	0x00000001


	//----- nvinfo : EIATTR_CRS_STACK_SIZE
	.align		4
.L_1293:
        /*0064*/ 	.byte	0x04, 0x1e
        /*0066*/ 	.short	(.L_1295 - .L_1294)
.L_1294:
        /*0068*/ 	.word	0x00000000


	//----- nvinfo : EIATTR_CBANK_PARAM_SIZE
	.align		4
.L_1295:
        /*006c*/ 	.byte	0x03, 0x19
        /*006e*/ 	.short	0x0018


	//----- nvinfo : EIATTR_PARAM_CBANK
	.align		4
        /*0070*/ 	.byte	0x04, 0x0a
        /*0072*/ 	.short	(.L_1297 - .L_1296)
	.align		4
.L_1296:
        /*0074*/ 	.word	index@(.nv.constant0._ZN2at6native29vectorized_elementwise_kernelILi8EZZZNS0_61_GLOBAL__N__b29612f4_23_ActivationMishKernel_cu_9e10b42f_310211mish_kernelERNS_18TensorIteratorBaseEENKUlvE_clEvENKUlvE1_clEvEUlN3c104HalfEE_St5arrayIPcLm2EEEEviT0_T1_)
        /*0078*/ 	.short	0x0210
        /*007a*/ 	.short	0x0018


	//----- nvinfo : EIATTR_SW_WAR
	.align		4
.L_1297:
        /*007c*/ 	.byte	0x04, 0x36
        /*007e*/ 	.short	(.L_1299 - .L_1298)
.L_1298:
        /*0080*/ 	.word	0x00000008
.L_1299:


//--------------------- .nv.info._ZN2at6native18elementwise_kernelILi128ELi4EZNS0_15gpu_kernel_implIZZZNS0_61_GLOBAL__N__b29612f4_23_ActivationMishKernel_cu_9e10b42f_310211mish_kernelERNS_18TensorIteratorBaseEENKUlvE_clEvENKUlvE0_clEvEUlfE_EEvS5_RKT_EUliE_EEviT1_ --------------------------
	.section	.nv.info._ZN2at6native18elementwise_kernelILi128ELi4EZNS0_15gpu_kernel_implIZZZNS0_61_GLOBAL__N__b29612f4_23_ActivationMishKernel_cu_9e10b42f_310211mish_kernelERNS_18TensorIteratorBaseEENKUlvE_clEvENKUlvE0_clEvEUlfE_EEvS5_RKT_EUliE_EEviT1_,"",@"SHT_CUDA_INFO"
	.sectionflags	@""
	.align	4


	//----- nvinfo : EIATTR_CUDA_API_VERSION
	.align		4
        /*0000*/ 	.byte	0x04, 0x37
        /*0002*/ 	.short	(.L_1301 - .L_1300)
.L_1300:
        /*0004*/ 	.word	0x00000082


	//----- nvinfo : EIATTR_KPARAM_INFO
	.align		4
.L_1301:
        /*0008*/ 	.byte	0x04, 0x17
        /*000a*/ 	.short	(.L_1303 - .L_1302)
.L_1302:
        /*000c*/ 	.word	0x00000000
        /*0010*/ 	.short	0x0001
        /*0012*/ 	.short	0x0008
        /*0014*/ 	.byte	0x00, 0xf0, 0x61, 0x08


	//----- nvinfo : EIATTR_KPARAM_INFO
	.align		4
.L_1303:
        /*0018*/ 	.byte	0x04, 0x17
        /*001a*/ 	.short	(.L_1305 - .L_1304)
.L_1304:
        /*001c*/ 	.word	0x00000000
        /*0020*/ 	.short	0x0000
        /*0022*/ 	.short	0x0000
        /*0024*/ 	.byte	0x00, 0xf0, 0x11, 0x00


	//----- nvinfo : EIATTR_SPARSE_MMA_MASK
	.align		4
.L_1305:
        /*0028*/ 	.byte	0x03, 0x50
        /*002a*/ 	.short	0x0000


	//----- nvinfo : EIATTR_MAXREG_COUNT
	.align		4
        /*002c*/ 	.byte	0x03, 0x1b
        /*002e*/ 	.short	0x0080


	//----- nvinfo : EIATTR_EXTERNS
	.align		4
        /*0030*/ 	.byte	0x04, 0x0f
        /*0032*/ 	.short	(.L_1307 - .L_1306)


	//   ....[0]....
	.align		4
.L_1306:
        /*0034*/ 	.word	index@(__assertfail)


	//----- nvinfo : EIATTR_MERCURY_ISA_VERSION
	.align		4
.L_1307:
        /*0038*/ 	.byte	0x03, 0x5f
        /*003a*/ 	.short	0x0101


	//----- nvinfo : EIATTR_SYSCALL_OFFSETS
	.align		4
        /*003c*/ 	.byte	0x04, 0x46
        /*003e*/ 	.short	(.L_1309 - .L_1308)


	//   ....[0]....
.L_1308:
        /*0040*/ 	.word	0x00002170


	//   ....[1]....
        /*0044*/ 	.word	0x000031f0


	//   ....[2]....
        /*0048*/ 	.word	0x00005380


	//   ....[3]....
        /*004c*/ 	.word	0x00006400


	//   ....[4]....
        /*0050*/ 	.word	0x00008580


	//   ....[5]....
        /*0054*/ 	.word	0x00009600


	//   ....[6]....
        /*0058*/ 	.word	0x0000b770


	//   ....[7]....
        /*005c*/ 	.word	0x0000c7f0


	//----- nvinfo : EIATTR_EXIT_INSTR_OFFSETS
	.align		4
.L_1309:
        /*0060*/ 	.byte	0x04, 0x1c
        /*0062*/ 	.short	(.L_1311 - .L_1310)


	//   ....[0]....
.L_1310:
        /*0064*/ 	.word	0x000096b0


	//   ....[1]....
        /*0068*/ 	.word	0x0000bb10


	//   ....[2]....
        /*006c*/ 	.word	0x0000bb50


	//   ....[3]....
        /*0070*/ 	.word	0x0000bbe0


	//   ....[4]....
        /*0074*/ 	.word	0x0000bc10


	//   ....[5]....
        /*0078*/ 	.word	0x0000bc40


	//   ....[6]....
        /*007c*/ 	.word	0x0000bcc0


	//   ....[7]....
        /*0080*/ 	.word	0x0000bcf0


	//   ....[8]....
        /*0084*/ 	.word	0x0000bd80


	//   ....[9]....
        /*0088*/ 	.word	0x0000bdc0


	//   ....[10]....
        /*008c*/ 	.word	0x0000be00


	//   ....[11]....
        /*0090*/ 	.word	0x0000bec0


	//   ....[12]....
        /*0094*/ 	.word	0x0000bf10


	//   ....[13]....
        /*0098*/ 	.word	0x0000c090


	//   ....[14]....
        /*009c*/ 	.word	0x0000c1e0


	//   ....[15]....
        /*00a0*/ 	.word	0x0000c210


	//   ....[16]....
        /*00a4*/ 	.word	0x0000c2c0


	//   ....[17]....
        /*00a8*/ 	.word	0x0000c430


	//   ....[18]....
        /*00ac*/ 	.word	0x0000c5a0


	//   ....[19]....
        /*00b0*/ 	.word	0x0000c6f0


	//   ....[20]....
        /*00b4*/ 	.word	0x0000c800


	//   ....[21]....
        /*00b8*/ 	.word	0x0000c830


	//   ....[22]....
        /*00bc*/ 	.word	0x0000c860


	//----- nvinfo : EIATTR_MAX_THREADS
	.align		4
.L_1311:
        /*00c0*/ 	.byte	0x04, 0x05
        /*00c2*/ 	.short	(.L_1313 - .L_1312)
.L_1312:
        /*00c4*/ 	.word	0x00000080
        /*00c8*/ 	.word	0x00000001
        /*00cc*/ 	.word	0x00000001


	//----- nvinfo : EIATTR_CRS_STACK_SIZE
	.align		4
.L_1313:
        /*00d0*/ 	.byte	0x04, 0x1e
        /*00d2*/ 	.short	(.L_1315 - .L_1314)
.L_1314:
        /*00d4*/ 	.word	0x00000000


	//----- nvinfo : EIATTR_CBANK_PARAM_SIZE
	.align		4
.L_1315:
        /*00d8*/ 	.byte	0x03, 0x19
        /*00da*/ 	.short	0x0220


	//----- nvinfo : EIATTR_PARAM_CBANK
	.align		4
        /*00dc*/ 	.byte	0x04, 0x0a
        /*00de*/ 	.short	(.L_1317 - .L_1316)
	.align		4
.L_1316:
        /*00e0*/ 	.word	index@(.nv.constant0._ZN2at6native18elementwise_kernelILi128ELi4EZNS0_15gpu_kernel_implIZZZNS0_61_GLOBAL__N__b29612f4_23_ActivationMishKernel_cu_9e10b42f_310211mish_kernelERNS_18TensorIteratorBaseEENKUlvE_clEvENKUlvE0_clEvEUlfE_EEvS5_RKT_EUliE_EEviT1_)
        /*00e4*/ 	.short	0x0210
        /*00e6*/ 	.short	0x0220


	//----- nvinfo : EIATTR_SW_WAR
	.align		4
.L_1317:
        /*00e8*/ 	.byte	0x04, 0x36
        /*00ea*/ 	.short	(.L_1319 - .L_1318)
.L_1318:
        /*00ec*/ 	.word	0x00000008
.L_1319:


//--------------------- .nv.info._ZN2at6native27unrolled_elementwise_kernelIZZZNS0_61_GLOBAL__N__b29612f4_23_ActivationMishKernel_cu_9e10b42f_310211mish_kernelERNS_18TensorIteratorBaseEENKUlvE_clEvENKUlvE0_clEvEUlfE_St5arrayIPcLm2EELi4E23TrivialOffsetCalculatorILi1EjESC_NS0_6memory12LoadWithCastILi1EEENSD_13StoreWithCastILi1EEEEEviT_T0_T2_T3_T4_T5_ --------------------------
	.section	.nv.info._ZN2at6native27unrolled_elementwise_kernelIZZZNS0_61_GLOBAL__N__b29612f4_23_ActivationMishKernel_cu_9e10b42f_310211mish_kernelERNS_18TensorIteratorBaseEENKUlvE_clEvENKUlvE0_clEvEUlfE_St5arrayIPcLm2EELi4E23TrivialOffsetCalculatorILi1EjESC_NS0_6memory12LoadWithCastILi1EEENSD_13StoreWithCastILi1EEEEEviT_T0_T2_T3_T4_T5_,"",@"SHT_CUDA_INFO"
	.sectionflags	@""
	.align	4


	//----- nvinfo : EIATTR_CUDA_API_VERSION
	.align		4
        /*0000*/ 	.byte	0x04, 0x37
        /*0002*/ 	.short	(.L_1321 - .L_1320)
.L_1320:
        /*0004*/ 	.word	0x00000082


	//----- nvinfo : EIATTR_KPARAM_INFO
	.align		4
.L_1321:
        /*0008*/ 	.byte	0x04, 0x17
        /*000a*/ 	.short	(.L_1323 - .L_1322)
.L_1322:
        /*000c*/ 	.word	0x00000000
        /*0010*/ 	.short	0x0006
        /*0012*/ 	.short	0x0024
        /*0014*/ 	.byte	0x00, 0xf0, 0x21, 0x00


	//----- nvinfo : EIATTR_KPARAM_INFO
	.align		4
.L_1323:
        /*0018*/ 	.byte	0x04, 0x17
        /*001a*/ 	.short	(.L_1325 - .L_1324)
.L_1324:
        /*001c*/ 	.word	0x00000000
        /*0020*/ 	.short	0x0005
        /*0022*/ 	.short	0x001c
        /*0024*/ 	.byte	0x00, 0xf0, 0x21, 0x00


	//----- nvinfo : EIATTR_KPARAM_INFO
	.align		4
.L_1325:
        /*0028*/ 	.byte	0x04, 0x17
        /*002a*/ 	.short	(.L_1327 - .L_1326)
.L_1326:
        /*002c*/ 	.word	0x00000000
        /*0030*/ 	.short	0x0004
        /*0032*/ 	.short	0x0019
        /*0034*/ 	.byte	0x00, 0xf0, 0x05, 0x00


	//----- nvinfo : EIATTR_KPARAM_INFO
	.align		4
.L_1327:
        /*0038*/ 	.byte	0x04, 0x17
        /*003a*/ 	.short	(.L_1329 - .L_1328)
.L_1328:
        /*003c*/ 	.word	0x00000000
        /*0040*/ 	.short	0x0003
        /*0042*/ 	.short	0x0018
        /*0044*/ 	.byte	0x00, 0xf0, 0x05, 0x00


	//----- nvinfo : EIATTR_KPARAM_INFO
	.align		4
.L_1329:
        /*0048*/ 	.byte	0x04, 0x17
        /*004a*/ 	.short	(.L_1331 - .L_1330)
.L_1330:
        /*004c*/ 	.word	0x00000000
        /*0050*/ 	.short	0x0002
        /*0052*/ 	.short	0x0008
        /*0054*/ 	.byte	0x00, 0xf0, 0x41, 0x00


	//----- nvinfo : EIATTR_KPARAM_INFO
	.align		4
.L_1331:
        /*0058*/ 	.byte	0x04, 0x17
        /*005a*/ 	.short	(.L_1333 - .L_1332)
.L_1332:
        /*005c*/ 	.word	0x00000000
        /*0060*/ 	.short	0x0001
        /*0062*/ 	.short	0x0004
        /*0064*/ 	.byte	0x00, 0xf0, 0x05, 0x00


	//----- nvinfo : EIATTR_KPARAM_INFO
	.align		4
.L_1333:
        /*0068*/ 	.byte	0x04, 0x17
        /*006a*/ 	.short	(.L_1335 - .L_1334)
.L_1334:
        /*006c*/ 	.word	0x00000000
        /*0070*/ 	.short	0x0000
        /*0072*/ 	.short	0x0000
        /*0074*/ 	.byte	0x00, 0xf0, 0x11, 0x00


	//----- nvinfo : EIATTR_SPARSE_MMA_MASK
	.align		4
.L_1335:
        /*0078*/ 	.byte	0x03, 0x50
        /*007a*/ 	.short	0x0000


	//----- nvinfo : EIATTR_MAXREG_COUNT
	.align		4
        /*007c*/ 	.byte	0x03, 0x1b
        /*007e*/ 	.short	0x00ff


	//----- nvinfo : EIATTR_EXTERNS
	.align		4
        /*0080*/ 	.byte	0x04, 0x0f
        /*0082*/ 	.short	(.L_1337 - .L_1336)


	//   ....[0]....
	.align		4
.L_1336:
        /*0084*/ 	.word	index@(__assertfail)


	//----- nvinfo : EIATTR_MERCURY_ISA_VERSION
	.align		4
.L_1337:
        /*0088*/ 	.byte	0x03, 0x5f
        /*008a*/ 	.short	0x0101


	//----- nvinfo : EIATTR_SYSCALL_OFFSETS
	.align		4
        /*008c*/ 	.byte	0x04, 0x46
        /*008e*/ 	.short	(.L_1339 - .L_1338)


	//   ....[0]....
.L_1338:
        /*0090*/ 	.word	0x00000e80


	//   ....[1]....
        /*0094*/ 	.word	0x00001d30


	//   ....[2]....
        /*0098*/ 	.word	0x00002bf0


	//   ....[3]....
        /*009c*/ 	.word	0x00003a50


	//   ....[4]....
        /*00a0*/ 	.word	0x00005440


	//   ....[5]....
        /*00a4*/ 	.word	0x00006340


	//   ....[6]....
        /*00a8*/ 	.word	0x00007200


	//   ....[7]....
        /*00ac*/ 	.word	0x000080c0


	//----- nvinfo : EIATTR_EXIT_INSTR_OFFSETS
	.align		4
.L_1339:
        /*00b0*/ 	.byte	0x04, 0x1c
        /*00b2*/ 	.short	(.L_1341 - .L_1340)


	//   ....[0]....
.L_1340:
        /*00b4*/ 	.word	0x000072a0


	//   ....[1]....
        /*00b8*/ 	.word	0x000073e0


	//   ....[2]....
        /*00bc*/ 	.word	0x00007420


	//   ....[3]....
        /*00c0*/ 	.word	0x000074b0


	//   ....[4]....
        /*00c4*/ 	.word	0x000074e0


	//   ....[5]....
        /*00c8*/ 	.word	0x00007510


	//   ....[6]....
        /*00cc*/ 	.word	0x00007590


	//   ....[7]....
        /*00d0*/ 	.word	0x000075c0


	//   ....[8]....
        /*00d4*/ 	.word	0x00007650


	//   ....[9]....
        /*00d8*/ 	.word	0x00007690


	//   ....[10]....
        /*00dc*/ 	.word	0x000076d0


	//   ....[11]....
        /*00e0*/ 	.word	0x00007790


	//   ....[12]....
        /*00e4*/ 	.word	0x000077e0


	//   ....[13]....
        /*00e8*/ 	.word	0x00007960


	//   ....[14]....
        /*00ec*/ 	.word	0x00007ab0


	//   ....[15]....
        /*00f0*/ 	.word	0x00007ae0


	//   ....[16]....
        /*00f4*/ 	.word	0x00007b90


	//   ....[17]....
        /*00f8*/ 	.word	0x00007d00


	//   ....[18]....
        /*00fc*/ 	.word	0x00007e70


	//   ....[19]....
        /*0100*/ 	.word	0x00007fc0


	//   ....[20]....
        /*0104*/ 	.word	0x000080d0


	//   ....[21]....
        /*0108*/ 	.word	0x00008100


	//   ....[22]....
        /*010c*/ 	.word	0x00008130


	//----- nvinfo : EIATTR_MAX_THREADS
	.align		4
.L_1341:
        /*0110*/ 	.byte	0x04, 0x05
        /*0112*/ 	.short	(.L_1343 - .L_1342)
.L_1342:
        /*0114*/ 	.word	0x00000080
        /*0118*/ 	.word	0x00000001
        /*011c*/ 	.word	0x00000001


	//----- nvinfo : EIATTR_CRS_STACK_SIZE
	.align		4
.L_1343:
        /*0120*/ 	.byte	0x04, 0x1e
        /*0122*/ 	.short	(.L_1345 - .L_1344)
.L_1344:
        /*0124*/ 	.word	0x00000000


	//----- nvinfo : EIATTR_CBANK_PARAM_SIZE
	.align		4
.L_1345:
        /*0128*/ 	.byte	0x03, 0x19
        /*012a*/ 	.short	0x002c


	//----- nvinfo : EIATTR_PARAM_CBANK
	.align		4
        /*012c*/ 	.byte	0x04, 0x0a
        /*012e*/ 	.short	(.L_1347 - .L_1346)
	.align		4
.L_1346:
        /*0130*/ 	.word	index@(.nv.constant0._ZN2at6native27unrolled_elementwise_kernelIZZZNS0_61_GLOBAL__N__b29612f4_23_ActivationMishKernel_cu_9e10b42f_310211mish_kernelERNS_18TensorIteratorBaseEENKUlvE_clEvENKUlvE0_clEvEUlfE_St5arrayIPcLm2EELi4E23TrivialOffsetCalculatorILi1EjESC_NS0_6memory12LoadWithCastILi1EEENSD_13StoreWithCastILi1EEEEEviT_T0_T2_T3_T4_T5_)
        /*0134*/ 	.short	0x0210
        /*0136*/ 	.short	0x002c


	//----- nvinfo : EIATTR_SW_WAR
	.align		4
.L_1347:
        /*0138*/ 	.byte	0x04, 0x36
        /*013a*/ 	.short	(.L_1349 - .L_1348)
.L_1348:
        /*013c*/ 	.word	0x00000008
.L_1349:


//--------------------- .nv.info._ZN2at6native18elementwise_kernelILi128ELi2EZNS0_22gpu_kernel_impl_nocastIZZZNS0_61_GLOBAL__N__b29612f4_23_ActivationMishKernel_cu_9e10b42f_310211mish_kernelERNS_18TensorIteratorBaseEENKUlvE_clEvENKUlvE0_clEvEUlfE_EEvS5_RKT_EUliE_EEviT1_ --------------------------
	.section	.nv.info._ZN2at6native18elementwise_kernelILi128ELi2EZNS0_22gpu_kernel_impl_nocastIZZZNS0_61_GLOBAL__N__b29612f4_23_ActivationMishKernel_cu_9e10b42f_310211mish_kernelERNS_18TensorIteratorBaseEENKUlvE_clEvENKUlvE0_clEvEUlfE_EEvS5_RKT_EUliE_EEviT1_,"",@"SHT_CUDA_INFO"
	.sectionflags	@""
	.align	4


	//----- nvinfo : EIATTR_CUDA_API_VERSION
	.align		4
        /*0000*/ 	.byte	0x04, 0x37
        /*0002*/ 	.short	(.L_1351 - .L_1350)
.L_1350:
        /*0004*/ 	.word	0x00000082


	//----- nvinfo : EIATTR_KPARAM_INFO
	.align		4
.L_1351:
        /*0008*/ 	.byte	0x04, 0x17
        /*000a*/ 	.short	(.L_1353 - .L_1352)
.L_1352:
        /*000c*/ 	.word	0x00000000
        /*0010*/ 	.short	0x0001
        /*0012*/ 	.short	0x0008
        /*0014*/ 	.byte	0x00, 0xf0, 0x61, 0x08


	//----- nvinfo : EIATTR_KPARAM_INFO
	.align		4
.L_1353:
        /*0018*/ 	.byte	0x04, 0x17
        /*001a*/ 	.short	(.L_1355 - .L_1354)
.L_1354:
        /*001c*/ 	.word	0x00000000
        /*0020*/ 	.short	0x0000
        /*0022*/ 	.short	0x0000
        /*0024*/ 	.byte	0x00, 0xf0, 0x11, 0x00


	//----- nvinfo : EIATTR_SPARSE_MMA_MASK
	.align		4
.L_1355:
        /*0028*/ 	.byte	0x03, 0x50
        /*002a*/ 	.short	0x0000


	//----- nvinfo : EIATTR_MAXREG_COUNT
	.align		4
        /*002c*/ 	.byte	0x03, 0x1b
        /*002e*/ 	.short	0x0080


	//----- nvinfo : EIATTR_MERCURY_ISA_VERSION
	.align		4
        /*0030*/ 	.byte	0x03, 0x5f
        /*0032*/ 	.short	0x0101


	//----- nvinfo : EIATTR_EXIT_INSTR_OFFSETS
	.align		4
        /*0034*/ 	.byte	0x04, 0x1c
        /*0036*/ 	.short	(.L_1357 - .L_1356)


	//   ....[0]....
.L_1356:
        /*0038*/ 	.word	0x00001680


	//   ....[1]....
        /*003c*/ 	.word	0x00002c30


	//----- nvinfo : EIATTR_MAX_THREADS
	.align		4
.L_1357:
        /*0040*/ 	.byte	0x04, 0x05
        /*0042*/ 	.short	(.L_1359 - .L_1358)
.L_1358:
        /*0044*/ 	.word	0x00000080
        /*0048*/ 	.word	0x00000001
        /*004c*/ 	.word	0x00000001


	//----- nvinfo : EIATTR_CRS_STACK_SIZE
	.align		4
.L_1359:
        /*0050*/ 	.byte	0x04, 0x1e
        /*0052*/ 	.short	(.L_1361 - .L_1360)
.L_1360:
        /*0054*/ 	.word	0x00000000


	//----- nvinfo : EIATTR_CBANK_PARAM_SIZE
	.align		4
.L_1361:
        /*0058*/ 	.byte	0x03, 0x19
        /*005a*/ 	.short	0x0220


	//----- nvinfo : EIATTR_PARAM_CBANK
	.align		4
        /*005c*/ 	.byte	0x04, 0x0a
        /*005e*/ 	.short	(.L_1363 - .L_1362)
	.align		4
.L_1362:
        /*0060*/ 	.word	index@(.nv.constant0._ZN2at6native18elementwise_kernelILi128ELi2EZNS0_22gpu_kernel_impl_nocastIZZZNS0_61_GLOBAL__N__b29612f4_23_ActivationMishKernel_cu_9e10b42f_310211mish_kernelERNS_18TensorIteratorBaseEENKUlvE_clEvENKUlvE0_clEvEUlfE_EEvS5_RKT_EUliE_EEviT1_)
        /*0064*/ 	.short	0x0210
        /*0066*/ 	.short	0x0220


	//----- nvinfo : EIATTR_SW_WAR
	.align		4
.L_1363:
        /*0068*/ 	.byte	0x04, 0x36
        /*006a*/ 	.short	(.L_1365 - .L_1364)
.L_1364:
        /*006c*/ 	.word	0x00000008
.L_1365:


//--------------------- .nv.info._ZN2at6native27unrolled_elementwise_kernelIZZZNS0_61_GLOBAL__N__b29612f4_23_ActivationMishKernel_cu_9e10b42f_310211mish_kernelERNS_18TensorIteratorBaseEENKUlvE_clEvENKUlvE0_clEvEUlfE_St5arrayIPcLm2EELi4E23TrivialOffsetCalculatorILi1EjESC_NS0_6memory15LoadWithoutCastENSD_16StoreWithoutCastEEEviT_T0_T2_T3_T4_T5_ --------------------------
	.section	.nv.info._ZN2at6native27unrolled_elementwise_kernelIZZZNS0_61_GLOBAL__N__b29612f4_23_ActivationMishKernel_cu_9e10b42f_310211mish_kernelERNS_18TensorIteratorBaseEENKUlvE_clEvENKUlvE0_clEvEUlfE_St5arrayIPcLm2EELi4E23TrivialOffsetCalculatorILi1EjESC_NS0_6memory15LoadWithoutCastENSD_16StoreWithoutCastEEEviT_T0_T2_T3_T4_T5_,"",@"SHT_CUDA_INFO"
	.sectionflags	@""
	.align	4


	//----- nvinfo : EIATTR_CUDA_API_VERSION
	.align		4
        /*0000*/ 	.byte	0x04, 0x37
        /*0002*/ 	.short	(.L_1367 - .L_1366)
.L_1366:
        /*0004*/ 	.word	0x00000082


	//----- nvinfo : EIATTR_KPARAM_INFO
	.align		4
.L_1367:
        /*0008*/ 	.byte	0x04, 0x17
        /*000a*/ 	.short	(.L_1369 - .L_1368)
.L_1368:
        /*000c*/ 	.word	0x00000000
        /*0010*/ 	.short	0x0006
        /*0012*/ 	.short	0x001b
        /*0014*/ 	.byte	0x00, 0xf0, 0x05, 0x00


	//----- nvinfo : EIATTR_KPARAM_INFO
	.align		4
.L_1369:
        /*0018*/ 	.byte	0x04, 0x17
        /*001a*/ 	.short	(.L_1371 - .L_1370)
.L_1370:
        /*001c*/ 	.word	0x00000000
        /*0020*/ 	.short	0x0005
        /*0022*/ 	.short	0x001a
        /*0024*/ 	.byte	0x00, 0xf0, 0x05, 0x00


	//----- nvinfo : EIATTR_KPARAM_INFO
	.align		4
.L_1371:
        /*0028*/ 	.byte	0x04, 0x17
        /*002a*/ 	.short	(.L_1373 - .L_1372)
.L_1372:
        /*002c*/ 	.word	0x00000000
        /*0030*/ 	.short	0x0004
        /*0032*/ 	.short	0x0019
        /*0034*/ 	.byte	0x00, 0xf0, 0x05, 0x00


	//----- nvinfo : EIATTR_KPARAM_INFO
	.align		4
.L_1373:
        /*0038*/ 	.byte	0x04, 0x17
        /*003a*/ 	.short	(.L_1375 - .L_1374)
.L_1374:
        /*003c*/ 	.word	0x00000000
        /*0040*/ 	.short	0x0003
        /*0042*/ 	.short	0x0018
        /*0044*/ 	.byte	0x00, 0xf0, 0x05, 0x00


	//----- nvinfo : EIATTR_KPARAM_INFO
	.align		4
.L_1375:
        /*0048*/ 	.byte	0x04, 0x17
        /*004a*/ 	.short	(.L_1377 - .L_1376)
.L_1376:
        /*004c*/ 	.word	0x00000000
        /*0050*/ 	.short	0x0002
        /*0052*/ 	.short	0x0008
        /*0054*/ 	.byte	0x00, 0xf0, 0x41, 0x00


	//----- nvinfo : EIATTR_KPARAM_INFO
	.align		4
.L_1377:
        /*0058*/ 	.byte	0x04, 0x17
        /*005a*/ 	.short	(.L_1379 - .L_1378)
.L_1378:
        /*005c*/ 	.word	0x00000000
        /*0060*/ 	.short	0x0001
        /*0062*/ 	.short	0x0004
        /*0064*/ 	.byte	0x00, 0xf0, 0x05, 0x00


	//----- nvinfo : EIATTR_KPARAM_INFO
	.align		4
.L_1379:
        /*0068*/ 	.byte	0x04, 0x17
        /*006a*/ 	.short	(.L_1381 - .L_1380)
.L_1380:
        /*006c*/ 	.word	0x00000000
        /*0070*/ 	.short	0x0000
        /*0072*/ 	.short	0x0000
        /*0074*/ 	.byte	0x00, 0xf0, 0x11, 0x00


	//----- nvinfo : EIATTR_SPARSE_MMA_MASK
	.align		4
.L_1381:
        /*0078*/ 	.byte	0x03, 0x50
        /*007a*/ 	.short	0x0000


	//----- nvinfo : EIATTR_MAXREG_COUNT
	.align		4
        /*007c*/ 	.byte	0x03, 0x1b
        /*007e*/ 	.short	0x00ff


	//----- nvinfo : EIATTR_MERCURY_ISA_VERSION
	.align		4
        /*0080*/ 	.byte	0x03, 0x5f
        /*0082*/ 	.short	0x0101


	//----- nvinfo : EIATTR_EXIT_INSTR_OFFSETS
	.align		4
        /*0084*/ 	.byte	0x04, 0x1c
        /*0086*/ 	.short	(.L_1383 - .L_1382)


	//   ....[0]....
.L_1382:
        /*0088*/ 	.word	0x00000d40


	//   ....[1]....
        /*008c*/ 	.word	0x00000d90


	//----- nvinfo : EIATTR_MAX_THREADS
	.align		4
.L_1383:
        /*0090*/ 	.byte	0x04, 0x05
        /*0092*/ 	.short	(.L_1385 - .L_1384)
.L_1384:
        /*0094*/ 	.word	0x00000080
        /*0098*/ 	.word	0x00000001
        /*009c*/ 	.word	0x00000001


	//----- nvinfo : EIATTR_CRS_STACK_SIZE
	.align		4
.L_1385:
        /*00a0*/ 	.byte	0x04, 0x1e
        /*00a2*/ 	.short	(.L_1387 - .L_1386)
.L_1386:
        /*00a4*/ 	.word	0x00000000


	//----- nvinfo : EIATTR_CBANK_PARAM_SIZE
	.align		4
.L_1387:
        /*00a8*/ 	.byte	0x03, 0x19
        /*00aa*/ 	.short	0x001c


	//----- nvinfo : EIATTR_PARAM_CBANK
	.align		4
        /*00ac*/ 	.byte	0x04, 0x0a
        /*00ae*/ 	.short	(.L_1389 - .L_1388)
	.align		4
.L_1388:
        /*00b0*/ 	.word	index@(.nv.constant0._ZN2at6native27unrolled_elementwise_kernelIZZZNS0_61_GLOBAL__N__b29612f4_23_ActivationMishKernel_cu_9e10b42f_310211mish_kernelERNS_18TensorIteratorBaseEENKUlvE_clEvENKUlvE0_clEvEUlfE_St5arrayIPcLm2EELi4E23TrivialOffsetCalculatorILi1EjESC_NS0_6memory15LoadWithoutCastENSD_16StoreWithoutCastEEEviT_T0_T2_T3_T4_T5_)
        /*00b4*/ 	.short	0x0210
        /*00b6*/ 	.short	0x001c


	//----- nvinfo : EIATTR_SW_WAR
	.align		4
.L_1389:
        /*00b8*/ 	.byte	0x04, 0x36
        /*00ba*/ 	.short	(.L_1391 - .L_1390)
.L_1390:
        /*00bc*/ 	.word	0x00000008
.L_1391:


//--------------------- .nv.info._ZN2at6native29vectorized_elementwise_kernelILi2EZZZNS0_61_GLOBAL__N__b29612f4_23_ActivationMishKernel_cu_9e10b42f_310211mish_kernelERNS_18TensorIteratorBaseEENKUlvE_clEvENKUlvE0_clEvEUlfE_St5arrayIPcLm2EEEEviT0_T1_ --------------------------
	.section	.nv.info._ZN2at6native29vectorized_elementwise_kernelILi2EZZZNS0_61_GLOBAL__N__b29612f4_23_ActivationMishKernel_cu_9e10b42f_310211mish_kernelERNS_18TensorIteratorBaseEENKUlvE_clEvENKUlvE0_clEvEUlfE_St5arrayIPcLm2EEEEviT0_T1_,"",@"SHT_CUDA_INFO"
	.sectionflags	@""
	.align	4


	//----- nvinfo : EIATTR_CUDA_API_VERSION
	.align		4
        /*0000*/ 	.byte	0x04, 0x37
        /*0002*/ 	.short	(.L_1393 - .L_1392)
.L_1392:
        /*0004*/ 	.word	0x00000082


	//----- nvinfo : EIATTR_KPARAM_INFO
	.align		4
.L_1393:
        /*0008*/ 	.byte	0x04, 0x17
        /*000a*/ 	.short	(.L_1395 - .L_1394)
.L_1394:
        /*000c*/ 	.word	0x00000000
        /*0010*/ 	.short	0x0002
        /*0012*/ 	.short	0x0008
        /*0014*/ 	.byte	0x00, 0xf0, 0x41, 0x00


	//----- nvinfo : EIATTR_KPARAM_INFO
	.align		4
.L_1395:
        /*0018*/ 	.byte	0x04, 0x17
        /*001a*/ 	.short	(.L_1397 - .L_1396)
.L_1396:
        /*001c*/ 	.word	0x00000000
        /*0020*/ 	.short	0x0001
        /*0022*/ 	.short	0x0004
        /*0024*/ 	.byte	0x00, 0xf0, 0x05, 0x00


	//----- nvinfo : EIATTR_KPARAM_INFO
	.align		4
.L_1397:
        /*0028*/ 	.byte	0x04, 0x17
        /*002a*/ 	.short	(.L_1399 - .L_1398)
.L_1398:
        /*002c*/ 	.word	0x00000000
        /*0030*/ 	.short	0x0000
        /*0032*/ 	.short	0x0000
        /*0034*/ 	.byte	0x00, 0xf0, 0x11, 0x00


	//----- nvinfo : EIATTR_SPARSE_MMA_MASK
	.align		4
.L_1399:
        /*0038*/ 	.byte	0x03, 0x50
        /*003a*/ 	.short	0x0000


	//----- nvinfo : EIATTR_MAXREG_COUNT
	.align		4
        /*003c*/ 	.byte	0x03, 0x1b
        /*003e*/ 	.short	0x00ff


	//----- nvinfo : EIATTR_MERCURY_ISA_VERSION
	.align		4
        /*0040*/ 	.byte	0x03, 0x5f
        /*0042*/ 	.short	0x0101


	//----- nvinfo : EIATTR_EXIT_INSTR_OFFSETS
	.align		4
        /*0044*/ 	.byte	0x04, 0x1c
        /*0046*/ 	.short	(.L_1401 - .L_1400)


	//   ....[0]....
.L_1400:
        /*0048*/ 	.word	0x00001210


	//   ....[1]....
        /*004c*/ 	.word	0x00002cd0


	//   ....[2]....
        /*0050*/ 	.word	0x00002d20


	//----- nvinfo : EIATTR_MAX_THREADS
	.align		4
.L_1401:
        /*0054*/ 	.byte	0x04, 0x05
        /*0056*/ 	.short	(.L_1403 - .L_1402)
.L_1402:
        /*0058*/ 	.word	0x00000080
        /*005c*/ 	.word	0x00000001
        /*0060*/ 	.word	0x00000001


	//----- nvinfo : EIATTR_CRS_STACK_SIZE
	.align		4
.L_1403:
        /*0064*/ 	.byte	0x04, 0x1e
        /*0066*/ 	.short	(.L_1405 - .L_1404)
.L_1404:
        /*0068*/ 	.word	0x00000000


	//----- nvinfo : EIATTR_CBANK_PARAM_SIZE
	.align		4
.L_1405:
        /*006c*/ 	.byte	0x03, 0x19
        /*006e*/ 	.short	0x0018


	//----- nvinfo : EIATTR_PARAM_CBANK
	.align		4
        /*0070*/ 	.byte	0x04, 0x0a
        /*0072*/ 	.short	(.L_1407 - .L_1406)
	.align		4
.L_1406:
        /*0074*/ 	.word	index@(.nv.constant0._ZN2at6native29vectorized_elementwise_kernelILi2EZZZNS0_61_GLOBAL__N__b29612f4_23_ActivationMishKernel_cu_9e10b42f_310211mish_kernelERNS_18TensorIteratorBaseEENKUlvE_clEvENKUlvE0_clEvEUlfE_St5arrayIPcLm2EEEEviT0_T1_)
        /*0078*/ 	.short	0x0210
        /*007a*/ 	.short	0x0018


	//----- nvinfo : EIATTR_SW_WAR
	.align		4
.L_1407:
        /*007c*/ 	.byte	0x04, 0x36
        /*007e*/ 	.short	(.L_1409 - .L_1408)
.L_1408:
        /*0080*/ 	.word	0x00000008
.L_1409:


//--------------------- .nv.info._ZN2at6native29vectorized_elementwise_kernelILi4EZZZNS0_61_GLOBAL__N__b29612f4_23_ActivationMishKernel_cu_9e10b42f_310211mish_kernelERNS_18TensorIteratorBaseEENKUlvE_clEvENKUlvE0_clEvEUlfE_St5arrayIPcLm2EEEEviT0_T1_ --------------------------
	.section	.nv.info._ZN2at6native29vectorized_elementwise_kernelILi4EZZZNS0_61_GLOBAL__N__b29612f4_23_ActivationMishKernel_cu_9e10b42f_310211mish_kernelERNS_18TensorIteratorBaseEENKUlvE_clEvENKUlvE0_clEvEUlfE_St5arrayIPcLm2EEEEviT0_T1_,"",@"SHT_CUDA_INFO"
	.sectionflags	@""
	.align	4


	//----- nvinfo : EIATTR_CUDA_API_VERSION
	.align		4
        /*0000*/ 	.byte	0x04, 0x37
        /*0002*/ 	.short	(.L_1411 - .L_1410)
.L_1410:
        /*0004*/ 	.word	0x00000082


	//----- nvinfo : EIATTR_KPARAM_INFO
	.align		4
.L_1411:
        /*0008*/ 	.byte	0x04, 0x17
        /*000a*/ 	.short	(.L_1413 - .L_1412)
.L_1412:
        /*000c*/ 	.word	0x00000000
        /*0010*/ 	.short	0x0002
        /*0012*/ 	.short	0x0008
        /*0014*/ 	.byte	0x00, 0xf0, 0x41, 0x00


	//----- nvinfo : EIATTR_KPARAM_INFO
	.align		4
.L_1413:
        /*0018*/ 	.byte	0x04, 0x17
        /*001a*/ 	.short	(.L_1415 - .L_1414)
.L_1414:
        /*001c*/ 	.word	0x00000000
        /*0020*/ 	.short	0x0001
        /*0022*/ 	.short	0x0004
        /*0024*/ 	.byte	0x00, 0xf0, 0x05, 0x00


	//----- nvinfo : EIATTR_KPARAM_INFO
	.align		4
.L_1415:
        /*0028*/ 	.byte	0x04, 0x17
        /*002a*/ 	.short	(.L_1417 - .L_1416)
.L_1416:
        /*002c*/ 	.word	0x00000000
        /*0030*/ 	.short	0x0000
        /*0032*/ 	.short	0x0000
        /*0034*/ 	.byte	0x00, 0xf0, 0x11, 0x00


	//----- nvinfo : EIATTR_SPARSE_MMA_MASK
	.align		4
.L_1417:
        /*0038*/ 	.byte	0x03, 0x50
        /*003a*/ 	.short	0x0000


	//----- nvinfo : EIATTR_MAXREG_COUNT
	.align		4
        /*003c*/ 	.byte	0x03, 0x1b
        /*003e*/ 	.short	0x00ff


	//----- nvinfo : EIATTR_MERCURY_ISA_VERSION
	.align		4
        /*0040*/ 	.byte	0x03, 0x5f
        /*0042*/ 	.short	0x0101


	//----- nvinfo : EIATTR_EXIT_INSTR_OFFSETS
	.align		4
        /*0044*/ 	.byte	0x04, 0x1c
        /*0046*/ 	.short	(.L_1419 - .L_1418)


	//   ....[0]....
.L_1418:
        /*0048*/ 	.word	0x000011d0


	//   ....[1]....
        /*004c*/ 	.word	0x00002c90


	//   ....[2]....
        /*0050*/ 	.word	0x00002ce0


	//----- nvinfo : EIATTR_MAX_THREADS
	.align		4
.L_1419:
        /*0054*/ 	.byte	0x04, 0x05
        /*0056*/ 	.short	(.L_1421 - .L_1420)
.L_1420:
        /*0058*/ 	.word	0x00000080
        /*005c*/ 	.word	0x00000001
        /*0060*/ 	.word	0x00000001


	//----- nvinfo : EIATTR_CRS_STACK_SIZE
	.align		4
.L_1421:
        /*0064*/ 	.byte	0x04, 0x1e
        /*0066*/ 	.short	(.L_1423 - .L_1422)
.L_1422:
        /*0068*/ 	.word	0x00000000


	//----- nvinfo : EIATTR_CBANK_PARAM_SIZE
	.align		4
.L_1423:
        /*006c*/ 	.byte	0x03, 0x19
        /*006e*/ 	.short	0x0018


	//----- nvinfo : EIATTR_PARAM_CBANK
	.align		4
        /*0070*/ 	.byte	0x04, 0x0a
        /*0072*/ 	.short	(.L_1425 - .L_1424)
	.align		4
.L_1424:
        /*0074*/ 	.word	index@(.nv.constant0._ZN2at6native29vectorized_elementwise_kernelILi4EZZZNS0_61_GLOBAL__N__b29612f4_23_ActivationMishKernel_cu_9e10b42f_310211mish_kernelERNS_18TensorIteratorBaseEENKUlvE_clEvENKUlvE0_clEvEUlfE_St5arrayIPcLm2EEEEviT0_T1_)
        /*0078*/ 	.short	0x0210
        /*007a*/ 	.short	0x0018


	//----- nvinfo : EIATTR_SW_WAR
	.align		4
.L_1425:
        /*007c*/ 	.byte	0x04, 0x36
        /*007e*/ 	.short	(.L_1427 - .L_1426)
.L_1426:
        /*0080*/ 	.word	0x00000008
.L_1427:


//--------------------- .nv.info._ZN2at6native29vectorized_elementwise_kernelILi8EZZZNS0_61_GLOBAL__N__b29612f4_23_ActivationMishKernel_cu_9e10b42f_310211mish_kernelERNS_18TensorIteratorBaseEENKUlvE_clEvENKUlvE0_clEvEUlfE_St5arrayIPcLm2EEEEviT0_T1_ --------------------------
	.section	.nv.info._ZN2at6native29vectorized_elementwise_kernelILi8EZZZNS0_61_GLOBAL__N__b29612f4_23_ActivationMishKernel_cu_9e10b42f_310211mish_kernelERNS_18TensorIteratorBaseEENKUlvE_clEvENKUlvE0_clEvEUlfE_St5arrayIPcLm2EEEEviT0_T1_,"",@"SHT_CUDA_INFO"
	.sectionflags	@""
	.align	4


	//----- nvinfo : EIATTR_CUDA_API_VERSION
	.align		4
        /*0000*/ 	.byte	0x04, 0x37
        /*0002*/ 	.short	(.L_1429 - .L_1428)
.L_1428:
        /*0004*/ 	.word	0x00000082


	//----- nvinfo : EIATTR_KPARAM_INFO
	.align		4
.L_1429:
        /*0008*/ 	.byte	0x04, 0x17
        /*000a*/ 	.short	(.L_1431 - .L_1430)
.L_1430:
        /*000c*/ 	.word	0x00000000
        /*0010*/ 	.short	0x0002
        /*0012*/ 	.short	0x0008
        /*0014*/ 	.byte	0x00, 0xf0, 0x41, 0x00


	//----- nvinfo : EIATTR_KPARAM_INFO
	.align		4
.L_1431:
        /*0018*/ 	.byte	0x04, 0x17
        /*001a*/ 	.short	(.L_1433 - .L_1432)
.L_1432:
        /*001c*/ 	.word	0x00000000
        /*0020*/ 	.short	0x0001
        /*0022*/ 	.short	0x0004
        /*0024*/ 	.byte	0x00, 0xf0, 0x05, 0x00


	//----- nvinfo : EIATTR_KPARAM_INFO
	.align		4
.L_1433:
        /*0028*/ 	.byte	0x04, 0x17
        /*002a*/ 	.short	(.L_1435 - .L_1434)
.L_1434:
        /*002c*/ 	.word	0x00000000
        /*0030*/ 	.short	0x0000
        /*0032*/ 	.short	0x0000
        /*0034*/ 	.byte	0x00, 0xf0, 0x11, 0x00


	//----- nvinfo : EIATTR_SPARSE_MMA_MASK
	.align		4
.L_1435:
        /*0038*/ 	.byte	0x03, 0x50
        /*003a*/ 	.short	0x0000


	//----- nvinfo : EIATTR_MAXREG_COUNT
	.align		4
        /*003c*/ 	.byte	0x03, 0x1b
        /*003e*/ 	.short	0x00ff


	//----- nvinfo : EIATTR_MERCURY_ISA_VERSION
	.align		4
        /*0040*/ 	.byte	0x03, 0x5f
        /*0042*/ 	.short	0x0101


	//----- nvinfo : EIATTR_EXIT_INSTR_OFFSETS
	.align		4
        /*0044*/ 	.byte	0x04, 0x1c
        /*0046*/ 	.short	(.L_1437 - .L_1436)


	//   ....[0]....
.L_1436:
        /*0048*/ 	.word	0x000011d0


	//   ....[1]....
        /*004c*/ 	.word	0x00002c90


	//   ....[2]....
        /*0050*/ 	.word	0x00002ce0


	//----- nvinfo : EIATTR_MAX_THREADS
	.align		4
.L_1437:
        /*0054*/ 	.byte	0x04, 0x05
        /*0056*/ 	.short	(.L_1439 - .L_1438)
.L_1438:
        /*0058*/ 	.word	0x00000080
        /*005c*/ 	.word	0x00000001
        /*0060*/ 	.word	0x00000001


	//----- nvinfo : EIATTR_CRS_STACK_SIZE
	.align		4
.L_1439:
        /*0064*/ 	.byte	0x04, 0x1e
        /*0066*/ 	.short	(.L_1441 - .L_1440)
.L_1440:
        /*0068*/ 	.word	0x00000000


	//----- nvinfo : EIATTR_CBANK_PARAM_SIZE
	.align		4
.L_1441:
        /*006c*/ 	.byte	0x03, 0x19
        /*006e*/ 	.short	0x0018


	//----- nvinfo : EIATTR_PARAM_CBANK
	.align		4
        /*0070*/ 	.byte	0x04, 0x0a
        /*0072*/ 	.short	(.L_1443 - .L_1442)
	.align		4
.L_1442:
        /*0074*/ 	.word	index@(.nv.constant0._ZN2at6native29vectorized_elementwise_kernelILi8EZZZNS0_61_GLOBAL__N__b29612f4_23_ActivationMishKernel_cu_9e10b42f_310211mish_kernelERNS_18TensorIteratorBaseEENKUlvE_clEvENKUlvE0_clEvEUlfE_St5arrayIPcLm2EEEEviT0_T1_)
        /*0078*/ 	.short	0x0210
        /*007a*/ 	.short	0x0018


	//----- nvinfo : EIATTR_SW_WAR
	.align		4
.L_1443:
        /*007c*/ 	.byte	0x04, 0x36
        /*007e*/ 	.short	(.L_1445 - .L_1444)
.L_1444:
        /*0080*/ 	.word	0x00000008
.L_1445:


//--------------------- .nv.info._ZN2at6native18elementwise_kernelILi128ELi4EZNS0_15gpu_kernel_implIZZZNS0_61_GLOBAL__N__b29612f4_23_ActivationMishKernel_cu_9e10b42f_310211mish_kernelERNS_18TensorIteratorBaseEENKUlvE_clEvENKUlvE_clEvEUldE_EEvS5_RKT_EUliE_EEviT1_ --------------------------
	.section	.nv.info._ZN2at6native18elementwise_kernelILi128ELi4EZNS0_15gpu_kernel_implIZZZNS0_61_GLOBAL__N__b29612f4_23_ActivationMishKernel_cu_9e10b42f_310211mish_kernelERNS_18TensorIteratorBaseEENKUlvE_clEvENKUlvE_clEvEUldE_EEvS5_RKT_EUliE_EEviT1_,"",@"SHT_CUDA_INFO"
	.sectionflags	@""
	.align	4


	//----- nvinfo : EIATTR_CUDA_API_VERSION
	.align		4
        /*0000*/ 	.byte	0x04, 0x37
        /*0002*/ 	.short	(.L_1447 - .L_1446)
.L_1446:
        /*0004*/ 	.word	0x00000082


	//----- nvinfo : EIATTR_KPARAM_INFO
	.align		4
.L_1447:
        /*0008*/ 	.byte	0x04, 0x17
        /*000a*/ 	.short	(.L_1449 - .L_1448)
.L_1448:
        /*000c*/ 	.word	0x00000000
        /*0010*/ 	.short	0x0001
        /*0012*/ 	.short	0x0008
        /*0014*/ 	.byte	0x00, 0xf0, 0x61, 0x08


	//----- nvinfo : EIATTR_KPARAM_INFO
	.align		4
.L_1449:
        /*0018*/ 	.byte	0x04, 0x17
        /*001a*/ 	.short	(.L_1451 - .L_1450)
.L_1450:
        /*001c*/ 	.word	0x00000000
        /*0020*/ 	.short	0x0000
        /*0022*/ 	.short	0x0000
        /*0024*/ 	.byte	0x00, 0xf0, 0x11, 0x00


	//----- nvinfo : EIATTR_SPARSE_MMA_MASK
	.align		4
.L_1451:
        /*0028*/ 	.byte	0x03, 0x50
        /*002a*/ 	.short	0x0000


	//----- nvinfo : EIATTR_MAXREG_COUNT
	.align		4
        /*002c*/ 	.byte	0x03, 0x1b
        /*002e*/ 	.short	0x0080


	//----- nvinfo : EIATTR_EXTERNS
	.align		4
        /*0030*/ 	.byte	0x04, 0x0f
        /*0032*/ 	.short	(.L_1453 - .L_1452)


	//   ....[0]....
	.align		4
.L_1452:
        /*0034*/ 	.word	index@(__assertfail)


	//----- nvinfo : EIATTR_MERCURY_ISA_VERSION
	.align		4
.L_1453:
        /*0038*/ 	.byte	0x03, 0x5f
        /*003a*/ 	.short	0x0101


	//----- nvinfo : EIATTR_SYSCALL_OFFSETS
	.align		4
        /*003c*/ 	.byte	0x04, 0x46
        /*003e*/ 	.short	(.L_1455 - .L_1454)


	//   ....[0]....
.L_1454:
        /*0040*/ 	.word	0x00002240


	//   ....[1]....
        /*0044*/ 	.word	0x00004680


	//   ....[2]....
        /*0048*/ 	.word	0x00006910


	//   ....[3]....
        /*004c*/ 	.word	0x00008d30


	//   ....[4]....
        /*0050*/ 	.word	0x0000afb0


	//   ....[5]....
        /*0054*/ 	.word	0x0000d3d0


	//   ....[6]....
        /*0058*/ 	.word	0x0000f640


	//   ....[7]....
        /*005c*/ 	.word	0x00011a60


	//----- nvinfo : EIATTR_EXIT_INSTR_OFFSETS
	.align		4
.L_1455:
        /*0060*/ 	.byte	0x04, 0x1c
        /*0062*/ 	.short	(.L_1457 - .L_1456)


	//   ....[0]....
.L_1456:
        /*0064*/ 	.word	0x0000d480


	//   ....[1]....
        /*0068*/ 	.word	0x00010aa0


	//   ....[2]....
        /*006c*/ 	.word	0x00010ae0


	//   ....[3]....
        /*0070*/ 	.word	0x00010b70


	//   ....[4]....
        /*0074*/ 	.word	0x00010ba0


	//   ....[5]....
        /*0078*/ 	.word	0x00010bd0


	//   ....[6]....
        /*007c*/ 	.word	0x00010ca0


	//   ....[7]....
        /*0080*/ 	.word	0x00010d20


	//   ....[8]....
        /*0084*/ 	.word	0x00010e00


	//   ....[9]....
        /*0088*/ 	.word	0x00010e90


	//   ....[10]....
        /*008c*/ 	.word	0x00010eb0


	//   ....[11]....
        /*0090*/ 	.word	0x00010f70


	//   ....[12]....
        /*0094*/ 	.word	0x00010fa0


	//   ....[13]....
        /*0098*/ 	.word	0x00011170


	//   ....[14]....
        /*009c*/ 	.word	0x00011310


	//   ....[15]....
        /*00a0*/ 	.word	0x00011390


	//   ....[16]....
        /*00a4*/ 	.word	0x00011440


	//   ....[17]....
        /*00a8*/ 	.word	0x00011600


	//   ....[18]....
        /*00ac*/ 	.word	0x000117c0


	//   ....[19]....
        /*00b0*/ 	.word	0x00011960


	//   ....[20]....
        /*00b4*/ 	.word	0x00011a70


	//   ....[21]....
        /*00b8*/ 	.word	0x00011aa0


	//   ....[22]....
        /*00bc*/ 	.word	0x00011ad0


	//----- nvinfo : EIATTR_MAX_THREADS
	.align		4
.L_1457:
        /*00c0*/ 	.byte	0x04, 0x05
        /*00c2*/ 	.short	(.L_1459 - .L_1458)
.L_1458:
        /*00c4*/ 	.word	0x00000080
        /*00c8*/ 	.word	0x00000001
        /*00cc*/ 	.word	0x00000001


	//----- nvinfo : EIATTR_CRS_STACK_SIZE
	.align		4
.L_1459:
        /*00d0*/ 	.byte	0x04, 0x1e
        /*00d2*/ 	.short	(.L_1461 - .L_1460)
.L_1460:
        /*00d4*/ 	.word	0x00000000


	//----- nvinfo : EIATTR_CBANK_PARAM_SIZE
	.align		4
.L_1461:
        /*00d8*/ 	.byte	0x03, 0x19
        /*00da*/ 	.short	0x0220


	//----- nvinfo : EIATTR_PARAM_CBANK
	.align		4
        /*00dc*/ 	.byte	0x04, 0x0a
        /*00de*/ 	.short	(.L_1463 - .L_1462)
	.align		4
.L_1462:
        /*00e0*/ 	.word	index@(.nv.constant0._ZN2at6native18elementwise_kernelILi128ELi4EZNS0_15gpu_kernel_implIZZZNS0_61_GLOBAL__N__b29612f4_23_ActivationMishKernel_cu_9e10b42f_310211mish_kernelERNS_18TensorIteratorBaseEENKUlvE_clEvENKUlvE_clEvEUldE_EEvS5_RKT_EUliE_EEviT1_)
        /*00e4*/ 	.short	0x0210
        /*00e6*/ 	.short	0x0220


	//----- nvinfo : EIATTR_SW_WAR
	.align		4
.L_1463:
        /*00e8*/ 	.byte	0x04, 0x36
        /*00ea*/ 	.short	(.L_1465 - .L_1464)
.L_1464:
        /*00ec*/ 	.word	0x00000008
.L_1465:


//--------------------- .nv.info._ZN2at6native27unrolled_elementwise_kernelIZZZNS0_61_GLOBAL__N__b29612f4_23_ActivationMishKernel_cu_9e10b42f_310211mish_kernelERNS_18TensorIteratorBaseEENKUlvE_clEvENKUlvE_clEvEUldE_St5arrayIPcLm2EELi4E23TrivialOffsetCalculatorILi1EjESC_NS0_6memory12LoadWithCastILi1EEENSD_13StoreWithCastILi1EEEEEviT_T0_T2_T3_T4_T5_ --------------------------
	.section	.nv.info._ZN2at6native27unrolled_elementwise_kernelIZZZNS0_61_GLOBAL__N__b29612f4_23_ActivationMishKernel_cu_9e10b42f_310211mish_kernelERNS_18TensorIteratorBaseEENKUlvE_clEvENKUlvE_clEvEUldE_St5arrayIPcLm2EELi4E23TrivialOffsetCalculatorILi1EjESC_NS0_6memory12LoadWithCastILi1EEENSD_13StoreWithCastILi1EEEEEviT_T0_T2_T3_T4_T5_,"",@"SHT_CUDA_INFO"
	.sectionflags	@""
	.align	4


	//----- nvinfo : EIATTR_CUDA_API_VERSION
	.align		4
        /*0000*/ 	.byte	0x04, 0x37
        /*0002*/ 	.short	(.L_1467 - .L_1466)
.L_1466:
        /*0004*/ 	.word	0x00000082


	//----- nvinfo : EIATTR_KPARAM_INFO
	.align		4
.L_1467:
        /*0008*/ 	.byte	0x04, 0x17
        /*000a*/ 	.short	(.L_1469 - .L_1468)
.L_1468:
        /*000c*/ 	.word	0x00000000
        /*0010*/ 	.short	0x0006
        /*0012*/ 	.short	0x0024
        /*0014*/ 	.byte	0x00, 0xf0, 0x21, 0x00


	//----- nvinfo : EIATTR_KPARAM_INFO
	.align		4
.L_1469:
        /*0018*/ 	.byte	0x04, 0x17
        /*001a*/ 	.short	(.L_1471 - .L_1470)
.L_1470:
        /*001c*/ 	.word	0x00000000
        /*0020*/ 	.short	0x0005
        /*0022*/ 	.short	0x001c
        /*0024*/ 	.byte	0x00, 0xf0, 0x21, 0x00


	//----- nvinfo : EIATTR_KPARAM_INFO
	.align		4
.L_1471:
        /*0028*/ 	.byte	0x04, 0x17
        /*002a*/ 	.short	(.L_1473 - .L_1472)
.L_1472:
        /*002c*/ 	.word	0x00000000
        /*0030*/ 	.short	0x0004
        /*0032*/ 	.short	0x0019
        /*0034*/ 	.byte	0x00, 0xf0, 0x05, 0x00


	//----- nvinfo : EIATTR_KPARAM_INFO
	.align		4
.L_1473:
        /*0038*/ 	.byte	0x04, 0x17
        /*003a*/ 	.short	(.L_1475 - .L_1474)
.L_1474:
        /*003c*/ 	.word	0x00000000
        /*0040*/ 	.short	0x0003
        /*0042*/ 	.short	0x0018
        /*0044*/ 	.byte	0x00, 0xf0, 0x05, 0x00


	//----- nvinfo : EIATTR_KPARAM_INFO
	.align		4
.L_1475:
        /*0048*/ 	.byte	0x04, 0x17
        /*004a*/ 	.short	(.L_1477 - .L_1476)
.L_1476:
        /*004c*/ 	.word	0x00000000
        /*0050*/ 	.short	0x0002
        /*0052*/ 	.short	0x0008
        /*0054*/ 	.byte	0x00, 0xf0, 0x41, 0x00


	//----- nvinfo : EIATTR_KPARAM_INFO
	.align		4
.L_1477:
        /*0058*/ 	.byte	0x04, 0x17
        /*005a*/ 	.short	(.L_1479 - .L_1478)
.L_1478:
        /*005c*/ 	.word	0x00000000
        /*0060*/ 	.short	0x0001
        /*0062*/ 	.short	0x0004
        /*0064*/ 	.byte	0x00, 0xf0, 0x05, 0x00


	//----- nvinfo : EIATTR_KPARAM_INFO
	.align		4
.L_1479:
        /*0068*/ 	.byte	0x04, 0x17
        /*006a*/ 	.short	(.L_1481 - .L_1480)
.L_1480:
        /*006c*/ 	.word	0x00000000
        /*0070*/ 	.short	0x0000
        /*0072*/ 	.short	0x0000
        /*0074*/ 	.byte	0x00, 0xf0, 0x11, 0x00


	//----- nvinfo : EIATTR_SPARSE_MMA_MASK
	.align		4
.L_1481:
        /*0078*/ 	.byte	0x03, 0x50
        /*007a*/ 	.short	0x0000


	//----- nvinfo : EIATTR_MAXREG_COUNT
	.align		4
        /*007c*/ 	.byte	0x03, 0x1b
        /*007e*/ 	.short	0x00ff


	//----- nvinfo : EIATTR_EXTERNS
	.align		4
        /*0080*/ 	.byte	0x04, 0x0f
        /*0082*/ 	.short	(.L_1483 - .L_1482)


	//   ....[0]....
	.align		4
.L_1482:
        /*0084*/ 	.word	index@(__assertfail)


	//----- nvinfo : EIATTR_MERCURY_ISA_VERSION
	.align		4
.L_1483:
        /*0088*/ 	.byte	0x03, 0x5f
        /*008a*/ 	.short	0x0101


	//----- nvinfo : EIATTR_SYSCALL_OFFSETS
	.align		4
        /*008c*/ 	.byte	0x04, 0x46
        /*008e*/ 	.short	(.L_1485 - .L_1484)


	//   ....[0]....
.L_1484:
        /*0090*/ 	.word	0x00000f80


	//   ....[1]....
        /*0094*/ 	.word	0x00001f20


	//   ....[2]....
        /*0098*/ 	.word	0x00002ed0


	//   ....[3]....
        /*009c*/ 	.word	0x00003e50


	//   ....[4]....
        /*00a0*/ 	.word	0x00009f00


	//   ....[5]....
        /*00a4*/ 	.word	0x0000b0c0


	//   ....[6]....
        /*00a8*/ 	.word	0x0000c240


	//   ....[7]....
        /*00ac*/ 	.word	0x0000d3e0


	//----- nvinfo : EIATTR_EXIT_INSTR_OFFSETS
	.align		4
.L_1485:
        /*00b0*/ 	.byte	0x04, 0x1c
        /*00b2*/ 	.short	(.L_1487 - .L_1486)


	//   ....[0]....
.L_1486:
        /*00b4*/ 	.word	0x0000c2e0


	//   ....[1]....
        /*00b8*/ 	.word	0x0000c420


	//   ....[2]....
        /*00bc*/ 	.word	0x0000c460


	//   ....[3]....
        /*00c0*/ 	.word	0x0000c4f0


	//   ....[4]....
        /*00c4*/ 	.word	0x0000c520


	//   ....[5]....
        /*00c8*/ 	.word	0x0000c550


	//   ....[6]....
        /*00cc*/ 	.word	0x0000c620


	//   ....[7]....
        /*00d0*/ 	.word	0x0000c6a0


	//   ....[8]....
        /*00d4*/ 	.word	0x0000c780


	//   ....[9]....
        /*00d8*/ 	.word	0x0000c810


	//   ....[10]....
        /*00dc*/ 	.word	0x0000c830


	//   ....[11]....
        /*00e0*/ 	.word	0x0000c8f0


	//   ....[12]....
        /*00e4*/ 	.word	0x0000c920


	//   ....[13]....
        /*00e8*/ 	.word	0x0000caf0


	//   ....[14]....
        /*00ec*/ 	.word	0x0000cc90


	//   ....[15]....
        /*00f0*/ 	.word	0x0000cd10


	//   ....[16]....
        /*00f4*/ 	.word	0x0000cdc0


	//   ....[17]....
        /*00f8*/ 	.word	0x0000cf80


	//   ....[18]....
        /*00fc*/ 	.word	0x0000d140


	//   ....[19]....
        /*0100*/ 	.word	0x0000d2e0


	//   ....[20]....
        /*0104*/ 	.word	0x0000d3f0


	//   ....[21]....
        /*0108*/ 	.word	0x0000d420


	//   ....[22]....
        /*010c*/ 	.word	0x0000d450


	//----- nvinfo : EIATTR_MAX_THREADS
	.align		4
.L_1487:
        /*0110*/ 	.byte	0x04, 0x05
        /*0112*/ 	.short	(.L_1489 - .L_1488)
.L_1488:
        /*0114*/ 	.word	0x00000080
        /*0118*/ 	.word	0x00000001
        /*011c*/ 	.word	0x00000001


	//----- nvinfo : EIATTR_CRS_STACK_SIZE
	.align		4
.L_1489:
        /*0120*/ 	.byte	0x04, 0x1e
        /*0122*/ 	.short	(.L_1491 - .L_1490)
.L_1490:
        /*0124*/ 	.word	0x00000000


	//----- nvinfo : EIATTR_CBANK_PARAM_SIZE
	.align		4
.L_1491:
        /*0128*/ 	.byte	0x03, 0x19
        /*012a*/ 	.short	0x002c


	//----- nvinfo : EIATTR_PARAM_CBANK
	.align		4
        /*012c*/ 	.byte	0x04, 0x0a
        /*012e*/ 	.short	(.L_1493 - .L_1492)
	.align		4
.L_1492:
        /*0130*/ 	.word	index@(.nv.constant0._ZN2at6native27unrolled_elementwise_kernelIZZZNS0_61_GLOBAL__N__b29612f4_23_ActivationMishKernel_cu_9e10b42f_310211mish_kernelERNS_18TensorIteratorBaseEENKUlvE_clEvENKUlvE_clEvEUldE_St5arrayIPcLm2EELi4E23TrivialOffsetCalculatorILi1EjESC_NS0_6memory12LoadWithCastILi1EEENSD_13StoreWithCastILi1EEEEEviT_T0_T2_T3_T4_T5_)
        /*0134*/ 	.short	0x0210
        /*0136*/ 	.short	0x002c


	//----- nvinfo : EIATTR_SW_WAR
	.align		4
.L_1493:
        /*0138*/ 	.byte	0x04, 0x36
        /*013a*/ 	.short	(.L_1495 - .L_1494)
.L_1494:
        /*013c*/ 	.word	0x00000008
.L_1495:


//--------------------- .nv.info._ZN2at6native18elementwise_kernelILi128ELi2EZNS0_22gpu_kernel_impl_nocastIZZZNS0_61_GLOBAL__N__b29612f4_23_ActivationMishKernel_cu_9e10b42f_310211mish_kernelERNS_18TensorIteratorBaseEENKUlvE_clEvENKUlvE_clEvEUldE_EEvS5_RKT_EUliE_EEviT1_ --------------------------
	.section	.nv.info._ZN2at6native18elementwise_kernelILi128ELi2EZNS0_22gpu_kernel_impl_nocastIZZZNS0_61_GLOBAL__N__b29612f4_23_ActivationMishKernel_cu_9e10b42f_310211mish_kernelERNS_18TensorIteratorBaseEENKUlvE_clEvENKUlvE_clEvEUldE_EEvS5_RKT_EUliE_EEviT1_,"",@"SHT_CUDA_INFO"
	.sectionflags	@""
	.align	4


	//----- nvinfo : EIATTR_CUDA_API_VERSION
	.align		4
        /*0000*/ 	.byte	0x04, 0x37
        /*0002*/ 	.short	(.L_1497 - .L_1496)
.L_1496:
        /*0004*/ 	.word	0x00000082


	//----- nvinfo : EIATTR_KPARAM_INFO
	.align		4
.L_1497:
        /*0008*/ 	.byte	0x04, 0x17
        /*000a*/ 	.short	(.L_1499 - .L_1498)
.L_1498:
        /*000c*/ 	.word	0x00000000
        /*0010*/ 	.short	0x0001
        /*0012*/ 	.short	0x0008
        /*0014*/ 	.byte	0x00, 0xf0, 0x61, 0x08


	//----- nvinfo : EIATTR_KPARAM_INFO
	.align		4
.L_1499:
        /*0018*/ 	.byte	0x04, 0x17
        /*001a*/ 	.short	(.L_1501 - .L_1500)
.L_1500:
        /*001c*/ 	.word	0x00000000
        /*0020*/ 	.short	0x0000
        /*0022*/ 	.short	0x0000
        /*0024*/ 	.byte	0x00, 0xf0, 0x11, 0x00


	//----- nvinfo : EIATTR_SPARSE_MMA_MASK
	.align		4
.L_1501:
        /*0028*/ 	.byte	0x03, 0x50
        /*002a*/ 	.short	0x0000


	//----- nvinfo : EIATTR_MAXREG_COUNT
	.align		4
        /*002c*/ 	.byte	0x03, 0x1b
        /*002e*/ 	.short	0x0080


	//----- nvinfo : EIATTR_MERCURY_ISA_VERSION
	.align		4
        /*0030*/ 	.byte	0x03, 0x5f
        /*0032*/ 	.short	0x0101


	//----- nvinfo : EIATTR_EXIT_INSTR_OFFSETS
	.align		4
        /*0034*/ 	.byte	0x04, 0x1c
        /*0036*/ 	.short	(.L_1503 - .L_1502)


	//   ....[0]....
.L_1502:
        /*0038*/ 	.word	0x00002740


	//   ....[1]....
        /*003c*/ 	.word	0x00004dc0


	//----- nvinfo : EIATTR_MAX_THREADS
	.align		4
.L_1503:
        /*0040*/ 	.byte	0x04, 0x05
        /*0042*/ 	.short	(.L_1505 - .L_1504)
.L_1504:
        /*0044*/ 	.word	0x00000080
        /*0048*/ 	.word	0x00000001
        /*004c*/ 	.word	0x00000001


	//----- nvinfo : EIATTR_CRS_STACK_SIZE
	.align		4
.L_1505:
        /*0050*/ 	.byte	0x04, 0x1e
        /*0052*/ 	.short	(.L_1507 - .L_1506)
.L_1506:
        /*0054*/ 	.word	0x00000000


	//----- nvinfo : EIATTR_CBANK_PARAM_SIZE
	.align		4
.L_1507:
        /*0058*/ 	.byte	0x03, 0x19
        /*005a*/ 	.short	0x0220


	//----- nvinfo : EIATTR_PARAM_CBANK
	.align		4
        /*005c*/ 	.byte	0x04, 0x0a
        /*005e*/ 	.short	(.L_1509 - .L_1508)
	.align		4
.L_1508:
        /*0060*/ 	.word	index@(.nv.constant0._ZN2at6native18elementwise_kernelILi128ELi2EZNS0_22gpu_kernel_impl_nocastIZZZNS0_61_GLOBAL__N__b29612f4_23_ActivationMishKernel_cu_9e10b42f_310211mish_kernelERNS_18TensorIteratorBaseEENKUlvE_clEvENKUlvE_clEvEUldE_EEvS5_RKT_EUliE_EEviT1_)
        /*0064*/ 	.short	0x0210
        /*0066*/ 	.short	0x0220


	//----- nvinfo : EIATTR_SW_WAR
	.align		4
.L_1509:
        /*0068*/ 	.byte	0x04, 0x36
        /*006a*/ 	.short	(.L_1511 - .L_1510)
.L_1510:
        /*006c*/ 	.word	0x00000008
.L_1511:


//--------------------- .nv.info._ZN2at6native27unrolled_elementwise_kernelIZZZNS0_61_GLOBAL__N__b29612f4_23_ActivationMishKernel_cu_9e10b42f_310211mish_kernelERNS_18TensorIteratorBaseEENKUlvE_clEvENKUlvE_clEvEUldE_St5arrayIPcLm2EELi4E23TrivialOffsetCalculatorILi1EjESC_NS0_6memory15LoadWithoutCastENSD_16StoreWithoutCastEEEviT_T0_T2_T3_T4_T5_ --------------------------
	.section	.nv.info._ZN2at6native27unrolled_elementwise_kernelIZZZNS0_61_GLOBAL__N__b29612f4_23_ActivationMishKernel_cu_9e10b42f_310211mish_kernelERNS_18TensorIteratorBaseEENKUlvE_clEvENKUlvE_clEvEUldE_St5arrayIPcLm2EELi4E23TrivialOffsetCalculatorILi1EjESC_NS0_6memory15LoadWithoutCastENSD_16StoreWithoutCastEEEviT_T0_T2_T3_T4_T5_,"",@"SHT_CUDA_INFO"
	.sectionflags	@""
	.align	4


	//----- nvinfo : EIATTR_CUDA_API_VERSION
	.align		4
        /*0000*/ 	.byte	0x04, 0x37
        /*0002*/ 	.short	(.L_1513 - .L_1512)
.L_1512:
        /*0004*/ 	.word	0x00000082


	//----- nvinfo : EIATTR_KPARAM_INFO
	.align		4
.L_1513:
        /*0008*/ 	.byte	0x04, 0x17
        /*000a*/ 	.short	(.L_1515 - .L_1514)
.L_1514:
        /*000c*/ 	.word	0x00000000
        /*0010*/ 	.short	0x0006
        /*0012*/ 	.short	0x001b
        /*0014*/ 	.byte	0x00, 0xf0, 0x05, 0x00


	//----- nvinfo : EIATTR_KPARAM_INFO
	.align		4
.L_1515:
        /*0018*/ 	.byte	0x04, 0x17
        /*001a*/ 	.short	(.L_1517 - .L_1516)
.L_1516:
        /*001c*/ 	.word	0x00000000
        /*0020*/ 	.short	0x0005
        /*0022*/ 	.short	0x001a
        /*0024*/ 	.byte	0x00, 0xf0, 0x05, 0x00


	//----- nvinfo : EIATTR_KPARAM_INFO
	.align		4
.L_1517:
        /*0028*/ 	.byte	0x04, 0x17
        /*002a*/ 	.short	(.L_1519 - .L_1518)
.L_1518:
        /*002c*/ 	.word	0x00000000
        /*0030*/ 	.short	0x0004
        /*0032*/ 	.short	0x0019
        /*0034*/ 	.byte	0x00, 0xf0, 0x05, 0x00


	//----- nvinfo : EIATTR_KPARAM_INFO
	.align		4
.L_1519:
        /*0038*/ 	.byte	0x04, 0x17
        /*003a*/ 	.short	(.L_1521 - .L_1520)
.L_1520:
        /*003c*/ 	.word	0x00000000
        /*0040*/ 	.short	0x0003
        /*0042*/ 	.short	0x0018
        /*0044*/ 	.byte	0x00, 0xf0, 0x05, 0x00


	//----- nvinfo : EIATTR_KPARAM_INFO
	.align		4
.L_1521:
        /*0048*/ 	.byte	0x04, 0x17
        /*004a*/ 	.short	(.L_1523 - .L_1522)
.L_1522:
        /*004c*/ 	.word	0x00000000
        /*0050*/ 	.short	0x0002
        /*0052*/ 	.short	0x0008
        /*0054*/ 	.byte	0x00, 0xf0, 0x41, 0x00


	//----- nvinfo : EIATTR_KPARAM_INFO
	.align		4
.L_1523:
        /*0058*/ 	.byte	0x04, 0x17
        /*005a*/ 	.short	(.L_1525 - .L_1524)
.L_1524:
        /*005c*/ 	.word	0x00000000
        /*0060*/ 	.short	0x0001
        /*0062*/ 	.short	0x0004
        /*0064*/ 	.byte	0x00, 0xf0, 0x05, 0x00


	//----- nvinfo : EIATTR_KPARAM_INFO
	.align		4
.L_1525:
        /*0068*/ 	.byte	0x04, 0x17
        /*006a*/ 	.short	(.L_1527 - .L_1526)
.L_1526:
        /*006c*/ 	.word	0x00000000
        /*0070*/ 	.short	0x0000
        /*0072*/ 	.short	0x0000
        /*0074*/ 	.byte	0x00, 0xf0, 0x11, 0x00


	//----- nvinfo : EIATTR_SPARSE_MMA_MASK
	.align		4
.L_1527:
        /*0078*/ 	.byte	0x03, 0x50
        /*007a*/ 	.short	0x0000


	//----- nvinfo : EIATTR_MAXREG_COUNT
	.align		4
        /*007c*/ 	.byte	0x03, 0x1b
        /*007e*/ 	.short	0x00ff


	//----- nvinfo : EIATTR_MERCURY_ISA_VERSION
	.align		4
        /*0080*/ 	.byte	0x03, 0x5f
        /*0082*/ 	.short	0x0101


	//----- nvinfo : EIATTR_EXIT_INSTR_OFFSETS
	.align		4
        /*0084*/ 	.byte	0x04, 0x1c
        /*0086*/ 	.short	(.L_1529 - .L_1528)


	//   ....[0]....
.L_1528:
        /*0088*/ 	.word	0x00005160


	//   ....[1]....
        /*008c*/ 	.word	0x000051b0


	//----- nvinfo : EIATTR_MAX_THREADS
	.align		4
.L_1529:
        /*0090*/ 	.byte	0x04, 0x05
        /*0092*/ 	.short	(.L_1531 - .L_1530)
.L_1530:
        /*0094*/ 	.word	0x00000080
        /*0098*/ 	.word	0x00000001
        /*009c*/ 	.word	0x00000001


	//----- nvinfo : EIATTR_CRS_STACK_SIZE
	.align		4
.L_1531:
        /*00a0*/ 	.byte	0x04, 0x1e
        /*00a2*/ 	.short	(.L_1533 - .L_1532)
.L_1532:
        /*00a4*/ 	.word	0x00000000


	//----- nvinfo : EIATTR_CBANK_PARAM_SIZE
	.align		4
.L_1533:
        /*00a8*/ 	.byte	0x03, 0x19
        /*00aa*/ 	.short	0x001c


	//----- nvinfo : EIATTR_PARAM_CBANK
	.align		4
        /*00ac*/ 	.byte	0x04, 0x0a
        /*00ae*/ 	.short	(.L_1535 - .L_1534)
	.align		4
.L_1534:
        /*00b0*/ 	.word	index@(.nv.constant0._ZN2at6native27unrolled_elementwise_kernelIZZZNS0_61_GLOBAL__N__b29612f4_23_ActivationMishKernel_cu_9e10b42f_310211mish_kernelERNS_18TensorIteratorBaseEENKUlvE_clEvENKUlvE_clEvEUldE_St5arrayIPcLm2EELi4E23TrivialOffsetCalculatorILi1EjESC_NS0_6memory15LoadWithoutCastENSD_16StoreWithoutCastEEEviT_T0_T2_T3_T4_T5_)
        /*00b4*/ 	.short	0x0210
        /*00b6*/ 	.short	0x001c


	//----- nvinfo : EIATTR_SW_WAR
	.align		4
.L_1535:
        /*00b8*/ 	.byte	0x04, 0x36
        /*00ba*/ 	.short	(.L_1537 - .L_1536)
.L_1536:
        /*00bc*/ 	.word	0x00000008
.L_1537:


//--------------------- .nv.info._ZN2at6native29vectorized_elementwise_kernelILi2EZZZNS0_61_GLOBAL__N__b29612f4_23_ActivationMishKernel_cu_9e10b42f_310211mish_kernelERNS_18TensorIteratorBaseEENKUlvE_clEvENKUlvE_clEvEUldE_St5arrayIPcLm2EEEEviT0_T1_ --------------------------
	.section	.nv.info._ZN2at6native29vectorized_elementwise_kernelILi2EZZZNS0_61_GLOBAL__N__b29612f4_23_ActivationMishKernel_cu_9e10b42f_310211mish_kernelERNS_18TensorIteratorBaseEENKUlvE_clEvENKUlvE_clEvEUldE_St5arrayIPcLm2EEEEviT0_T1_,"",@"SHT_CUDA_INFO"
	.sectionflags	@""
	.align	4


	//----- nvinfo : EIATTR_CUDA_API_VERSION
	.align		4
        /*0000*/ 	.byte	0x04, 0x37
        /*0002*/ 	.short	(.L_1539 - .L_1538)
.L_1538:
        /*0004*/ 	.word	0x00000082


	//----- nvinfo : EIATTR_KPARAM_INFO
	.align		4
.L_1539:
        /*0008*/ 	.byte	0x04, 0x17
        /*000a*/ 	.short	(.L_1541 - .L_1540)
.L_1540:
        /*000c*/ 	.word	0x00000000
        /*0010*/ 	.short	0x0002
        /*0012*/ 	.short	0x0008
        /*0014*/ 	.byte	0x00, 0xf0, 0x41, 0x00


	//----- nvinfo : EIATTR_KPARAM_INFO
	.align		4
.L_1541:
        /*0018*/ 	.byte	0x04, 0x17
        /*001a*/ 	.short	(.L_1543 - .L_1542)
.L_1542:
        /*001c*/ 	.word	0x00000000
        /*0020*/ 	.short	0x0001
        /*0022*/ 	.short	0x0004
        /*0024*/ 	.byte	0x00, 0xf0, 0x05, 0x00


	//----- nvinfo : EIATTR_KPARAM_INFO
	.align		4
.L_1543:
        /*0028*/ 	.byte	0x04, 0x17
        /*002a*/ 	.short	(.L_1545 - .L_1544)
.L_1544:
        /*002c*/ 	.word	0x00000000
        /*0030*/ 	.short	0x0000
        /*0032*/ 	.short	0x0000
        /*0034*/ 	.byte	0x00, 0xf0, 0x11, 0x00


	//----- nvinfo : EIATTR_SPARSE_MMA_MASK
	.align		4
.L_1545:
        /*0038*/ 	.byte	0x03, 0x50
        /*003a*/ 	.short	0x0000


	//----- nvinfo : EIATTR_MAXREG_COUNT
	.align		4
        /*003c*/ 	.byte	0x03, 0x1b
        /*003e*/ 	.short	0x00ff


	//----- nvinfo : EIATTR_MERCURY_ISA_VERSION
	.align		4
        /*0040*/ 	.byte	0x03, 0x5f
        /*0042*/ 	.short	0x0101


	//----- nvinfo : EIATTR_EXIT_INSTR_OFFSETS
	.align		4
        /*0044*/ 	.byte	0x04, 0x1c
        /*0046*/ 	.short	(.L_1547 - .L_1546)


	//   ....[0]....
.L_1546:
        /*0048*/ 	.word	0x00009920


	//   ....[1]....
        /*004c*/ 	.word	0x00013b70


	//   ....[2]....
        /*0050*/ 	.word	0x00013bc0


	//----- nvinfo : EIATTR_MAX_THREADS
	.align		4
.L_1547:
        /*0054*/ 	.byte	0x04, 0x05
        /*0056*/ 	.short	(.L_1549 - .L_1548)
.L_1548:
        /*0058*/ 	.word	0x00000080
        /*005c*/ 	.word	0x00000001
        /*0060*/ 	.word	0x00000001


	//----- nvinfo : EIATTR_CRS_STACK_SIZE
	.align		4
.L_1549:
        /*0064*/ 	.byte	0x04, 0x1e
        /*0066*/ 	.short	(.L_1551 - .L_1550)
.L_1550:
        /*0068*/ 	.word	0x00000000


	//----- nvinfo : EIATTR_CBANK_PARAM_SIZE
	.align		4
.L_1551:
        /*006c*/ 	.byte	0x03, 0x19
        /*006e*/ 	.short	0x0018


	//----- nvinfo : EIATTR_PARAM_CBANK
	.align		4
        /*0070*/ 	.byte	0x04, 0x0a
        /*0072*/ 	.short	(.L_1553 - .L_1552)
	.align		4
.L_1552:
        /*0074*/ 	.word	index@(.nv.constant0._ZN2at6native29vectorized_elementwise_kernelILi2EZZZNS0_61_GLOBAL__N__b29612f4_23_ActivationMishKernel_cu_9e10b42f_310211mish_kernelERNS_18TensorIteratorBaseEENKUlvE_clEvENKUlvE_clEvEUldE_St5arrayIPcLm2EEEEviT0_T1_)
        /*0078*/ 	.short	0x0210
        /*007a*/ 	.short	0x0018


	//----- nvinfo : EIATTR_SW_WAR
	.align		4
.L_1553:
        /*007c*/ 	.byte	0x04, 0x36
        /*007e*/ 	.short	(.L_1555 - .L_1554)
.L_1554:
        /*0080*/ 	.word	0x00000008
.L_1555:


//--------------------- .nv.info._ZN2at6native29vectorized_elementwise_kernelILi4EZZZNS0_61_GLOBAL__N__b29612f4_23_ActivationMishKernel_cu_9e10b42f_310211mish_kernelERNS_18TensorIteratorBaseEENKUlvE_clEvENKUlvE_clEvEUldE_St5arrayIPcLm2EEEEviT0_T1_ --------------------------
	.section	.nv.info._ZN2at6native29vectorized_elementwise_kernelILi4EZZZNS0_61_GLOBAL__N__b29612f4_23_ActivationMishKernel_cu_9e10b42f_310211mish_kernelERNS_18TensorIteratorBaseEENKUlvE_clEvENKUlvE_clEvEUldE_St5arrayIPcLm2EEEEviT0_T1_,"",@"SHT_CUDA_INFO"
	.sectionflags	@""
	.align	4


	//----- nvinfo : EIATTR_CUDA_API_VERSION
	.align		4
        /*0000*/ 	.byte	0x04, 0x37
        /*0002*/ 	.short	(.L_1557 - .L_1556)
.L_1556:
        /*0004*/ 	.word	0x00000082


	//----- nvinfo : EIATTR_KPARAM_INFO
	.align		4
.L_1557:
        /*0008*/ 	.byte	0x04, 0x17
        /*000a*/ 	.short	(.L_1559 - .L_1558)
.L_1558:
        /*000c*/ 	.word	0x00000000
        /*0010*/ 	.short	0x0002
        /*0012*/ 	.short	0x0008
        /*0014*/ 	.byte	0x00, 0xf0, 0x41, 0x00


	//----- nvinfo : EIATTR_KPARAM_INFO
	.align		4
.L_1559:
        /*0018*/ 	.byte	0x04, 0x17
        /*001a*/ 	.short	(.L_1561 - .L_1560)
.L_1560:
        /*001c*/ 	.word	0x00000000
        /*0020*/ 	.short	0x0001
        /*0022*/ 	.short	0x0004
        /*0024*/ 	.byte	0x00, 0xf0, 0x05, 0x00


	//----- nvinfo : EIATTR_KPARAM_INFO
	.align		4
.L_1561:
        /*0028*/ 	.byte	0x04, 0x17
        /*002a*/ 	.short	(.L_1563 - .L_1562)
.L_1562:
        /*002c*/ 	.word	0x00000000
        /*0030*/ 	.short	0x0000
        /*0032*/ 	.short	0x0000
        /*0034*/ 	.byte	0x00, 0xf0, 0x11, 0x00


	//----- nvinfo : EIATTR_SPARSE_MMA_MASK
	.align		4
.L_1563:
        /*0038*/ 	.byte	0x03, 0x50
        /*003a*/ 	.short	0x0000


	//----- nvinfo : EIATTR_MAXREG_COUNT
	.align		4
        /*003c*/ 	.byte	0x03, 0x1b
        /*003e*/ 	.short	0x00ff


	//----- nvinfo : EIATTR_MERCURY_ISA_VERSION
	.align		4
        /*0040*/ 	.byte	0x03, 0x5f
        /*0042*/ 	.short	0x0101


	//----- nvinfo : EIATTR_EXIT_INSTR_OFFSETS
	.align		4
        /*0044*/ 	.byte	0x04, 0x1c
        /*0046*/ 	.short	(.L_1565 - .L_1564)


	//   ....[0]....
.L_1564:
        /*0048*/ 	.word	0x00009920


	//   ....[1]....
        /*004c*/ 	.word	0x00013b70


	//   ....[2]....
        /*0050*/ 	.word	0x00013bc0


	//----- nvinfo : EIATTR_MAX_THREADS
	.align		4
.L_1565:
        /*0054*/ 	.byte	0x04, 0x05
        /*0056*/ 	.short	(.L_1567 - .L_1566)
.L_1566:
        /*0058*/ 	.word	0x00000080
        /*005c*/ 	.word	0x00000001
        /*0060*/ 	.word	0x00000001


	//----- nvinfo : EIATTR_CRS_STACK_SIZE
	.align		4
.L_1567:
        /*0064*/ 	.byte	0x04, 0x1e
        /*0066*/ 	.short	(.L_1569 - .L_1568)
.L_1568:
        /*0068*/ 	.word	0x00000000


	//----- nvinfo : EIATTR_CBANK_PARAM_SIZE
	.align		4
.L_1569:
        /*006c*/ 	.byte	0x03, 0x19
        /*006e*/ 	.short	0x0018


	//----- nvinfo : EIATTR_PARAM_CBANK
	.align		4
        /*0070*/ 	.byte	0x04, 0x0a
        /*0072*/ 	.short	(.L_1571 - .L_1570)
	.align		4
.L_1570:
        /*0074*/ 	.word	index@(.nv.constant0._ZN2at6native29vectorized_elementwise_kernelILi4EZZZNS0_61_GLOBAL__N__b29612f4_23_ActivationMishKernel_cu_9e10b42f_310211mish_kernelERNS_18TensorIteratorBaseEENKUlvE_clEvENKUlvE_clEvEUldE_St5arrayIPcLm2EEEEviT0_T1_)
        /*0078*/ 	.short	0x0210
        /*007a*/ 	.short	0x0018


	//----- nvinfo : EIATTR_SW_WAR
	.align		4
.L_1571:
        /*007c*/ 	.byte	0x04, 0x36
        /*007e*/ 	.short	(.L_1573 - .L_1572)
.L_1572:
        /*0080*/ 	.word	0x00000008
.L_1573:


//--------------------- .nv.info._ZN2at6native29vectorized_elementwise_kernelILi8EZZZNS0_61_GLOBAL__N__b29612f4_23_ActivationMishKernel_cu_9e10b42f_310211mish_kernelERNS_18TensorIteratorBaseEENKUlvE_clEvENKUlvE_clEvEUldE_St5arrayIPcLm2EEEEviT0_T1_ --------------------------
	.section	.nv.info._ZN2at6native29vectorized_elementwise_kernelILi8EZZZNS0_61_GLOBAL__N__b29612f4_23_ActivationMishKernel_cu_9e10b42f_310211mish_kernelERNS_18TensorIteratorBaseEENKUlvE_clEvENKUlvE_clEvEUldE_St5arrayIPcLm2EEEEviT0_T1_,"",@"SHT_CUDA_INFO"
	.sectionflags	@""
	.align	4


	//----- nvinfo : EIATTR_CUDA_API_VERSION
	.align		4
        /*0000*/ 	.byte	0x04, 0x37
        /*0002*/ 	.short	(.L_1575 - .L_1574)
.L_1574:
        /*0004*/ 	.word	0x00000082


	//----- nvinfo : EIATTR_KPARAM_INFO
	.align		4
.L_1575:
        /*0008*/ 	.byte	0x04, 0x17
        /*000a*/ 	.short	(.L_1577 - .L_1576)
.L_1576:
        /*000c*/ 	.word	0x00000000
        /*0010*/ 	.short	0x0002
        /*0012*/ 	.short	0x0008
        /*0014*/ 	.byte	0x00, 0xf0, 0x41, 0x00


	//----- nvinfo : EIATTR_KPARAM_INFO
	.align		4
.L_1577:
        /*0018*/ 	.byte	0x04, 0x17
        /*001a*/ 	.short	(.L_1579 - .L_1578)
.L_1578:
        /*001c*/ 	.word	0x00000000
        /*0020*/ 	.short	0x0001
        /*0022*/ 	.short	0x0004
        /*0024*/ 	.byte	0x00, 0xf0, 0x05, 0x00


	//----- nvinfo : EIATTR_KPARAM_INFO
	.align		4
.L_1579:
        /*0028*/ 	.byte	0x04, 0x17
        /*002a*/ 	.short	(.L_1581 - .L_1580)
.L_1580:
        /*002c*/ 	.word	0x00000000
        /*0030*/ 	.short	0x0000
        /*0032*/ 	.short	0x0000
        /*0034*/ 	.byte	0x00, 0xf0, 0x11, 0x00


	//----- nvinfo : EIATTR_SPARSE_MMA_MASK
	.align		4
.L_1581:
        /*0038*/ 	.byte	0x03, 0x50
        /*003a*/ 	.short	0x0000


	//----- nvinfo : EIATTR_MAXREG_COUNT
	.align		4
        /*003c*/ 	.byte	0x03, 0x1b
        /*003e*/ 	.short	0x00ff


	//----- nvinfo : EIATTR_MERCURY_ISA_VERSION
	.align		4
        /*0040*/ 	.byte	0x03, 0x5f
        /*0042*/ 	.short	0x0101


	//----- nvinfo : EIATTR_EXIT_INSTR_OFFSETS
	.align		4
        /*0044*/ 	.byte	0x04, 0x1c
        /*0046*/ 	.short	(.L_1583 - .L_1582)


	//   ....[0]....
.L_1582:
        /*0048*/ 	.word	0x00009920


	//   ....[1]....
        /*004c*/ 	.word	0x00013b70


	//   ....[2]....
        /*0050*/ 	.word	0x00013bc0


	//----- nvinfo : EIATTR_MAX_THREADS
	.align		4
.L_1583:
        /*0054*/ 	.byte	0x04, 0x05
        /*0056*/ 	.short	(.L_1585 - .L_1584)
.L_1584:
        /*0058*/ 	.word	0x00000080
        /*005c*/ 	.word	0x00000001
        /*0060*/ 	.word	0x00000001


	//----- nvinfo : EIATTR_CRS_STACK_SIZE
	.align		4
.L_1585:
        /*0064*/ 	.byte	0x04, 0x1e
        /*0066*/ 	.short	(.L_1587 - .L_1586)
.L_1586:
        /*0068*/ 	.word	0x00000000


	//----- nvinfo : EIATTR_CBANK_PARAM_SIZE
	.align		4
.L_1587:
        /*006c*/ 	.byte	0x03, 0x19
        /*006e*/ 	.short	0x0018


	//----- nvinfo : EIATTR_PARAM_CBANK
	.align		4
        /*0070*/ 	.byte	0x04, 0x0a
        /*0072*/ 	.short	(.L_1589 - .L_1588)
	.align		4
.L_1588:
        /*0074*/ 	.word	index@(.nv.constant0._ZN2at6native29vectorized_elementwise_kernelILi8EZZZNS0_61_GLOBAL__N__b29612f4_23_ActivationMishKernel_cu_9e10b42f_310211mish_kernelERNS_18TensorIteratorBaseEENKUlvE_clEvENKUlvE_clEvEUldE_St5arrayIPcLm2EEEEviT0_T1_)
        /*0078*/ 	.short	0x0210
        /*007a*/ 	.short	0x0018


	//----- nvinfo : EIATTR_SW_WAR
	.align		4
.L_1589:
        /*007c*/ 	.byte	0x04, 0x36
        /*007e*/ 	.short	(.L_1591 - .L_1590)
.L_1590:
        /*0080*/ 	.word	0x00000008
.L_1591:


//--------------------- .nv.callgraph             --------------------------
	.section	.nv.callgraph,"",@"SHT_CUDA_CALLGRAPH"
	.align	4
	.sectionentsize	8
	.align		4
        /*0000*/ 	.word	0x00000000
	.align		4
        /*0004*/ 	.word	0xffffffff
	.align		4
        /*0008*/ 	.word	index@(_ZN2at6native18elementwise_kernelILi128ELi4EZNS0_15gpu_kernel_implIZZZNS0_61_GLOBAL__N__b29612f4_23_ActivationMishKernel_cu_9e10b42f_310220mish_backward_kernelERNS_14TensorIteratorEENKUlvE_clEvENKUlvE2_clEvEUlN3c108BFloat16ES9_E_EEvRNS_18TensorIteratorBaseERKT_EUliE_EEviT1_)
	.align		4
        /*000c*/ 	.word	index@(__assertfail)
	.align		4
        /*0010*/ 	.word	index@(_ZN2at6native27unrolled_elementwise_kernelIZZZNS0_61_GLOBAL__N__b29612f4_23_ActivationMishKernel_cu_9e10b42f_310220mish_backward_kernelERNS_14TensorIteratorEENKUlvE_clEvENKUlvE2_clEvEUlN3c108BFloat16ES8_E_St5arrayIPcLm3EELi4E23TrivialOffsetCalculatorILi2EjESD_ILi1EjENS0_6memory12LoadWithCastILi2EEENSG_13StoreWithCastILi1EEEEEviT_T0_T2_T3_T4_T5_)
	.align		4
        /*0014*/ 	.word	index@(__assertfail)
	.align		4
        /*0018*/ 	.word	index@(_ZN2at6native18elementwise_kernelILi128ELi4EZNS0_15gpu_kernel_implIZZZNS0_61_GLOBAL__N__b29612f4_23_ActivationMishKernel_cu_9e10b42f_310220mish_backward_kernelERNS_14TensorIteratorEENKUlvE_clEvENKUlvE1_clEvEUlN3c104HalfES9_E_EEvRNS_18TensorIteratorBaseERKT_EUliE_EEviT1_)
	.align		4
        /*001c*/ 	.word	index@(__assertfail)
	.align		4
        /*0020*/ 	.word	index@(_ZN2at6native27unrolled_elementwise_kernelIZZZNS0_61_GLOBAL__N__b29612f4_23_ActivationMishKernel_cu_9e10b42f_310220mish_backward_kernelERNS_14TensorIteratorEENKUlvE_clEvENKUlvE1_clEvEUlN3c104HalfES8_E_St5arrayIPcLm3EELi4E23TrivialOffsetCalculatorILi2EjESD_ILi1EjENS0_6memory12LoadWithCastILi2EEENSG_13StoreWithCastILi1EEEEEviT_T0_T2_T3_T4_T5_)
	.align		4
        /*0024*/ 	.word	index@(__assertfail)
	.align		4
        /*0028*/ 	.word	index@(_ZN2at6native18elementwise_kernelILi128ELi4EZNS0_15gpu_kernel_implIZZZNS0_61_GLOBAL__N__b29612f4_23_ActivationMishKernel_cu_9e10b42f_310220mish_backward_kernelERNS_14TensorIteratorEENKUlvE_clEvENKUlvE0_clEvEUlffE_EEvRNS_18TensorIteratorBaseERKT_EUliE_EEviT1_)
	.align		4
        /*002c*/ 	.word	index@(__assertfail)
	.align		4
        /*0030*/ 	.word	index@(_ZN2at6native27unrolled_elementwise_kernelIZZZNS0_61_GLOBAL__N__b29612f4_23_ActivationMishKernel_cu_9e10b42f_310220mish_backward_kernelERNS_14TensorIteratorEENKUlvE_clEvENKUlvE0_clEvEUlffE_St5arrayIPcLm3EELi4E23TrivialOffsetCalculatorILi2EjESB_ILi1EjENS0_6memory12LoadWithCastILi2EEENSE_13StoreWithCastILi1EEEEEviT_T0_T2_T3_T4_T5_)
	.align		4
        /*0034*/ 	.word	index@(__assertfail)
	.align		4
        /*0038*/ 	.word	index@(_ZN2at6native18elementwise_kernelILi128ELi4EZNS0_15gpu_kernel_implIZZZNS0_61_GLOBAL__N__b29612f4_23_ActivationMishKernel_cu_9e10b42f_310220mish_backward_kernelERNS_14TensorIteratorEENKUlvE_clEvENKUlvE_clEvEUlddE_EEvRNS_18TensorIteratorBaseERKT_EUliE_EEviT1_)
	.align		4
        /*003c*/ 	.word	index@(__assertfail)
	.align		4
        /*0040*/ 	.word	index@(_ZN2at6native27unrolled_elementwise_kernelIZZZNS0_61_GLOBAL__N__b29612f4_23_ActivationMishKernel_cu_9e10b42f_310220mish_backward_kernelERNS_14TensorIteratorEENKUlvE_clEvENKUlvE_clEvEUlddE_St5arrayIPcLm3EELi4E23TrivialOffsetCalculatorILi2EjESB_ILi1EjENS0_6memory12LoadWithCastILi2EEENSE_13StoreWithCastILi1EEEEEviT_T0_T2_T3_T4_T5_)
	.align		4
        /*0044*/ 	.word	index@(__assertfail)
	.align		4
        /*0048*/ 	.word	index@(_ZN2at6native18elementwise_kernelILi128ELi4EZNS0_15gpu_kernel_implIZZZNS0_61_GLOBAL__N__b29612f4_23_ActivationMishKernel_cu_9e10b42f_310211mish_kernelERNS_18TensorIteratorBaseEENKUlvE_clEvENKUlvE2_clEvEUlN3c108BFloat16EE_EEvS5_RKT_EUliE_EEviT1_)
	.align		4
        /*004c*/ 	.word	index@(__assertfail)
	.align		4
        /*0050*/ 	.word	index@(_ZN2at6native27unrolled_elementwise_kernelIZZZNS0_61_GLOBAL__N__b29612f4_23_ActivationMishKernel_cu_9e10b42f_310211mish_kernelERNS_18TensorIteratorBaseEENKUlvE_clEvENKUlvE2_clEvEUlN3c108BFloat16EE_St5arrayIPcLm2EELi4E23TrivialOffsetCalculatorILi1EjESE_NS0_6memory12LoadWithCastILi1EEENSF_13StoreWithCastILi1EEEEEviT_T0_T2_T3_T4_T5_)
	.align		4
        /*0054*/ 	.word	index@(__assertfail)
	.align		4
        /*0058*/ 	.word	index@(_ZN2at6native18elementwise_kernelILi128ELi4EZNS0_15gpu_kernel_implIZZZNS0_61_GLOBAL__N__b29612f4_23_ActivationMishKernel_cu_9e10b42f_310211mish_kernelERNS_18TensorIteratorBaseEENKUlvE_clEvENKUlvE1_clEvEUlN3c104HalfEE_EEvS5_RKT_EUliE_EEviT1_)
	.align		4
        /*005c*/ 	.word	index@(__assertfail)
	.align		4
        /*0060*/ 	.word	index@(_ZN2at6native27unrolled_elementwise_kernelIZZZNS0_61_GLOBAL__N__b29612f4_23_ActivationMishKernel_cu_9e10b42f_310211mish_kernelERNS_18TensorIteratorBaseEENKUlvE_clEvENKUlvE1_clEvEUlN3c104HalfEE_St5arrayIPcLm2EELi4E23TrivialOffsetCalculatorILi1EjESE_NS0_6memory12LoadWithCastILi1EEENSF_13StoreWithCastILi1EEEEEviT_T0_T2_T3_T4_T5_)
	.align		4
        /*0064*/ 	.word	index@(__assertfail)
	.align		4
        /*0068*/ 	.word	index@(_ZN2at6native18elementwise_kernelILi128ELi4EZNS0_15gpu_kernel_implIZZZNS0_61_GLOBAL__N__b29612f4_23_ActivationMishKernel_cu_9e10b42f_310211mish_kernelERNS_18TensorIteratorBaseEENKUlvE_clEvENKUlvE0_clEvEUlfE_EEvS5_RKT_EUliE_EEviT1_)
	.align		4
        /*006c*/ 	.word	index@(__assertfail)
	.align		4
        /*0070*/ 	.word	index@(_ZN2at6native27unrolled_elementwise_kernelIZZZNS0_61_GLOBAL__N__b29612f4_23_ActivationMishKernel_cu_9e10b42f_310211mish_kernelERNS_18TensorIteratorBaseEENKUlvE_clEvENKUlvE0_clEvEUlfE_St5arrayIPcLm2EELi4E23TrivialOffsetCalculatorILi1EjESC_NS0_6memory12LoadWithCastILi1EEENSD_13StoreWithCastILi1EEEEEviT_T0_T2_T3_T4_T5_)
	.align		4
        /*0074*/ 	.word	index@(__assertfail)
	.align		4
        /*0078*/ 	.word	index@(_ZN2at6native18elementwise_kernelILi128ELi4EZNS0_15gpu_kernel_implIZZZNS0_61_GLOBAL__N__b29612f4_23_ActivationMishKernel_cu_9e10b42f_310211mish_kernelERNS_18TensorIteratorBaseEENKUlvE_clEvENKUlvE_clEvEUldE_EEvS5_RKT_EUliE_EEviT1_)
	.align		4
        /*007c*/ 	.word	index@(__assertfail)
	.align		4
        /*0080*/ 	.word	index@(_ZN2at6native27unrolled_elementwise_kernelIZZZNS0_61_GLOBAL__N__b29612f4_23_ActivationMishKernel_cu_9e10b42f_310211mish_kernelERNS_18TensorIteratorBaseEENKUlvE_clEvENKUlvE_clEvEUldE_St5arrayIPcLm2EELi4E23TrivialOffsetCalculatorILi1EjESC_NS0_6memory12LoadWithCastILi1EEENSD_13StoreWithCastILi1EEEEEviT_T0_T2_T3_T4_T5_)
	.align		4
        /*0084*/ 	.word	index@(__assertfail)
	.align		4
        /*0088*/ 	.word	0x00000000
	.align		4
        /*008c*/ 	.word	0xfffffffe
	.align		4
        /*0090*/ 	.word	0x00000000
	.align		4
        /*0094*/ 	.word	0xfffffffd
	.align		4
        /*0098*/ 	.word	0x00000000
	.align		4
        /*009c*/ 	.word	0xfffffffc


//--------------------- .nv.constant4             --------------------------
	.section	.nv.constant4,"a",@progbits
	.align	8
	.align		8
.nv.constant4:
        /*0000*/ 	.dword	__assertfail
	.align		8
        /*0008*/ 	.dword	__unnamed_1
	.align		8
        /*0010*/ 	.dword	__unnamed_2
	.align		8
        /*0018*/ 	.dword	__unnamed_3
	.align		8
        /*0020*/ 	.dword	__unnamed_4
	.align		8
        /*0028*/ 	.dword	__unnamed_5
	.align		8
        /*0030*/ 	.dword	__unnamed_6
	.align		8
        /*0038*/ 	.dword	__unnamed_7
	.align		8
        /*0040*/ 	.dword	__unnamed_8
	.align		8
        /*0048*/ 	.dword	_ZN59_INTERNAL_b29612f4_23_ActivationMishKernel_cu_9e10b42f_31024cuda3std3__461_GLOBAL__N__b29612f4_23_ActivationMishKernel_cu_9e10b42f_31026ignoreE
	.align		8
        /*0050*/ 	.dword	_ZN59_INTERNAL_b29612f4_23_ActivationMishKernel_cu_9e10b42f_31024cuda3std3__45__cpo5beginE
	.align		8
        /*0058*/ 	.dword	_ZN59_INTERNAL_b29612f4_23_ActivationMishKernel_cu_9e10b42f_31024cuda3std3__45__cpo3endE
	.align		8
        /*0060*/ 	.dword	_ZN59_INTERNAL_b29612f4_23_ActivationMishKernel_cu_9e10b42f_31024cuda3std3__45__cpo6cbeginE
	.align		8
        /*0068*/ 	.dword	_ZN59_INTERNAL_b29612f4_23_ActivationMishKernel_cu_9e10b42f_31024cuda3std3__45__cpo4cendE
	.align		8
        /*0070*/ 	.dword	_ZN59_INTERNAL_b29612f4_23_ActivationMishKernel_cu_9e10b42f_31024cuda3std3__45__cpo6rbeginE
	.align		8
        /*0078*/ 	.dword	_ZN59_INTERNAL_b29612f4_23_ActivationMishKernel_cu_9e10b42f_31024cuda3std3__45__cpo4rendE
	.align		8
        /*0080*/ 	.dword	_ZN59_INTERNAL_b29612f4_23_ActivationMishKernel_cu_9e10b42f_31024cuda3std3__45__cpo7crbeginE
	.align		8
        /*0088*/ 	.dword	_ZN59_INTERNAL_b29612f4_23_ActivationMishKernel_cu_9e10b42f_31024cuda3std3__45__cpo5crendE
	.align		8
        /*0090*/ 	.dword	_ZN59_INTERNAL_b29612f4_23_ActivationMishKernel_cu_9e10b42f_31024cuda3std3__419piecewise_constructE
	.align		8
        /*0098*/ 	.dword	_ZN59_INTERNAL_b29612f4_23_ActivationMishKernel_cu_9e10b42f_31024cuda3std3__48in_placeE
	.align		8
        /*00a0*/ 	.dword	_ZN59_INTERNAL_b29612f4_23_ActivationMishKernel_cu_9e10b42f_31024cuda3std3__420unreachable_sentinelE
	.align		8
        /*00a8*/ 	.dword	_ZN59_INTERNAL_b29612f4_23_ActivationMishKernel_cu_9e10b42f_31024cuda3std6ranges3__45__cpo4swapE
	.align		8
        /*00b0*/ 	.dword	_ZN59_INTERNAL_b29612f4_23_ActivationMishKernel_cu_9e10b42f_31024cuda3std6ranges3__45__cpo9iter_moveE
	.align		8
        /*00b8*/ 	.dword	_ZN59_INTERNAL_b29612f4_23_ActivationMishKernel_cu_9e10b42f_31024cuda3std6ranges3__45__cpo5beginE
	.align		8
        /*00c0*/ 	.dword	_ZN59_INTERNAL_b29612f4_23_ActivationMishKernel_cu_9e10b42f_31024cuda3std6ranges3__45__cpo3endE
	.align		8
        /*00c8*/ 	.dword	_ZN59_INTERNAL_b29612f4_23_ActivationMishKernel_cu_9e10b42f_31024cuda3std6ranges3__45__cpo6cbeginE
	.align		8
        /*00d0*/ 	.dword	_ZN59_INTERNAL_b29612f4_23_ActivationMishKernel_cu_9e10b42f_31024cuda3std6ranges3__45__cpo4cendE
	.align		8
        /*00d8*/ 	.dword	_ZN59_INTERNAL_b29612f4_23_ActivationMishKernel_cu_9e10b42f_31024cuda3std6ranges3__45__cpo7advanceE
	.align		8
        /*00e0*/ 	.dword	_ZN59_INTERNAL_b29612f4_23_ActivationMishKernel_cu_9e10b42f_31024cuda3std6ranges3__45__cpo9iter_swapE
	.align		8
        /*00e8*/ 	.dword	_ZN59_INTERNAL_b29612f4_23_ActivationMishKernel_cu_9e10b42f_31024cuda3std6ranges3__45__cpo4nextE
	.align		8
        /*00f0*/ 	.dword	_ZN59_INTERNAL_b29612f4_23_ActivationMishKernel_cu_9e10b42f_31024cuda3std6ranges3__45__cpo4prevE
	.align		8
        /*00f8*/ 	.dword	_ZN59_INTERNAL_b29612f4_23_ActivationMishKernel_cu_9e10b42f_31024cuda3std6ranges3__45__cpo4dataE
	.align		8
        /*0100*/ 	.dword	_ZN59_INTERNAL_b29612f4_23_ActivationMishKernel_cu_9e10b42f_31024cuda3std6ranges3__45__cpo5cdataE
	.align		8
        /*0108*/ 	.dword	_ZN59_INTERNAL_b29612f4_23_ActivationMishKernel_cu_9e10b42f_31024cuda3std6ranges3__45__cpo4sizeE
	.align		8
        /*0110*/ 	.dword	_ZN59_INTERNAL_b29612f4_23_ActivationMishKernel_cu_9e10b42f_31024cuda3std6ranges3__45__cpo5ssizeE
	.align		8
        /*0118*/ 	.dword	_ZN59_INTERNAL_b29612f4_23_ActivationMishKernel_cu_9e10b42f_31024cuda3std6ranges3__45__cpo8distanceE
	.align		8
        /*0120*/ 	.dword	_ZN59_INTERNAL_b29612f4_23_ActivationMishKernel_cu_9e10b42f_31026thrust23THRUST_300001_SM_900_NS6system6detail10sequential3seqE
	.align		8
        /*0128*/ 	.dword	$str$6
	.align		8
        /*0130*/ 	.dword	$str$7


//--------------------- .text._ZN2at6native18elementwise_kernelILi128ELi4EZNS0_15gpu_kernel_implIZZZNS0_61_GLOBAL__N__b29612f4_23_ActivationMishKernel_cu_9e10b42f_310220mish_backward_kernelERNS_14TensorIteratorEENKUlvE_clEvENKUlvE2_clEvEUlN3c108BFloat16ES9_E_EEvRNS_18TensorIteratorBaseERKT_EUliE_EEviT1_ --------------------------
	.section	.text._ZN2at6native18elementwise_kernelILi128ELi4EZNS0_15gpu_kernel_implIZZZNS0_61_GLOBAL__N__b29612f4_23_ActivationMishKernel_cu_9e10b42f_310220mish_backward_kernelERNS_14TensorIteratorEENKUlvE_clEvENKUlvE2_clEvEUlN3c108BFloat16ES9_E_EEvRNS_18TensorIteratorBaseERKT_EUliE_EEviT1_,"ax",@progbits
	.align	128
        .global         _ZN2at6native18elementwise_kernelILi128ELi4EZNS0_15gpu_kernel_implIZZZNS0_61_GLOBAL__N__b29612f4_23_ActivationMishKernel_cu_9e10b42f_310220mish_backward_kernelERNS_14TensorIteratorEENKUlvE_clEvENKUlvE2_clEvEUlN3c108BFloat16ES9_E_EEvRNS_18TensorIteratorBaseERKT_EUliE_EEviT1_
        .type           _ZN2at6native18elementwise_kernelILi128ELi4EZNS0_15gpu_kernel_implIZZZNS0_61_GLOBAL__N__b29612f4_23_ActivationMishKernel_cu_9e10b42f_310220mish_backward_kernelERNS_14TensorIteratorEENKUlvE_clEvENKUlvE2_clEvEUlN3c108BFloat16ES9_E_EEvRNS_18TensorIteratorBaseERKT_EUliE_EEviT1_,@function
        .size           _ZN2at6native18elementwise_kernelILi128ELi4EZNS0_15gpu_kernel_implIZZZNS0_61_GLOBAL__N__b29612f4_23_ActivationMishKernel_cu_9e10b42f_310220mish_backward_kernelERNS_14TensorIteratorEENKUlvE_clEvENKUlvE2_clEvEUlN3c108BFloat16ES9_E_EEvRNS_18TensorIteratorBaseERKT_EUliE_EEviT1_,(.L_x_8574 - _ZN2at6native18elementwise_kernelILi128ELi4EZNS0_15gpu_kernel_implIZZZNS0_61_GLOBAL__N__b29612f4_23_ActivationMishKernel_cu_9e10b42f_310220mish_backward_kernelERNS_14TensorIteratorEENKUlvE_clEvENKUlvE2_clEvEUlN3c108BFloat16ES9_E_EEvRNS_18TensorIteratorBaseERKT_EUliE_EEviT1_)
        .other          _ZN2at6native18elementwise_kernelILi128ELi4EZNS0_15gpu_kernel_implIZZZNS0_61_GLOBAL__N__b29612f4_23_ActivationMishKernel_cu_9e10b42f_310220mish_backward_kernelERNS_14TensorIteratorEENKUlvE_clEvENKUlvE2_clEvEUlN3c108BFloat16ES9_E_EEvRNS_18TensorIteratorBaseERKT_EUliE_EEviT1_,@"STO_CUDA_ENTRY STV_DEFAULT"
_ZN2at6native18elementwise_kernelILi128ELi4EZNS0_15gpu_kernel_implIZZZNS0_61_GLOBAL__N__b29612f4_23_ActivationMishKernel_cu_9e10b42f_310220mish_backward_kernelERNS_14TensorIteratorEENKUlvE_clEvENKUlvE2_clEvEUlN3c108BFloat16ES9_E_EEvRNS_18TensorIteratorBaseERKT_EUliE_EEviT1_:
.text._ZN2at6native18elementwise_kernelILi128ELi4EZNS0_15gpu_kernel_implIZZZNS0_61_GLOBAL__N__b29612f4_23_ActivationMishKernel_cu_9e10b42f_310220mish_backward_kernelERNS_14TensorIteratorEENKUlvE_clEvENKUlvE2_clEvEUlN3c108BFloat16ES9_E_EEvRNS_18TensorIteratorBaseERKT_EUliE_EEviT1_:
[----:B------:R-:W0:Y:S01]  /*0000*/  LDC R1, c[0x0][0x28] ;  /* 0x00000a00ff017b82 */ /* 0x000e220000000800 */
[----:B------:R-:W1:Y:S01]  /*0010*/  S2R R18, SR_CTAID.X ;  /* 0x0000000000127919 */ /* 0x000e620000002500 */
[----:B------:R-:W-:Y:S01]  /*0020*/  ULDC UR4, c[0x0][0x210] ;  /* 0x0000840000047ab9 */ /* 0x000fe20000000800 */
[----:B------:R-:W-:Y:S01]  /*0030*/  ULDC.64 UR36, c[0x0][0x208] ;  /* 0x0000820000247ab9 */ /* 0x000fe20000000a00 */
[----:B------:R-:W-:Y:S01]  /*0040*/  BSSY B6, `(.L_x_0) ;  /* 0x0000496000067945 */ /* 0x000fe20003800000 */
[----:B------:R-:W1:Y:S02]  /*0050*/  S2R R23, SR_TID.X ;  /* 0x0000000000177919 */ /* 0x000e640000002100 */
[----:B-1----:R-:W-:-:S05]  /*0060*/  IMAD R19, R18, 0x200, R23 ;  /* 0x0000020012137824 */ /* 0x002fca00078e0217 */
[----:B------:R-:W-:-:S13]  /*0070*/  ISETP.GE.AND P0, PT, R19, UR4, PT ;  /* 0x0000000413007c0c */ /* 0x000fda000bf06270 */
[----:B0-----:R-:W-:Y:S05]  /*0080*/  @P0 BRA `(.L_x_1) ;  /* 0x0000004800440947 */ /* 0x001fea0003800000 */
[----:B------:R-:W0:Y:S01]  /*0090*/  LDC R6, c[0x0][0x218] ;  /* 0x00008600ff067b82 */ /* 0x000e220000000800 */
[----:B------:R-:W-:Y:S02]  /*00a0*/  IMAD.MOV.U32 R22, RZ, RZ, RZ ;  /* 0x000000ffff167224 */ /* 0x000fe400078e00ff */
[----:B------:R-:W-:Y:S02]  /*00b0*/  IMAD.MOV.U32 R0, RZ, RZ, RZ ;  /* 0x000000ffff007224 */ /* 0x000fe400078e00ff */
[----:B------:R-:W-:Y:S01]  /*00c0*/  IMAD.MOV.U32 R16, RZ, RZ, RZ ;  /* 0x000000ffff107224 */ /* 0x000fe200078e00ff */
[----:B0-----:R-:W-:-:S13]  /*00d0*/  ISETP.NE.AND P0, PT, R6, RZ, PT ;  /* 0x000000ff0600720c */ /* 0x001fda0003f05270 */
[----:B------:R-:W-:Y:S05]  /*00e0*/  @!P0 BRA `(.L_x_2) ;  /* 0x0000001400748947 */ /* 0x000fea0003800000 */
[----:B------:R-:W-:Y:S01]  /*00f0*/  IMAD.MOV.U32 R2, RZ, RZ, RZ ;  /* 0x000000ffff027224 */ /* 0x000fe200078e00ff */
[----:B------:R-:W-:Y:S01]  /*0100*/  ULDC.64 UR4, c[0x0][0x220] ;  /* 0x0000880000047ab9 */ /* 0x000fe20000000a00 */
[----:B------:R-:W-:Y:S01]  /*0110*/  IMAD.MOV.U32 R3, RZ, RZ, R19 ;  /* 0x000000ffff037224 */ /* 0x000fe200078e0013 */
[----:B------:R-:W-:Y:S01]  /*0120*/  ISETP.NE.AND P0, PT, R6, 0x1, PT ;  /* 0x000000010600780c */ /* 0x000fe20003f05270 */
[----:B------:R-:W-:Y:S01]  /*0130*/  ULDC UR6, c[0x0][0x350] ;  /* 0x0000d40000067ab9 */ /* 0x000fe20000000800 */
[----:B------:R-:W-:Y:S01]  /*0140*/  IMAD.HI.U32 R2, R19, UR4, R2 ;  /* 0x0000000413027c27 */ /* 0x000fe2000f8e0002 */
[----:B------:R-:W-:-:S04]  /*0150*/  ULDC UR4, c[0x0][0x21c] ;  /* 0x0000870000047ab9 */ /* 0x000fc80000000800 */
[----:B------:R-:W-:-:S05]  /*0160*/  SHF.R.U32.HI R3, RZ, UR5, R2 ;  /* 0x00000005ff037c19 */ /* 0x000fca0008011602 */
[----:B------:R-:W-:-:S04]  /*0170*/  IMAD.MOV R0, RZ, RZ, -R3 ;  /* 0x000000ffff007224 */ /* 0x000fc800078e0a03 */
[----:B------:R-:W-:Y:S01]  /*0180*/  IMAD R19, R0, UR4, R19 ;  /* 0x0000000400137c24 */ /* 0x000fe2000f8e0213 */
[----:B------:R-:W-:-:S03]  /*0190*/  ULDC.64 UR4, c[0x0][0x348] ;  /* 0x0000d20000047ab9 */ /* 0x000fc60000000a00 */
[C---:B------:R-:W-:Y:S02]  /*01a0*/  IMAD R16, R19.reuse, UR4, RZ ;  /* 0x0000000413107c24 */ /* 0x040fe4000f8e02ff */
[C---:B------:R-:W-:Y:S02]  /*01b0*/  IMAD R0, R19.reuse, UR5, RZ ;  /* 0x0000000513007c24 */ /* 0x040fe4000f8e02ff */
[----:B------:R-:W-:Y:S01]  /*01c0*/  IMAD R22, R19, UR6, RZ ;  /* 0x0000000613167c24 */ /* 0x000fe2000f8e02ff */
[----:B------:R-:W-:Y:S06]  /*01d0*/  @!P0 BRA `(.L_x_2) ;  /* 0x0000001400388947 */ /* 0x000fec0003800000 */
[----:B------:R-:W-:Y:S01]  /*01e0*/  IMAD.MOV.U32 R2, RZ, RZ, RZ ;  /* 0x000000ffff027224 */ /* 0x000fe200078e00ff */
[----:B------:R-:W-:Y:S01]  /*01f0*/  ULDC.64 UR6, c[0x0][0x228] ;  /* 0x00008a0000067ab9 */ /* 0x000fe20000000a00 */
[----:B------:R-:W-:Y:S01]  /*0200*/  ULDC UR4, c[0x0][0x230] ;  /* 0x00008c0000047ab9 */ /* 0x000fe20000000800 */
[----:B------:R-:W-:Y:S01]  /*0210*/  ISETP.NE.AND P0, PT, R6, 0x2, PT ;  /* 0x000000020600780c */ /* 0x000fe20003f05270 */
[----:B------:R-:W-:-:S05]  /*0220*/  IMAD.HI.U32 R4, R3, UR7, R2 ;  /* 0x0000000703047c27 */ /* 0x000fca000f8e0002 */
[----:B------:R-:W-:Y:S01]  /*0230*/  SHF.R.U32.HI R5, RZ, UR4, R4 ;  /* 0x00000004ff057c19 */ /* 0x000fe20008011604 */
[----:B------:R-:W-:-:S04]  /*0240*/  ULDC UR4, c[0x0][0x354] ;  /* 0x0000d50000047ab9 */ /* 0x000fc80000000800 */
[----:B------:R-:W-:-:S04]  /*0250*/  IMAD.MOV R2, RZ, RZ, -R5 ;  /* 0x000000ffff027224 */ /* 0x000fc800078e0a05 */
[----:B------:R-:W-:Y:S01]  /*0260*/  IMAD R3, R2, UR6, R3 ;  /* 0x0000000602037c24 */ /* 0x000fe2000f8e0203 */
[----:B------:R-:W-:-:S03]  /*0270*/  ULDC.64 UR6, c[0x0][0x358] ;  /* 0x0000d60000067ab9 */ /* 0x000fc60000000a00 */
[C---:B------:R-:W-:Y:S02]  /*0280*/  IMAD R16, R3.reuse, UR4, R16 ;  /* 0x0000000403107c24 */ /* 0x040fe4000f8e0210 */
[C---:B------:R-:W-:Y:S02]  /*0290*/  IMAD R0, R3.reuse, UR6, R0 ;  /* 0x0000000603007c24 */ /* 0x040fe4000f8e0200 */
[----:B------:R-:W-:Y:S01]  /*02a0*/  IMAD R22, R3, UR7, R22 ;  /* 0x0000000703167c24 */ /* 0x000fe2000f8e0216 */
[----:B------:R-:W-:Y:S06]  /*02b0*/  @!P0 BRA `(.L_x_2) ;  /* 0x0000001400008947 */ /* 0x000fec0003800000 */
[----:B------:R-:W-:Y:S01]  /*02c0*/  IMAD.MOV.U32 R4, RZ, RZ, RZ ;  /* 0x000000ffff047224 */ /* 0x000fe200078e00ff */
[----:B------:R-:W-:Y:S01]  /*02d0*/  ULDC.64 UR4, c[0x0][0x238] ;  /* 0x00008e0000047ab9 */ /* 0x000fe20000000a00 */
        /* <DEDUP_REMOVED lines=308> */
[----:B------:R-:W-:Y:S02]  /*1620*/  ULDC UR6, c[0x0][0x470] ;  /* 0x00011c0000067ab9 */ /* 0x000fe40000000800 */
        /* <DEDUP_REMOVED lines=8> */
[----:B------:R-:W-:-:S07]  /*16b0*/  IMAD R22, R5, UR6, R22 ;  /* 0x0000000605167c24 */ /* 0x000fce000f8e0216 */
.L_x_2:
[----:B------:R-:W0:Y:S01]  /*16c0*/  LDC.U8 R5, c[0x0][0x492] ;  /* 0x00012480ff057b82 */ /* 0x000e220000000000 */
[----:B------:R-:W-:Y:S01]  /*16d0*/  ULDC.64 UR4, c[0x0][0x478] ;  /* 0x00011e0000047ab9 */ /* 0x000fe20000000a00 */
[----:B------:R-:W-:Y:S01]  /*16e0*/  ULDC.64 UR6, c[0x0][0x480] ;  /* 0x0001200000067ab9 */ /* 0x000fe20000000a00 */
[----:B------:R-:W-:Y:S02]  /*16f0*/  IADD3 R16, P1, R16, UR4, RZ ;  /* 0x0000000410107c10 */ /* 0x000fe4000ff3e0ff */
[----:B------:R-:W-:-:S03]  /*1700*/  IADD3 R2, P2, R0, UR6, RZ ;  /* 0x0000000600027c10 */ /* 0x000fc6000ff5e0ff */
[----:B------:R-:W-:Y:S02]  /*1710*/  IMAD.X R17, RZ, RZ, UR5, P1 ;  /* 0x00000005ff117e24 */ /* 0x000fe400088e06ff */
[----:B------:R-:W-:Y:S01]  /*1720*/  IMAD.X R3, RZ, RZ, UR7, P2 ;  /* 0x00000007ff037e24 */ /* 0x000fe200090e06ff */
[----:B0-----:R-:W-:-:S04]  /*1730*/  PRMT R4, R5, 0x9910, RZ ;  /* 0x0000991005047816 */ /* 0x001fc800000000ff */
[----:B------:R-:W-:-:S13]  /*1740*/  ISETP.GT.AND P0, PT, R4, 0x9, PT ;  /* 0x000000090400780c */ /* 0x000fda0003f04270 */
[----:B------:R-:W-:Y:S05]  /*1750*/  @P0 BRA `(.L_x_3) ;  /* 0x0000000400300947 */ /* 0x000fea0003800000 */
[----:B------:R-:W-:-:S13]  /*1760*/  ISETP.GT.AND P0, PT, R4, 0x4, PT ;  /* 0x000000040400780c */ /* 0x000fda0003f04270 */
[----:B------:R-:W-:Y:S05]  /*1770*/  @P0 BRA `(.L_x_4) ;  /* 0x0000000000940947 */ /* 0x000fea0003800000 */
[----:B------:R-:W-:-:S13]  /*1780*/  ISETP.GT.AND P0, PT, R4, 0x1, PT ;  /* 0x000000010400780c */ /* 0x000fda0003f04270 */
[----:B------:R-:W-:Y:S05]  /*1790*/  @P0 BRA `(.L_x_5) ;  /* 0x0000000000380947 */ /* 0x000fea0003800000 */
[----:B------:R-:W-:-:S13]  /*17a0*/  ISETP.NE.AND P0, PT, R5, RZ, PT ;  /* 0x000000ff0500720c */ /* 0x000fda0003f05270 */
[----:B------:R-:W-:Y:S05]  /*17b0*/  @!P0 BRA `(.L_x_6) ;  /* 0x00000000001c8947 */ /* 0x000fea0003800000 */
[----:B------:R-:W-:-:S13]  /*17c0*/  ISETP.NE.AND P0, PT, R4, 0x1, PT ;  /* 0x000000010400780c */ /* 0x000fda0003f05270 */
[----:B------:R-:W-:Y:S05]  /*17d0*/  @P0 BRA `(.L_x_7) ;  /* 0x0000000c00840947 */ /* 0x000fea0003800000 */
[----:B------:R-:W2:Y:S02]  /*17e0*/  LDG.E.S8 R2, desc[UR36][R2.64] ;  /* 0x0000002402027981 */ /* 0x000ea4000c1e1300 */
[----:B--2---:R-:W0:Y:S02]  /*17f0*/  I2F.S16 R0, R2 ;  /* 0x0000000200007306 */ /* 0x004e240000101400 */
[----:B0-----:R-:W-:-:S04]  /*1800*/  F2FP.BF16.F32.PACK_AB R0, RZ, R0 ;  /* 0x00000000ff00723e */ /* 0x001fc800000010ff */
[----:B------:R-:W-:Y:S01]  /*1810*/  PRMT R19, R0, 0x7610, R19 ;  /* 0x0000761000137816 */ /* 0x000fe20000000013 */
[----:B------:R-:W-:Y:S06]  /*1820*/  BRA `(.L_x_8) ;  /* 0x0000000c00dc7947 */ /* 0x000fec0003800000 */
.L_x_6:
[----:B------:R-:W2:Y:S02]  /*1830*/  LDG.E.U8 R2, desc[UR36][R2.64] ;  /* 0x0000002402027981 */ /* 0x000ea4000c1e1100 */
[----:B--2---:R-:W-:-:S04]  /*1840*/  I2FP.F32.U32 R0, R2 ;  /* 0x0000000200007245 */ /* 0x004fc80000201000 */
[----:B------:R-:W-:-:S04]  /*1850*/  F2FP.BF16.F32.PACK_AB R0, RZ, R0 ;  /* 0x00000000ff00723e */ /* 0x000fc800000010ff */
[----:B------:R-:W-:Y:S01]  /*1860*/  PRMT R19, R0, 0x7610, R19 ;  /* 0x0000761000137816 */ /* 0x000fe20000000013 */
[----:B------:R-:W-:Y:S06]  /*1870*/  BRA `(.L_x_8) ;  /* 0x0000000c00c87947 */ /* 0x000fec0003800000 */
.L_x_5:
[----:B------:R-:W-:-:S13]  /*1880*/  ISETP.NE.AND P0, PT, R4, 0x2, PT ;  /* 0x000000020400780c */ /* 0x000fda0003f05270 */
[----:B------:R-:W-:Y:S05]  /*1890*/  @!P0 BRA `(.L_x_9) ;  /* 0x0000000000388947 */ /* 0x000fea0003800000 */
[----:B------:R-:W-:-:S13]  /*18a0*/  ISETP.NE.AND P0, PT, R4, 0x3, PT ;  /* 0x000000030400780c */ /* 0x000fda0003f05270 */
[----:B------:R-:W-:Y:S05]  /*18b0*/  @!P0 BRA `(.L_x_10) ;  /* 0x00000000001c8947 */ /* 0x000fea0003800000 */
[----:B------:R-:W-:-:S13]  /*18c0*/  ISETP.NE.AND P0, PT, R4, 0x4, PT ;  /* 0x000000040400780c */ /* 0x000fda0003f05270 */
[----:B------:R-:W-:Y:S05]  /*18d0*/  @P0 BRA `(.L_x_7) ;  /* 0x0000000c00440947 */ /* 0x000fea0003800000 */
[----:B------:R-:W2:Y:S02]  /*18e0*/  LDG.E.64 R2, desc[UR36][R2.64] ;  /* 0x0000002402027981 */ /* 0x000ea4000c1e1b00 */
[----:B--2---:R-:W0:Y:S02]  /*18f0*/  I2F.S64 R0, R2 ;  /* 0x0000000200007312 */ /* 0x004e240000301400 */
[----:B0-----:R-:W-:-:S04]  /*1900*/  F2FP.BF16.F32.PACK_AB R0, RZ, R0 ;  /* 0x00000000ff00723e */ /* 0x001fc800000010ff */
[----:B------:R-:W-:Y:S01]  /*1910*/  PRMT R19, R0, 0x7610, R19 ;  /* 0x0000761000137816 */ /* 0x000fe20000000013 */
[----:B------:R-:W-:Y:S06]  /*1920*/  BRA `(.L_x_8) ;  /* 0x0000000c009c7947 */ /* 0x000fec0003800000 */
.L_x_10:
[----:B------:R-:W2:Y:S02]  /*1930*/  LDG.E R2, desc[UR36][R2.64] ;  /* 0x0000002402027981 */ /* 0x000ea4000c1e1900 */
[----:B--2---:R-:W-:-:S04]  /*1940*/  I2FP.F32.S32 R0, R2 ;  /* 0x0000000200007245 */ /* 0x004fc80000201400 */
[----:B------:R-:W-:-:S04]  /*1950*/  F2FP.BF16.F32.PACK_AB R0, RZ, R0 ;  /* 0x00000000ff00723e */ /* 0x000fc800000010ff */
[----:B------:R-:W-:Y:S01]  /*1960*/  PRMT R19, R0, 0x7610, R19 ;  /* 0x0000761000137816 */ /* 0x000fe20000000013 */
[----:B------:R-:W-:Y:S06]  /*1970*/  BRA `(.L_x_8) ;  /* 0x0000000c00887947 */ /* 0x000fec0003800000 */
.L_x_9:
[----:B------:R-:W2:Y:S02]  /*1980*/  LDG.E.U16 R2, desc[UR36][R2.64] ;  /* 0x0000002402027981 */ /* 0x000ea4000c1e1500 */
[----:B--2---:R-:W0:Y:S02]  /*1990*/  I2F.S16 R0, R2 ;  /* 0x0000000200007306 */ /* 0x004e240000101400 */
[----:B0-----:R-:W-:-:S04]  /*19a0*/  F2FP.BF16.F32.PACK_AB R0, RZ, R0 ;  /* 0x00000000ff00723e */ /* 0x001fc800000010ff */
[----:B------:R-:W-:Y:S01]  /*19b0*/  PRMT R19, R0, 0x7610, R19 ;  /* 0x0000761000137816 */ /* 0x000fe20000000013 */
[----:B------:R-:W-:Y:S06]  /*19c0*/  BRA `(.L_x_8) ;  /* 0x0000000c00747947 */ /* 0x000fec0003800000 */
.L_x_4:
[----:B------:R-:W-:-:S13]  /*19d0*/  ISETP.GT.AND P0, PT, R4, 0x6, PT ;  /* 0x000000060400780c */ /* 0x000fda0003f04270 */
[----:B------:R-:W-:Y:S05]  /*19e0*/  @P0 BRA `(.L_x_11) ;  /* 0x0000000000300947 */ /* 0x000fea0003800000 */
[----:B------:R-:W-:-:S13]  /*19f0*/  ISETP.NE.AND P0, PT, R4, 0x5, PT ;  /* 0x000000050400780c */ /* 0x000fda0003f05270 */
[----:B------:R-:W-:Y:S05]  /*1a00*/  @!P0 BRA `(.L_x_12) ;  /* 0x0000000000148947 */ /* 0x000fea0003800000 */
[----:B------:R-:W-:-:S13]  /*1a10*/  ISETP.NE.AND P0, PT, R4, 0x6, PT ;  /* 0x000000060400780c */ /* 0x000fda0003f05270 */
[----:B------:R-:W-:Y:S05]  /*1a20*/  @P0 BRA `(.L_x_7) ;  /* 0x0000000800f00947 */ /* 0x000fea0003800000 */
[----:B------:R-:W2:Y:S02]  /*1a30*/  LDG.E R2, desc[UR36][R2.64] ;  /* 0x0000002402027981 */ /* 0x000ea4000c1e1900 */
[----:B--2---:R-:W-:Y:S01]  /*1a40*/  F2FP.BF16.F32.PACK_AB R19, RZ, R2 ;  /* 0x00000002ff13723e */ /* 0x004fe200000010ff */
[----:B------:R-:W-:Y:S06]  /*1a50*/  BRA `(.L_x_8) ;  /* 0x0000000c00507947 */ /* 0x000fec0003800000 */
.L_x_12:
[----:B------:R-:W2:Y:S02]  /*1a60*/  LDG.E.U16 R0, desc[UR36][R2.64] ;  /* 0x0000002402007981 */ /* 0x000ea4000c1e1500 */
[----:B--2---:R-:W-:-:S05]  /*1a70*/  HADD2.F32 R0, -RZ, R0.H0_H0 ;  /* 0x20000000ff007230 */ /* 0x004fca0000004100 */
[----:B------:R-:W-:-:S04]  /*1a80*/  F2FP.BF16.F32.PACK_AB R0, RZ, R0 ;  /* 0x00000000ff00723e */ /* 0x000fc800000010ff */
[----:B------:R-:W-:Y:S01]  /*1a90*/  PRMT R19, R0, 0x7610, R19 ;  /* 0x0000761000137816 */ /* 0x000fe20000000013 */
[----:B------:R-:W-:Y:S06]  /*1aa0*/  BRA `(.L_x_8) ;  /* 0x0000000c003c7947 */ /* 0x000fec0003800000 */
.L_x_11:
[----:B------:R-:W-:-:S13]  /*1ab0*/  ISETP.NE.AND P0, PT, R4, 0x7, PT ;  /* 0x000000070400780c */ /* 0x000fda0003f05270 */
[----:B------:R-:W-:Y:S05]  /*1ac0*/  @!P0 BRA `(.L_x_13) ;  /* 0x0000000000308947 */ /* 0x000fea0003800000 */
[----:B------:R-:W-:-:S13]  /*1ad0*/  ISETP.NE.AND P0, PT, R4, 0x8, PT ;  /* 0x000000080400780c */ /* 0x000fda0003f05270 */
[----:B------:R-:W-:Y:S05]  /*1ae0*/  @!P0 BRA `(.L_x_14) ;  /* 0x0000000000148947 */ /* 0x000fea0003800000 */
[----:B------:R-:W-:-:S13]  /*1af0*/  ISETP.NE.AND P0, PT, R4, 0x9, PT ;  /* 0x000000090400780c */ /* 0x000fda0003f05270 */
[----:B------:R-:W-:Y:S05]  /*1b00*/  @P0 BRA `(.L_x_7) ;  /* 0x0000000800b80947 */ /* 0x000fea0003800000 */
[----:B------:R-:W2:Y:S02]  /*1b10*/  LDG.E R2, desc[UR36][R2.64] ;  /* 0x0000002402027981 */ /* 0x000ea4000c1e1900 */
[----:B--2---:R-:W-:Y:S01]  /*1b20*/  F2FP.BF16.F32.PACK_AB R19, RZ, R2 ;  /* 0x00000002ff13723e */ /* 0x004fe200000010ff */
[----:B------:R-:W-:Y:S06]  /*1b30*/  BRA `(.L_x_8) ;  /* 0x0000000c00187947 */ /* 0x000fec0003800000 */
.L_x_14:
[----:B------:R-:W2:Y:S02]  /*1b40*/  LDG.E.U16 R2, desc[UR36][R2.64] ;  /* 0x0000002402027981 */ /* 0x000ea4000c1e1500 */
[----:B--2---:R-:W-:-:S05]  /*1b50*/  HADD2.F32 R0, -RZ, R2.H0_H0 ;  /* 0x20000002ff007230 */ /* 0x004fca0000004100 */
[----:B------:R-:W-:-:S04]  /*1b60*/  F2FP.BF16.F32.PACK_AB R0, RZ, R0 ;  /* 0x00000000ff00723e */ /* 0x000fc800000010ff */
[----:B------:R-:W-:Y:S01]  /*1b70*/  PRMT R19, R0, 0x7610, R19 ;  /* 0x0000761000137816 */ /* 0x000fe20000000013 */
[----:B------:R-:W-:Y:S06]  /*1b80*/  BRA `(.L_x_8) ;  /* 0x0000000c00047947 */ /* 0x000fec0003800000 */
.L_x_13:
[----:B------:R-:W2:Y:S01]  /*1b90*/  LDG.E.64 R2, desc[UR36][R2.64] ;  /* 0x0000002402027981 */ /* 0x000ea2000c1e1b00 */
[----:B------:R-:W-:Y:S01]  /*1ba0*/  UMOV UR4, 0xf0000000 ;  /* 0xf000000000047882 */ /* 0x000fe20000000000 */
[----:B------:R-:W-:Y:S01]  /*1bb0*/  UMOV UR5, 0x380fffff ;  /* 0x380fffff00057882 */ /* 0x000fe20000000000 */
[----:B--2---:R-:W0:Y:S01]  /*1bc0*/  F2F.F32.F64 R0, R2 ;  /* 0x0000000200007310 */ /* 0x004e220000301000 */
[----:B------:R-:W-:-:S14]  /*1bd0*/  DSETP.GEU.AND P0, PT, |R2|, UR4, PT ;  /* 0x0000000402007e2a */ /* 0x000fdc000bf0e200 */
[----:B0-----:R-:W-:-:S05]  /*1be0*/  @!P0 FMUL R0, R0, 1.175494350822287508e-38 ;  /* 0x0080000000008820 */ /* 0x001fca0000400000 */
[----:B------:R-:W-:-:S04]  /*1bf0*/  F2FP.BF16.F32.PACK_AB R0, RZ, R0 ;  /* 0x00000000ff00723e */ /* 0x000fc800000010ff */
[----:B------:R-:W-:Y:S01]  /*1c00*/  PRMT R19, R0, 0x7610, R19 ;  /* 0x0000761000137816 */ /* 0x000fe20000000013 */
[----:B------:R-:W-:Y:S06]  /*1c10*/  BRA `(.L_x_8) ;  /* 0x0000000800e07947 */ /* 0x000fec0003800000 */
.L_x_3:
[----:B------:R-:W-:-:S13]  /*1c20*/  ISETP.GT.AND P0, PT, R4, 0x18, PT ;  /* 0x000000180400780c */ /* 0x000fda0003f04270 */
[----:B------:R-:W-:Y:S05]  /*1c30*/  @P0 BRA `(.L_x_15) ;  /* 0x0000000400080947 */ /* 0x000fea0003800000 */
[----:B------:R-:W-:-:S13]  /*1c40*/  ISETP.GT.AND P0, PT, R4, 0xe, PT ;  /* 0x0000000e0400780c */ /* 0x000fda0003f04270 */
[----:B------:R-:W-:Y:S05]  /*1c50*/  @P0 BRA `(.L_x_16) ;  /* 0x00000000004c0947 */ /* 0x000fea0003800000 */
[----:B------:R-:W-:-:S13]  /*1c60*/  ISETP.NE.AND P0, PT, R4, 0xa, PT ;  /* 0x0000000a0400780c */ /* 0x000fda0003f05270 */
[----:B------:R-:W-:Y:S05]  /*1c70*/  @!P0 BRA `(.L_x_17) ;  /* 0x0000000000208947 */ /* 0x000fea0003800000 */
[----:B------:R-:W-:-:S13]  /*1c80*/  ISETP.NE.AND P0, PT, R4, 0xb, PT ;  /* 0x0000000b0400780c */ /* 0x000fda0003f05270 */
[----:B------:R-:W-:Y:S05]  /*1c90*/  @P0 BRA `(.L_x_7) ;  /* 0x0000000800540947 */ /* 0x000fea0003800000 */
[----:B------:R-:W2:Y:S02]  /*1ca0*/  LDG.E.U8 R2, desc[UR36][R2.64] ;  /* 0x0000002402027981 */ /* 0x000ea4000c1e1100 */
[----:B--2---:R-:W-:-:S04]  /*1cb0*/  ISETP.NE.AND P0, PT, R2, RZ, PT ;  /* 0x000000ff0200720c */ /* 0x004fc80003f05270 */
[----:B------:R-:W-:-:S04]  /*1cc0*/  FSEL R0, RZ, 1, !P0 ;  /* 0x3f800000ff007808 */ /* 0x000fc80004000000 */
[----:B------:R-:W-:-:S04]  /*1cd0*/  F2FP.BF16.F32.PACK_AB R0, RZ, R0 ;  /* 0x00000000ff00723e */ /* 0x000fc800000010ff */
[----:B------:R-:W-:Y:S01]  /*1ce0*/  PRMT R19, R0, 0x7610, R19 ;  /* 0x0000761000137816 */ /* 0x000fe20000000013 */
[----:B------:R-:W-:Y:S06]  /*1cf0*/  BRA `(.L_x_8) ;  /* 0x0000000800a87947 */ /* 0x000fec0003800000 */
.L_x_17:
        /* <DEDUP_REMOVED lines=9> */
.L_x_16:
[----:B------:R-:W-:-:S13]  /*1d90*/  ISETP.NE.AND P0, PT, R4, 0xf, PT ;  /* 0x0000000f0400780c */ /* 0x000fda0003f05270 */
[----:B------:R-:W-:Y:S05]  /*1da0*/  @!P0 BRA `(.L_x_18) ;  /* 0x0000000000a48947 */ /* 0x000fea0003800000 */
[----:B------:R-:W-:-:S13]  /*1db0*/  ISETP.NE.AND P0, PT, R4, 0x17, PT ;  /* 0x000000170400780c */ /* 0x000fda0003f05270 */
[----:B------:R-:W-:Y:S05]  /*1dc0*/  @!P0 BRA `(.L_x_19) ;  /* 0x0000000000608947 */ /* 0x000fea0003800000 */
[----:B------:R-:W-:-:S13]  /*1dd0*/  ISETP.NE.AND P0, PT, R4, 0x18, PT ;  /* 0x000000180400780c */ /* 0x000fda0003f05270 */
[----:B------:R-:W-:Y:S05]  /*1de0*/  @P0 BRA `(.L_x_7) ;  /* 0x0000000800000947 */ /* 0x000fea0003800000 */
[----:B------:R-:W2:Y:S01]  /*1df0*/  LDG.E.U8 R0, desc[UR36][R2.64] ;  /* 0x0000002402007981 */ /* 0x000ea2000c1e1100 */
[----:B------:R-:W-:Y:S02]  /*1e00*/  IMAD.MOV.U32 R8, RZ, RZ, -0x800000 ;  /* 0xff800000ff087424 */ /* 0x000fe400078e00ff */
[----:B--2---:R-:W-:-:S05]  /*1e10*/  IMAD.SHL.U32 R0, R0, 0x1000000, RZ ;  /* 0x0100000000007824 */ /* 0x004fca00078e00ff */
[----:B------:R-:W-:-:S04]  /*1e20*/  LOP3.LUT R4, R0, 0x7f000000, RZ, 0xc0, !PT ;  /* 0x7f00000000047812 */ /* 0x000fc800078ec0ff */
[----:B------:R-:W0:Y:S01]  /*1e30*/  FLO.U32 R5, R4 ;  /* 0x0000000400057300 */ /* 0x000e2200000e0000 */
[C---:B------:R-:W-:Y:S02]  /*1e40*/  VIADD R6, R4.reuse, 0x1000000 ;  /* 0x0100000004067836 */ /* 0x040fe40000000000 */
[----:B------:R-:W-:-:S03]  /*1e50*/  VIADD R2, R4, 0xffffffff ;  /* 0xffffffff04027836 */ /* 0x000fc60000000000 */
[----:B------:R-:W-:Y:S02]  /*1e60*/  SHF.R.S32.HI R6, RZ, 0x8, R6 ;  /* 0x00000008ff067819 */ /* 0x000fe40000011406 */
[----:B------:R-:W-:Y:S02]  /*1e70*/  SHF.R.S32.HI R2, RZ, 0x1f, R2 ;  /* 0x0000001fff027819 */ /* 0x000fe40000011402 */
[----:B0-----:R-:W-:-:S04]  /*1e80*/  IADD3 R5, -R5, 0x1f, RZ ;  /* 0x0000001f05057810 */ /* 0x001fc80007ffe1ff */
[C---:B------:R-:W-:Y:S01]  /*1e90*/  ISETP.GT.U32.AND P0, PT, R5.reuse, 0x4, PT ;  /* 0x000000040500780c */ /* 0x040fe20003f04070 */
[----:B------:R-:W-:-:S05]  /*1ea0*/  VIADD R5, R5, 0xfffffffc ;  /* 0xfffffffc05057836 */ /* 0x000fca0000000000 */
[----:B------:R-:W-:-:S05]  /*1eb0*/  SEL R5, R5, RZ, P0 ;  /* 0x000000ff05057207 */ /* 0x000fca0000000000 */
[----:B------:R-:W-:Y:S01]  /*1ec0*/  IMAD R8, R5, R8, 0x3c000000 ;  /* 0x3c00000005087424 */ /* 0x000fe200078e0208 */
[----:B------:R-:W-:-:S04]  /*1ed0*/  SHF.L.U32 R5, R4, R5, RZ ;  /* 0x0000000504057219 */ /* 0x000fc800000006ff */
[----:B------:R-:W-:-:S04]  /*1ee0*/  LEA.HI R5, R5, R8, RZ, 0x1c ;  /* 0x0000000805057211 */ /* 0x000fc800078fe0ff */
[----:B------:R-:W-:-:S04]  /*1ef0*/  LOP3.LUT R5, R5, 0x7f800000, R6, 0xf8, !PT ;  /* 0x7f80000005057812 */ /* 0x000fc800078ef806 */
[----:B------:R-:W-:-:S04]  /*1f00*/  LOP3.LUT R5, R5, R2, RZ, 0x30, !PT ;  /* 0x0000000205057212 */ /* 0x000fc800078e30ff */
[----:B------:R-:W-:-:S04]  /*1f10*/  LOP3.LUT R5, R5, 0x80000000, R0, 0xf8, !PT ;  /* 0x8000000005057812 */ /* 0x000fc800078ef800 */
[----:B------:R-:W-:-:S04]  /*1f20*/  F2FP.BF16.F32.PACK_AB R5, RZ, R5 ;  /* 0x00000005ff05723e */ /* 0x000fc800000010ff */
[----:B------:R-:W-:Y:S01]  /*1f30*/  PRMT R19, R5, 0x7610, R19 ;  /* 0x0000761005137816 */ /* 0x000fe20000000013 */
[----:B------:R-:W-:Y:S06]  /*1f40*/  BRA `(.L_x_8) ;  /* 0x0000000800147947 */ /* 0x000fec0003800000 */
.L_x_19:
[----:B------:R-:W2:Y:S02]  /*1f50*/  LDG.E.U8 R2, desc[UR36][R2.64] ;  /* 0x0000002402027981 */ /* 0x000ea4000c1e1100 */
[C---:B--2---:R-:W-:Y:S02]  /*1f60*/  IMAD.SHL.U32 R0, R2.reuse, 0x2000000, RZ ;  /* 0x0200000002007824 */ /* 0x044fe400078e00ff */
[----:B------:R-:W-:-:S03]  /*1f70*/  IMAD.SHL.U32 R5, R2, 0x1000000, RZ ;  /* 0x0100000002057824 */ /* 0x000fc600078e00ff */
[----:B------:R-:W-:-:S13]  /*1f80*/  ISETP.GE.U32.AND P0, PT, R0, 0x8000000, PT ;  /* 0x080000000000780c */ /* 0x000fda0003f06070 */
[C---:B------:R-:W-:Y:S02]  /*1f90*/  @!P0 IMAD.SHL.U32 R0, R2.reuse, 0x100, RZ ;  /* 0x0000010002008824 */ /* 0x040fe400078e00ff */
[----:B------:R-:W-:-:S03]  /*1fa0*/  @P0 IMAD.SHL.U32 R4, R2, 0x200000, RZ ;  /* 0x0020000002040824 */ /* 0x000fc600078e00ff */
[----:B------:R-:W-:Y:S02]  /*1fb0*/  @!P0 LOP3.LUT R0, R0, 0x7f00, RZ, 0xc0, !PT ;  /* 0x00007f0000008812 */ /* 0x000fe400078ec0ff */
[----:B------:R-:W-:Y:S02]  /*1fc0*/  @P0 LOP3.LUT R4, R4, 0x70000000, RZ, 0xfc, !PT ;  /* 0x7000000004040812 */ /* 0x000fe400078efcff */
[----:B------:R-:W-:-:S03]  /*1fd0*/  @!P0 LOP3.LUT R0, R0, 0x3f000000, RZ, 0xfc, !PT ;  /* 0x3f00000000008812 */ /* 0x000fc600078efcff */
[----:B------:R-:W-:Y:S02]  /*1fe0*/  @P0 FMUL.FTZ R4, R4, 1.9259299443872358531e-34 ;  /* 0x0780000004040820 */ /* 0x000fe40000410000 */
[----:B------:R-:W-:-:S05]  /*1ff0*/  @!P0 FADD.FTZ R4, R0, -0.5 ;  /* 0xbf00000000048421 */ /* 0x000fca0000010000 */
[----:B------:R-:W-:-:S04]  /*2000*/  LOP3.LUT R4, R4, 0x80000000, R5, 0xf8, !PT ;  /* 0x8000000004047812 */ /* 0x000fc800078ef805 */
[----:B------:R-:W-:-:S04]  /*2010*/  F2FP.BF16.F32.PACK_AB R4, RZ, R4 ;  /* 0x00000004ff04723e */ /* 0x000fc800000010ff */
[----:B------:R-:W-:Y:S01]  /*2020*/  PRMT R19, R4, 0x7610, R19 ;  /* 0x0000761004137816 */ /* 0x000fe20000000013 */
[----:B------:R-:W-:Y:S06]  /*2030*/  BRA `(.L_x_8) ;  /* 0x0000000400d87947 */ /* 0x000fec0003800000 */
.L_x_18:
[----:B------:R0:W5:Y:S01]  /*2040*/  LDG.E.U16 R19, desc[UR36][R2.64] ;  /* 0x0000002402137981 */ /* 0x000162000c1e1500 */
[----:B------:R-:W-:Y:S05]  /*2050*/  BRA `(.L_x_8) ;  /* 0x0000000400d07947 */ /* 0x000fea0003800000 */
.L_x_15:
[----:B------:R-:W-:-:S13]  /*2060*/  ISETP.GT.AND P0, PT, R4, 0x1b, PT ;  /* 0x0000001b0400780c */ /* 0x000fda0003f04270 */
[----:B------:R-:W-:Y:S05]  /*2070*/  @P0 BRA `(.L_x_20) ;  /* 0x0000000400140947 */ /* 0x000fea0003800000 */
[----:B------:R-:W-:-:S13]  /*2080*/  ISETP.NE.AND P0, PT, R4, 0x19, PT ;  /* 0x000000190400780c */ /* 0x000fda0003f05270 */
[----:B------:R-:W-:Y:S05]  /*2090*/  @!P0 BRA `(.L_x_21) ;  /* 0x0000000000988947 */ /* 0x000fea0003800000 */
[----:B------:R-:W-:-:S13]  /*20a0*/  ISETP.NE.AND P0, PT, R4, 0x1a, PT ;  /* 0x0000001a0400780c */ /* 0x000fda0003f05270 */
[----:B------:R-:W-:Y:S05]  /*20b0*/  @!P0 BRA `(.L_x_22) ;  /* 0x00000000001c8947 */ /* 0x000fea0003800000 */
[----:B------:R-:W-:-:S13]  /*20c0*/  ISETP.NE.AND P0, PT, R4, 0x1b, PT ;  /* 0x0000001b0400780c */ /* 0x000fda0003f05270 */
[----:B------:R-:W-:Y:S05]  /*20d0*/  @P0 BRA `(.L_x_7) ;  /* 0x0000000400440947 */ /* 0x000fea0003800000 */
[----:B------:R-:W2:Y:S02]  /*20e0*/  LDG.E.U16 R0, desc[UR36][R2.64] ;  /* 0x0000002402007981 */ /* 0x000ea4000c1e1500 */
[----:B--2---:R-:W-:-:S04]  /*20f0*/  I2FP.F32.U32 R0, R0 ;  /* 0x0000000000007245 */ /* 0x004fc80000201000 */
[----:B------:R-:W-:-:S04]  /*2100*/  F2FP.BF16.F32.PACK_AB R0, RZ, R0 ;  /* 0x00000000ff00723e */ /* 0x000fc800000010ff */
[----:B------:R-:W-:Y:S01]  /*2110*/  PRMT R19, R0, 0x7610, R19 ;  /* 0x0000761000137816 */ /* 0x000fe20000000013 */
[----:B------:R-:W-:Y:S06]  /*2120*/  BRA `(.L_x_8) ;  /* 0x00000004009c7947 */ /* 0x000fec0003800000 */
.L_x_22:
[----:B------:R-:W2:Y:S01]  /*2130*/  LDG.E.U8 R2, desc[UR36][R2.64] ;  /* 0x0000002402027981 */ /* 0x000ea2000c1e1100 */
[----:B------:R-:W-:Y:S01]  /*2140*/  BSSY B0, `(.L_x_23) ;  /* 0x0000018000007945 */ /* 0x000fe20003800000 */
[----:B------:R-:W-:Y:S01]  /*2150*/  IMAD.MOV.U32 R0, RZ, RZ, RZ ;  /* 0x000000ffff007224 */ /* 0x000fe200078e00ff */
[----:B--2---:R-:W-:-:S13]  /*2160*/  ISETP.NE.AND P0, PT, R2, RZ, PT ;  /* 0x000000ff0200720c */ /* 0x004fda0003f05270 */
[----:B------:R-:W-:Y:S05]  /*2170*/  @!P0 BRA `(.L_x_24) ;  /* 0x0000000000508947 */ /* 0x000fea0003800000 */
[----:B------:R-:W-:-:S13]  /*2180*/  ISETP.NE.AND P0, PT, R2, 0x80, PT ;  /* 0x000000800200780c */ /* 0x000fda0003f05270 */
[----:B------:R-:W-:Y:S01]  /*2190*/  @!P0 IMAD.MOV.U32 R0, RZ, RZ, 0x7f800001 ;  /* 0x7f800001ff008424 */ /* 0x000fe200078e00ff */
[----:B------:R-:W-:Y:S06]  /*21a0*/  @!P0 BRA `(.L_x_24) ;  /* 0x0000000000448947 */ /* 0x000fec0003800000 */
[C---:B------:R-:W-:Y:S01]  /*21b0*/  LOP3.LUT P0, R0, R2.reuse, 0x78, RZ, 0xc0, !PT ;  /* 0x0000007802007812 */ /* 0x040fe2000780c0ff */
[----:B------:R-:W-:Y:S01]  /*21c0*/  BSSY B1, `(.L_x_25) ;  /* 0x000000c000017945 */ /* 0x000fe20003800000 */
[----:B------:R-:W-:Y:S02]  /*21d0*/  SHF.R.U32.HI R3, RZ, 0x7, R2 ;  /* 0x00000007ff037819 */ /* 0x000fe40000011602 */
[----:B------:R-:W-:Y:S02]  /*21e0*/  LOP3.LUT R2, R2, 0x7, RZ, 0xc0, !PT ;  /* 0x0000000702027812 */ /* 0x000fe400078ec0ff */
[----:B------:R-:W-:Y:S01]  /*21f0*/  SHF.R.U32.HI R0, RZ, 0x3, R0 ;  /* 0x00000003ff007819 */ /* 0x000fe20000011600 */
[----:B------:R-:W-:-:S06]  /*2200*/  IMAD.U32 R4, R3, -0x80000000, RZ ;  /* 0x8000000003047824 */ /* 0x000fcc00078e00ff */
[----:B------:R-:W-:Y:S05]  /*2210*/  @P0 BRA `(.L_x_26) ;  /* 0x0000000000180947 */ /* 0x000fea0003800000 */
[----:B------:R-:W0:Y:S02]  /*2220*/  FLO.U32 R3, R2 ;  /* 0x0000000200037300 */ /* 0x000e2400000e0000 */
[----:B0-----:R-:W-:-:S04]  /*2230*/  IADD3 R3, -R3, 0x1f, RZ ;  /* 0x0000001f03037810 */ /* 0x001fc80007ffe1ff */
[----:B------:R-:W-:Y:S01]  /*2240*/  IADD3 R0, R0, 0x1d, -R3 ;  /* 0x0000001d00007810 */ /* 0x000fe20007ffe803 */
[----:B------:R-:W-:-:S05]  /*2250*/  VIADD R5, R3, 0xffffffe4 ;  /* 0xffffffe403057836 */ /* 0x000fca0000000000 */
[----:B------:R-:W-:-:S04]  /*2260*/  SHF.L.U32 R5, R2, R5, RZ ;  /* 0x0000000502057219 */ /* 0x000fc800000006ff */
[----:B------:R-:W-:-:S07]  /*2270*/  LOP3.LUT R2, R5, 0x7, RZ, 0xc0, !PT ;  /* 0x0000000705027812 */ /* 0x000fce00078ec0ff */
.L_x_26:
[----:B------:R-:W-:Y:S05]  /*2280*/  BSYNC B1 ;  /* 0x0000000000017941 */ /* 0x000fea0003800000 */
.L_x_25:
[----:B------:R-:W-:Y:S01]  /*2290*/  LEA R3, R0, 0x3b800000, 0x17 ;  /* 0x3b80000000037811 */ /* 0x000fe200078eb8ff */
[----:B------:R-:W-:-:S05]  /*22a0*/  IMAD.SHL.U32 R0, R2, 0x100000, RZ ;  /* 0x0010000002007824 */ /* 0x000fca00078e00ff */
[----:B------:R-:W-:-:S07]  /*22b0*/  LOP3.LUT R0, R3, R0, R4, 0xfe, !PT ;  /* 0x0000000003007212 */ /* 0x000fce00078efe04 */
.L_x_24:
[----:B------:R-:W-:Y:S05]  /*22c0*/  BSYNC B0 ;  /* 0x0000000000007941 */ /* 0x000fea0003800000 */
.L_x_23:
[----:B------:R-:W-:-:S04]  /*22d0*/  F2FP.BF16.F32.PACK_AB R0, RZ, R0 ;  /* 0x00000000ff00723e */ /* 0x000fc800000010ff */
[----:B------:R-:W-:Y:S01]  /*22e0*/  PRMT R19, R0, 0x7610, R19 ;  /* 0x0000761000137816 */ /* 0x000fe20000000013 */
[----:B------:R-:W-:Y:S06]  /*22f0*/  BRA `(.L_x_8) ;  /* 0x0000000400287947 */ /* 0x000fec0003800000 */
.L_x_21:
        /* <DEDUP_REMOVED lines=21> */
.L_x_30:
[----:B------:R-:W-:Y:S05]  /*2450*/  BSYNC B1 ;  /* 0x0000000000017941 */ /* 0x000fea0003800000 */
.L_x_29:
[----:B------:R-:W-:Y:S01]  /*2460*/  LEA R3, R0, 0x37800000, 0x17 ;  /* 0x3780000000037811 */ /* 0x000fe200078eb8ff */
[----:B------:R-:W-:-:S05]  /*2470*/  IMAD.SHL.U32 R0, R2, 0x200000, RZ ;  /* 0x0020000002007824 */ /* 0x000fca00078e00ff */
[----:B------:R-:W-:-:S07]  /*2480*/  LOP3.LUT R0, R3, R0, R4, 0xfe, !PT ;  /* 0x0000000003007212 */ /* 0x000fce00078efe04 */
.L_x_28:
[----:B------:R-:W-:Y:S05]  /*2490*/  BSYNC B0 ;  /* 0x0000000000007941 */ /* 0x000fea0003800000 */
.L_x_27:
[----:B------:R-:W-:-:S04]  /*24a0*/  F2FP.BF16.F32.PACK_AB R0, RZ, R0 ;  /* 0x00000000ff00723e */ /* 0x000fc800000010ff */
[----:B------:R-:W-:Y:S01]  /*24b0*/  PRMT R19, R0, 0x7610, R19 ;  /* 0x0000761000137816 */ /* 0x000fe20000000013 */
[----:B------:R-:W-:Y:S06]  /*24c0*/  BRA `(.L_x_8) ;  /* 0x0000000000b47947 */ /* 0x000fec0003800000 */
.L_x_20:
[----:B------:R-:W-:-:S13]  /*24d0*/  ISETP.NE.AND P0, PT, R4, 0x1c, PT ;  /* 0x0000001c0400780c */ /* 0x000fda0003f05270 */
[----:B------:R-:W-:Y:S05]  /*24e0*/  @!P0 BRA `(.L_x_31) ;  /* 0x00000000009c8947 */ /* 0x000fea0003800000 */
[----:B------:R-:W-:-:S13]  /*24f0*/  ISETP.NE.AND P0, PT, R4, 0x1d, PT ;  /* 0x0000001d0400780c */ /* 0x000fda0003f05270 */
[----:B------:R-:W-:Y:S05]  /*2500*/  @!P0 BRA `(.L_x_32) ;  /* 0x0000000000808947 */ /* 0x000fea0003800000 */
[----:B------:R-:W-:-:S13]  /*2510*/  ISETP.NE.AND P0, PT, R4, 0x2c, PT ;  /* 0x0000002c0400780c */ /* 0x000fda0003f05270 */
[----:B------:R-:W-:Y:S05]  /*2520*/  @P0 BRA `(.L_x_7) ;  /* 0x0000000000300947 */ /* 0x000fea0003800000 */
[----:B------:R-:W2:Y:S01]  /*2530*/  LDG.E.U8 R2, desc[UR36][R2.64] ;  /* 0x0000002402027981 */ /* 0x000ea2000c1e1100 */
[----:B------:R-:W-:Y:S01]  /*2540*/  BSSY B0, `(.L_x_33) ;  /* 0x0000007000007945 */ /* 0x000fe20003800000 */
[----:B------:R-:W-:Y:S01]  /*2550*/  IMAD.MOV.U32 R0, RZ, RZ, 0x400000 ;  /* 0x00400000ff007424 */ /* 0x000fe200078e00ff */
[----:B--2---:R-:W-:-:S13]  /*2560*/  ISETP.NE.AND P0, PT, R2, RZ, PT ;  /* 0x000000ff0200720c */ /* 0x004fda0003f05270 */
[----:B------:R-:W-:Y:S05]  /*2570*/  @!P0 BRA `(.L_x_34) ;  /* 0x00000000000c8947 */ /* 0x000fea0003800000 */
[----:B------:R-:W-:-:S13]  /*2580*/  ISETP.NE.AND P0, PT, R2, 0xff, PT ;  /* 0x000000ff0200780c */ /* 0x000fda0003f05270 */
[----:B------:R-:W-:Y:S02]  /*2590*/  @!P0 IMAD.MOV.U32 R0, RZ, RZ, 0x7f800001 ;  /* 0x7f800001ff008424 */ /* 0x000fe400078e00ff */
[----:B------:R-:W-:-:S07]  /*25a0*/  @P0 IMAD.SHL.U32 R0, R2, 0x800000, RZ ;  /* 0x0080000002000824 */ /* 0x000fce00078e00ff */
.L_x_34:
[----:B------:R-:W-:Y:S05]  /*25b0*/  BSYNC B0 ;  /* 0x0000000000007941 */ /* 0x000fea0003800000 */
.L_x_33:
[----:B------:R-:W-:-:S04]  /*25c0*/  F2FP.BF16.F32.PACK_AB R0, RZ, R0 ;  /* 0x00000000ff00723e */ /* 0x000fc800000010ff */
[----:B------:R-:W-:Y:S01]  /*25d0*/  PRMT R19, R0, 0x7610, R19 ;  /* 0x0000761000137816 */ /* 0x000fe20000000013 */
[----:B------:R-:W-:Y:S06]  /*25e0*/  BRA `(.L_x_8) ;  /* 0x00000000006c7947 */ /* 0x000fec0003800000 */
.L_x_7:
[----:B------:R-:W-:Y:S01]  /*25f0*/  MOV R2, 0x0 ;  /* 0x0000000000027802 */ /* 0x000fe20000000f00 */
[----:B------:R-:W-:Y:S01]  /*2600*/  ULDC.64 UR4, c[0x4][0x128] ;  /* 0x01004a0000047ab9 */ /* 0x000fe20000000a00 */
[----:B------:R-:W-:Y:S01]  /*2610*/  ULDC.64 UR6, c[0x4][0x38] ;  /* 0x01000e0000067ab9 */ /* 0x000fe20000000a00 */
[----:B------:R-:W-:Y:S02]  /*2620*/  IMAD.U32 R4, RZ, RZ, UR4 ;  /* 0x00000004ff047e24 */ /* 0x000fe4000f8e00ff */
[----:B------:R-:W-:Y:S01]  /*2630*/  IMAD.U32 R5, RZ, RZ, UR5 ;  /* 0x00000005ff057e24 */ /* 0x000fe2000f8e00ff */
[----:B------:R-:W0:Y:S01]  /*2640*/  LDC.64 R2, c[0x4][R2] ;  /* 0x0100000002027b82 */ /* 0x000e220000000a00 */
[----:B------:R-:W-:Y:S01]  /*2650*/  ULDC.64 UR4, c[0x4][0x130] ;  /* 0x01004c0000047ab9 */ /* 0x000fe20000000a00 */
[----:B------:R-:W-:Y:S02]  /*2660*/  IMAD.U32 R10, RZ, RZ, UR6 ;  /* 0x00000006ff0a7e24 */ /* 0x000fe4000f8e00ff */
[----:B------:R-:W-:-:S02]  /*2670*/  IMAD.U32 R6, RZ, RZ, UR4 ;  /* 0x00000004ff067e24 */ /* 0x000fc4000f8e00ff */
[----:B------:R-:W-:Y:S02]  /*2680*/  IMAD.U32 R7, RZ, RZ, UR5 ;  /* 0x00000005ff077e24 */ /* 0x000fe4000f8e00ff */
[----:B------:R-:W-:Y:S02]  /*2690*/  IMAD.U32 R11, RZ, RZ, UR7 ;  /* 0x00000007ff0b7e24 */ /* 0x000fe4000f8e00ff */
[----:B------:R-:W-:Y:S02]  /*26a0*/  IMAD.MOV.U32 R8, RZ, RZ, 0x4e ;  /* 0x0000004eff087424 */ /* 0x000fe400078e00ff */
[----:B------:R-:W-:Y:S02]  /*26b0*/  IMAD.MOV.U32 R12, RZ, RZ, 0x1 ;  /* 0x00000001ff0c7424 */ /* 0x000fe400078e00ff */
[----:B------:R-:W-:-:S07]  /*26c0*/  IMAD.MOV.U32 R13, RZ, RZ, RZ ;  /* 0x000000ffff0d7224 */ /* 0x000fce00078e00ff */
[----:B------:R-:W-:-:S07]  /*26d0*/  LEPC R20, `(.L_x_35) ;  /* 0x000000001014794e */ /* 0x000fce0000000000 */
[----:B0-----:R-:W-:Y:S05]  /*26e0*/  CALL.ABS.NOINC R2 ;  /* 0x0000000002007343 */ /* 0x001fea0003c00000 */
.L_x_35:
[----:B------:R-:W-:Y:S01]  /*26f0*/  PRMT R19, RZ, 0x7610, R19 ;  /* 0x00007610ff137816 */ /* 0x000fe20000000013 */
[----:B------:R-:W-:Y:S06]  /*2700*/  BRA `(.L_x_8) ;  /* 0x0000000000247947 */ /* 0x000fec0003800000 */
.L_x_32:
[----:B------:R-:W2:Y:S02]  /*2710*/  LDG.E.64 R2, desc[UR36][R2.64] ;  /* 0x0000002402027981 */ /* 0x000ea4000c1e1b00 */
[----:B--2---:R-:W0:Y:S02]  /*2720*/  I2F.U64 R0, R2 ;  /* 0x0000000200007312 */ /* 0x004e240000301000 */
[----:B0-----:R-:W-:-:S04]  /*2730*/  F2FP.BF16.F32.PACK_AB R0, RZ, R0 ;  /* 0x00000000ff00723e */ /* 0x001fc800000010ff */
[----:B------:R-:W-:Y:S01]  /*2740*/  PRMT R19, R0, 0x7610, R19 ;  /* 0x0000761000137816 */ /* 0x000fe20000000013 */
[----:B------:R-:W-:Y:S06]  /*2750*/  BRA `(.L_x_8) ;  /* 0x0000000000107947 */ /* 0x000fec0003800000 */
.L_x_31:
[----:B------:R-:W2:Y:S02]  /*2760*/  LDG.E R2, desc[UR36][R2.64] ;  /* 0x0000002402027981 */ /* 0x000ea4000c1e1900 */
[----:B--2---:R-:W-:-:S04]  /*2770*/  I2FP.F32.U32 R0, R2 ;  /* 0x0000000200007245 */ /* 0x004fc80000201000 */
[----:B------:R-:W-:-:S04]  /*2780*/  F2FP.BF16.F32.PACK_AB R0, RZ, R0 ;  /* 0x00000000ff00723e */ /* 0x000fc800000010ff */
[----:B------:R-:W-:-:S07]  /*2790*/  PRMT R19, R0, 0x7610, R19 ;  /* 0x0000761000137816 */ /* 0x000fce0000000013 */
.L_x_8:
[----:B------:R-:W1:Y:S01]  /*27a0*/  LDC.U8 R4, c[0x0][0x493] ;  /* 0x000124c0ff047b82 */ /* 0x000e620000000000 */
[----:B------:R-:W-:Y:S02]  /*27b0*/  ULDC.64 UR4, c[0x0][0x488] ;  /* 0x0001220000047ab9 */ /* 0x000fe40000000a00 */
[----:B0-----:R-:W-:-:S05]  /*27c0*/  IADD3 R2, P1, R22, UR4, RZ ;  /* 0x0000000416027c10 */ /* 0x001fca000ff3e0ff */
[----:B------:R-:W-:Y:S01]  /*27d0*/  IMAD.X R3, RZ, RZ, UR5, P1 ;  /* 0x00000005ff037e24 */ /* 0x000fe200088e06ff */
[----:B-1----:R-:W-:-:S04]  /*27e0*/  PRMT R0, R4, 0x9910, RZ ;  /* 0x0000991004007816 */ /* 0x002fc800000000ff */
        /* <DEDUP_REMOVED lines=12> */
[----:B0-----:R-:W-:Y:S01]  /*28b0*/  F2FP.BF16.F32.PACK_AB R0, RZ, R0 ;  /* 0x00000000ff00723e */ /* 0x001fe200000010ff */
[----:B------:R-:W-:Y:S06]  /*28c0*/  BRA `(.L_x_41) ;  /* 0x0000000c00a07947 */ /* 0x000fec0003800000 */
.L_x_39:
[----:B------:R-:W2:Y:S02]  /*28d0*/  LDG.E.U8 R2, desc[UR36][R2.64] ;  /* 0x0000002402027981 */ /* 0x000ea4000c1e1100 */
[----:B--2---:R-:W-:-:S04]  /*28e0*/  I2FP.F32.U32 R0, R2 ;  /* 0x0000000200007245 */ /* 0x004fc80000201000 */
[----:B------:R-:W-:Y:S01]  /*28f0*/  F2FP.BF16.F32.PACK_AB R0, RZ, R0 ;  /* 0x00000000ff00723e */ /* 0x000fe200000010ff */
[----:B------:R-:W-:Y:S06]  /*2900*/  BRA `(.L_x_41) ;  /* 0x0000000c00907947 */ /* 0x000fec0003800000 */
.L_x_38:
        /* <DEDUP_REMOVED lines=8> */
[----:B0-----:R-:W-:Y:S01]  /*2990*/  F2FP.BF16.F32.PACK_AB R0, RZ, R0 ;  /* 0x00000000ff00723e */ /* 0x001fe200000010ff */
[----:B------:R-:W-:Y:S06]  /*29a0*/  BRA `(.L_x_41) ;  /* 0x0000000c00687947 */ /* 0x000fec0003800000 */
.L_x_43:
[----:B------:R-:W2:Y:S02]  /*29b0*/  LDG.E R2, desc[UR36][R2.64] ;  /* 0x0000002402027981 */ /* 0x000ea4000c1e1900 */
[----:B--2---:R-:W-:-:S04]  /*29c0*/  I2FP.F32.S32 R0, R2 ;  /* 0x0000000200007245 */ /* 0x004fc80000201400 */
[----:B------:R-:W-:Y:S01]  /*29d0*/  F2FP.BF16.F32.PACK_AB R0, RZ, R0 ;  /* 0x00000000ff00723e */ /* 0x000fe200000010ff */
[----:B------:R-:W-:Y:S06]  /*29e0*/  BRA `(.L_x_41) ;  /* 0x0000000c00587947 */ /* 0x000fec0003800000 */
.L_x_42:
[----:B------:R-:W2:Y:S02]  /*29f0*/  LDG.E.U16 R2, desc[UR36][R2.64] ;  /* 0x0000002402027981 */ /* 0x000ea4000c1e1500 */
[----:B--2---:R-:W0:Y:S02]  /*2a00*/  I2F.S16 R0, R2 ;  /* 0x0000000200007306 */ /* 0x004e240000101400 */
[----:B0-----:R-:W-:Y:S01]  /*2a10*/  F2FP.BF16.F32.PACK_AB R0, RZ, R0 ;  /* 0x00000000ff00723e */ /* 0x001fe200000010ff */
[----:B------:R-:W-:Y:S06]  /*2a20*/  BRA `(.L_x_41) ;  /* 0x0000000c00487947 */ /* 0x000fec0003800000 */
.L_x_37:
        /* <DEDUP_REMOVED lines=9> */
.L_x_45:
[----:B------:R-:W2:Y:S02]  /*2ac0*/  LDG.E.U16 R0, desc[UR36][R2.64] ;  /* 0x0000002402007981 */ /* 0x000ea4000c1e1500 */
[----:B--2---:R-:W-:-:S05]  /*2ad0*/  HADD2.F32 R0, -RZ, R0.H0_H0 ;  /* 0x20000000ff007230 */ /* 0x004fca0000004100 */
[----:B------:R-:W-:Y:S01]  /*2ae0*/  F2FP.BF16.F32.PACK_AB R0, RZ, R0 ;  /* 0x00000000ff00723e */ /* 0x000fe200000010ff */
[----:B------:R-:W-:Y:S06]  /*2af0*/  BRA `(.L_x_41) ;  /* 0x0000000c00147947 */ /* 0x000fec0003800000 */
.L_x_44:
        /* <DEDUP_REMOVED lines=9> */
.L_x_47:
[----:B------:R-:W2:Y:S02]  /*2b90*/  LDG.E.U16 R2, desc[UR36][R2.64] ;  /* 0x0000002402027981 */ /* 0x000ea4000c1e1500 */
[----:B--2---:R-:W-:-:S05]  /*2ba0*/  HADD2.F32 R0, -RZ, R2.H0_H0 ;  /* 0x20000002ff007230 */ /* 0x004fca0000004100 */
[----:B------:R-:W-:Y:S01]  /*2bb0*/  F2FP.BF16.F32.PACK_AB R0, RZ, R0 ;  /* 0x00000000ff00723e */ /* 0x000fe200000010ff */
[----:B------:R-:W-:Y:S06]  /*2bc0*/  BRA `(.L_x_41) ;  /* 0x0000000800e07947 */ /* 0x000fec0003800000 */
.L_x_46:
[----:B------:R-:W2:Y:S01]  /*2bd0*/  LDG.E.64 R2, desc[UR36][R2.64] ;  /* 0x0000002402027981 */ /* 0x000ea2000c1e1b00 */
[----:B------:R-:W-:Y:S01]  /*2be0*/  UMOV UR4, 0xf0000000 ;  /* 0xf000000000047882 */ /* 0x000fe20000000000 */
[----:B------:R-:W-:Y:S01]  /*2bf0*/  UMOV UR5, 0x380fffff ;  /* 0x380fffff00057882 */ /* 0x000fe20000000000 */
[----:B--2---:R-:W0:Y:S01]  /*2c00*/  F2F.F32.F64 R0, R2 ;  /* 0x0000000200007310 */ /* 0x004e220000301000 */
[----:B------:R-:W-:-:S14]  /*2c10*/  DSETP.GEU.AND P0, PT, |R2|, UR4, PT ;  /* 0x0000000402007e2a */ /* 0x000fdc000bf0e200 */
[----:B0-----:R-:W-:-:S05]  /*2c20*/  @!P0 FMUL R0, R0, 1.175494350822287508e-38 ;  /* 0x0080000000008820 */ /* 0x001fca0000400000 */
[----:B------:R-:W-:Y:S01]  /*2c30*/  F2FP.BF16.F32.PACK_AB R0, RZ, R0 ;  /* 0x00000000ff00723e */ /* 0x000fe200000010ff */
[----:B------:R-:W-:Y:S06]  /*2c40*/  BRA `(.L_x_41) ;  /* 0x0000000800c07947 */ /* 0x000fec0003800000 */
.L_x_36:
        /* <DEDUP_REMOVED lines=11> */
[----:B------:R-:W-:Y:S01]  /*2d00*/  F2FP.BF16.F32.PACK_AB R0, RZ, R0 ;  /* 0x00000000ff00723e */ /* 0x000fe200000010ff */
[----:B------:R-:W-:Y:S06]  /*2d10*/  BRA `(.L_x_41) ;  /* 0x00000008008c7947 */ /* 0x000fec0003800000 */
.L_x_50:
        /* <DEDUP_REMOVED lines=8> */
.L_x_49:
        /* <DEDUP_REMOVED lines=28> */
.L_x_52:
        /* <DEDUP_REMOVED lines=15> */
.L_x_51:
[----:B------:R0:W5:Y:S01]  /*3050*/  LDG.E.U16 R0, desc[UR36][R2.64] ;  /* 0x0000002402007981 */ /* 0x000162000c1e1500 */
[----:B------:R-:W-:Y:S05]  /*3060*/  BRA `(.L_x_41) ;  /* 0x0000000400b87947 */ /* 0x000fea0003800000 */
.L_x_48:
        /* <DEDUP_REMOVED lines=10> */
[----:B------:R-:W-:Y:S01]  /*3110*/  F2FP.BF16.F32.PACK_AB R0, RZ, R0 ;  /* 0x00000000ff00723e */ /* 0x000fe200000010ff */
[----:B------:R-:W-:Y:S06]  /*3120*/  BRA `(.L_x_41) ;  /* 0x0000000400887947 */ /* 0x000fec0003800000 */
.L_x_55:
        /* <DEDUP_REMOVED lines=21> */
.L_x_59:
[----:B------:R-:W-:Y:S05]  /*3280*/  BSYNC B1 ;  /* 0x0000000000017941 */ /* 0x000fea0003800000 */
.L_x_58:
[----:B------:R-:W-:Y:S01]  /*3290*/  LEA R3, R0, 0x3b800000, 0x17 ;  /* 0x3b80000000037811 */ /* 0x000fe200078eb8ff */
[----:B------:R-:W-:-:S05]  /*32a0*/  IMAD.SHL.U32 R0, R2, 0x100000, RZ ;  /* 0x0010000002007824 */ /* 0x000fca00078e00ff */
[----:B------:R-:W-:-:S07]  /*32b0*/  LOP3.LUT R0, R3, R0, R4, 0xfe, !PT ;  /* 0x0000000003007212 */ /* 0x000fce00078efe04 */
.L_x_57:
[----:B------:R-:W-:Y:S05]  /*32c0*/  BSYNC B0 ;  /* 0x0000000000007941 */ /* 0x000fea0003800000 */
.L_x_56:
[----:B------:R-:W-:Y:S01]  /*32d0*/  F2FP.BF16.F32.PACK_AB R0, RZ, R0 ;  /* 0x00000000ff00723e */ /* 0x000fe200000010ff */
[----:B------:R-:W-:Y:S06]  /*32e0*/  BRA `(.L_x_41) ;  /* 0x0000000400187947 */ /* 0x000fec0003800000 */
.L_x_54:
        /* <DEDUP_REMOVED lines=21> */
.L_x_63:
[----:B------:R-:W-:Y:S05]  /*3440*/  BSYNC B1 ;  /* 0x0000000000017941 */ /* 0x000fea0003800000 */
.L_x_62:
[----:B------:R-:W-:Y:S01]  /*3450*/  LEA R3, R0, 0x37800000, 0x17 ;  /* 0x3780000000037811 */ /* 0x000fe200078eb8ff */
[----:B------:R-:W-:-:S05]  /*3460*/  IMAD.SHL.U32 R0, R2, 0x200000, RZ ;  /* 0x0020000002007824 */ /* 0x000fca00078e00ff */
[----:B------:R-:W-:-:S07]  /*3470*/  LOP3.LUT R0, R3, R0, R4, 0xfe, !PT ;  /* 0x0000000003007212 */ /* 0x000fce00078efe04 */
.L_x_61:
[----:B------:R-:W-:Y:S05]  /*3480*/  BSYNC B0 ;  /* 0x0000000000007941 */ /* 0x000fea0003800000 */
.L_x_60:
[----:B------:R-:W-:Y:S01]  /*3490*/  F2FP.BF16.F32.PACK_AB R0, RZ, R0 ;  /* 0x00000000ff00723e */ /* 0x000fe200000010ff */
[----:B------:R-:W-:Y:S06]  /*34a0*/  BRA `(.L_x_41) ;  /* 0x0000000000a87947 */ /* 0x000fec0003800000 */
.L_x_53:
        /* <DEDUP_REMOVED lines=14> */
.L_x_67:
[----:B------:R-:W-:Y:S05]  /*3590*/  BSYNC B0 ;  /* 0x0000000000007941 */ /* 0x000fea0003800000 */
.L_x_66:
[----:B------:R-:W-:Y:S01]  /*35a0*/  F2FP.BF16.F32.PACK_AB R0, RZ, R0 ;  /* 0x00000000ff00723e */ /* 0x000fe200000010ff */
[----:B------:R-:W-:Y:S06]  /*35b0*/  BRA `(.L_x_41) ;  /* 0x0000000000647947 */ /* 0x000fec0003800000 */
.L_x_40:
        /* <DEDUP_REMOVED lines=15> */
[----:B0----5:R-:W-:Y:S05]  /*36b0*/  CALL.ABS.NOINC R2 ;  /* 0x0000000002007343 */ /* 0x021fea0003c00000 */
.L_x_68:
[----:B------:R-:W-:Y:S01]  /*36c0*/  PRMT R0, RZ, 0x7610, R0 ;  /* 0x00007610ff007816 */ /* 0x000fe20000000000 */
[----:B------:R-:W-:Y:S06]  /*36d0*/  BRA `(.L_x_41) ;  /* 0x00000000001c7947 */ /* 0x000fec0003800000 */
.L_x_65:
[----:B------:R-:W2:Y:S02]  /*36e0*/  LDG.E.64 R2, desc[UR36][R2.64] ;  /* 0x0000002402027981 */ /* 0x000ea4000c1e1b00 */
[----:B--2---:R-:W0:Y:S02]  /*36f0*/  I2F.U64 R0, R2 ;  /* 0x0000000200007312 */ /* 0x004e240000301000 */
[----:B0-----:R-:W-:Y:S01]  /*3700*/  F2FP.BF16.F32.PACK_AB R0, RZ, R0 ;  /* 0x00000000ff00723e */ /* 0x001fe200000010ff */
[----:B------:R-:W-:Y:S06]  /*3710*/  BRA `(.L_x_41) ;  /* 0x00000000000c7947 */ /* 0x000fec0003800000 */
.L_x_64:
[----:B------:R-:W2:Y:S02]  /*3720*/  LDG.E R2, desc[UR36][R2.64] ;  /* 0x0000002402027981 */ /* 0x000ea4000c1e1900 */
[----:B--2---:R-:W-:-:S04]  /*3730*/  I2FP.F32.U32 R0, R2 ;  /* 0x0000000200007245 */ /* 0x004fc80000201000 */
[----:B------:R-:W-:-:S07]  /*3740*/  F2FP.BF16.F32.PACK_AB R0, RZ, R0 ;  /* 0x00000000ff00723e */ /* 0x000fce00000010ff */
.L_x_41:
[----:B-----5:R-:W-:Y:S01]  /*3750*/  IMAD.U32 R0, R0, 0x10000, RZ ;  /* 0x0001000000007824 */ /* 0x020fe200078e00ff */
[----:B------:R-:W-:Y:S01]  /*3760*/  BSSY B0, `(.L_x_69) ;  /* 0x0000025000007945 */ /* 0x000fe20003800000 */
[----:B------:R-:W-:Y:S02]  /*3770*/  IMAD.MOV.U32 R7, RZ, RZ, 0x3e800000 ;  /* 0x3e800000ff077424 */ /* 0x000fe400078e00ff */
[C---:B0-----:R-:W-:Y:S01]  /*3780*/  FMUL.FTZ R2, R0.reuse, 1.4426950216293334961 ;  /* 0x3fb8aa3b00027820 */ /* 0x041fe20000410000 */
[----:B------:R-:W-:-:S05]  /*3790*/  FMUL.FTZ R6, R0, -1.4426950216293334961 ;  /* 0xbfb8aa3b00067820 */ /* 0x000fca0000410000 */
[----:B------:R-:W0:Y:S08]  /*37a0*/  MUFU.EX2 R2, R2 ;  /* 0x0000000200027308 */ /* 0x000e300000000800 */
[----:B------:R-:W1:Y:S01]  /*37b0*/  MUFU.EX2 R6, R6 ;  /* 0x0000000600067308 */ /* 0x000e620000000800 */
[C---:B0-----:R-:W-:Y:S01]  /*37c0*/  FADD.FTZ.RZ R3, R2.reuse, 1 ;  /* 0x3f80000002037421 */ /* 0x041fe2000001c000 */
[----:B------:R-:W-:-:S03]  /*37d0*/  ISETP.GE.U32.AND P0, PT, R2, 0x7f800000, PT ;  /* 0x7f8000000200780c */ /* 0x000fc60003f06070 */
[----:B------:R-:W-:Y:S02]  /*37e0*/  VIADD R3, R3, 0xc0c00000 ;  /* 0xc0c0000003037836 */ /* 0x000fe40000000000 */
[----:B-1----:R-:W-:-:S03]  /*37f0*/  FADD.FTZ R8, R6, 1 ;  /* 0x3f80000006087421 */ /* 0x002fc60000010000 */
[----:B------:R-:W-:Y:S01]  /*3800*/  LOP3.LUT R5, R3, 0xff800000, RZ, 0xc0, !PT ;  /* 0xff80000003057812 */ /* 0x000fe200078ec0ff */
[----:B------:R0:W1:Y:S03]  /*3810*/  MUFU.RCP R9, R8 ;  /* 0x0000000800097308 */ /* 0x0000660000001000 */
[----:B------:R-:W-:Y:S01]  /*3820*/  IADD3 R4, -R5, 0x40800000, RZ ;  /* 0x4080000005047810 */ /* 0x000fe20007ffe1ff */
[----:B------:R-:W-:Y:S01]  /*3830*/  IMAD.IADD R3, R2, 0x1, -R5 ;  /* 0x0000000102037824 */ /* 0x000fe200078e0a05 */
[----:B------:R-:W-:-:S03]  /*3840*/  I2FP.F32.S32 R5, R5 ;  /* 0x0000000500057245 */ /* 0x000fc60000201400 */
[----:B------:R-:W-:Y:S01]  /*3850*/  FFMA.FTZ R4, R4, R7, -1 ;  /* 0xbf80000004047423 */ /* 0x000fe20000010007 */
[----:B------:R-:W-:Y:S02]  /*3860*/  IMAD.MOV.U32 R7, RZ, RZ, 0x3d39bf78 ;  /* 0x3d39bf78ff077424 */ /* 0x000fe400078e00ff */
[----:B------:R-:W-:Y:S01]  /*3870*/  FMUL.FTZ R5, R5, 1.1920928955078125e-07 ;  /* 0x3400000005057820 */ /* 0x000fe20000410000 */
[----:B------:R-:W-:-:S04]  /*3880*/  FADD.FTZ R4, R3, R4 ;  /* 0x0000000403047221 */ /* 0x000fc80000010000 */
[----:B------:R-:W-:-:S04]  /*3890*/  FFMA.FTZ R3, R4, -R7, 0.10546888411045074463 ;  /* 0x3dd8001204037423 */ /* 0x000fc80000010807 */
[----:B------:R-:W-:-:S04]  /*38a0*/  FFMA.FTZ R3, R4, R3, -0.13229703903198242188 ;  /* 0xbe0778e004037423 */ /* 0x000fc80000010003 */
[----:B------:R-:W-:-:S04]  /*38b0*/  FFMA.FTZ R3, R4, R3, 0.14491446316242218018 ;  /* 0x3e14647504037423 */ /* 0x000fc80000010003 */
[----:B------:R-:W-:-:S04]  /*38c0*/  FFMA.FTZ R3, R4, R3, -0.16641564667224884033 ;  /* 0xbe2a68dd04037423 */ /* 0x000fc80000010003 */
[----:B------:R-:W-:-:S04]  /*38d0*/  FFMA.FTZ R3, R4, R3, 0.19988867640495300293 ;  /* 0x3e4caf9e04037423 */ /* 0x000fc80000010003 */
[C---:B------:R-:W-:Y:S02]  /*38e0*/  FFMA.FTZ R7, R4.reuse, R3, -0.25000196695327758789 ;  /* 0xbe80004204077423 */ /* 0x040fe40000010003 */
[----:B------:R-:W2:Y:S02]  /*38f0*/  LDC.U8 R3, c[0x0][0x491] ;  /* 0x00012440ff037b82 */ /* 0x000ea40000000000 */
[----:B------:R-:W-:-:S04]  /*3900*/  FFMA.FTZ R7, R4, R7, 0.33333510160446166992 ;  /* 0x3eaaaae604077423 */ /* 0x000fc80000010007 */
[----:B------:R-:W-:-:S04]  /*3910*/  FFMA.FTZ R7, R4, R7, -0.5 ;  /* 0xbf00000004077423 */ /* 0x000fc80000010007 */
[----:B------:R-:W-:-:S04]  /*3920*/  FMUL.FTZ R7, R4, R7 ;  /* 0x0000000704077220 */ /* 0x000fc80000410000 */
[----:B------:R-:W-:-:S04]  /*3930*/  FFMA.FTZ R4, R4, R7, R4 ;  /* 0x0000000704047223 */ /* 0x000fc80000010004 */
[----:B------:R-:W-:Y:S01]  /*3940*/  FFMA.FTZ R4, R5, 0.69314718246459960938, R4 ;  /* 0x3f31721805047823 */ /* 0x000fe20000010004 */
[----:B01----:R-:W-:Y:S06]  /*3950*/  @!P0 BRA `(.L_x_70) ;  /* 0x0000000000148947 */ /* 0x003fec0003800000 */
[C---:B------:R-:W-:Y:S02]  /*3960*/  ISETP.GE.AND P0, PT, R2.reuse, -0x407fffff, PT ;  /* 0xbf8000010200780c */ /* 0x040fe40003f06270 */
[----:B------:R-:W-:-:S11]  /*3970*/  FSETP.NEU.FTZ.AND P1, PT, R2, RZ, PT ;  /* 0x000000ff0200720b */ /* 0x000fd60003f3d000 */
[----:B------:R-:W-:-:S04]  /*3980*/  @P0 IMAD.MOV.U32 R5, RZ, RZ, 0x7f800000 ;  /* 0x7f800000ff050424 */ /* 0x000fc800078e00ff */
[----:B------:R-:W-:-:S05]  /*3990*/  @P0 FFMA.FTZ R4, R2, R5, +INF ;  /* 0x7f80000002040423 */ /* 0x000fca0000010005 */
[----:B------:R-:W-:-:S07]  /*39a0*/  FSEL R4, R4, -RZ, P1 ;  /* 0x800000ff04047208 */ /* 0x000fce0000800000 */
.L_x_70:
[----:B------:R-:W-:Y:S05]  /*39b0*/  BSYNC B0 ;  /* 0x0000000000007941 */ /* 0x000fea0003800000 */
.L_x_69:
[----:B------:R-:W0:Y:S01]  /*39c0*/  MUFU.TANH R4, R4 ;  /* 0x0000000400047308 */ /* 0x000e220000002400 */
[----:B------:R-:W-:Y:S01]  /*39d0*/  FMUL.FTZ R9, R0, R9 ;  /* 0x0000000900097220 */ /* 0x000fe20000410000 */
[----:B------:R-:W-:Y:S01]  /*39e0*/  IMAD.U32 R0, R19, 0x10000, RZ ;  /* 0x0001000013007824 */ /* 0x000fe200078e00ff */
[----:B--2---:R-:W-:Y:S01]  /*39f0*/  PRMT R2, R3, 0x9910, RZ ;  /* 0x0000991003027816 */ /* 0x004fe200000000ff */
[----:B0-----:R-:W-:-:S04]  /*3a00*/  FFMA.FTZ R5, -R4, R4, 1 ;  /* 0x3f80000004057423 */ /* 0x001fc80000010104 */
[----:B------:R-:W-:-:S04]  /*3a10*/  FFMA.FTZ R5, R5, R9, R4 ;  /* 0x0000000905057223 */ /* 0x000fc80000010004 */
[----:B------:R-:W-:Y:S01]  /*3a20*/  FMUL.FTZ R5, R0, R5 ;  /* 0x0000000500057220 */ /* 0x000fe20000410000 */
[----:B------:R-:W-:-:S05]  /*3a30*/  IMAD.MOV.U32 R0, RZ, RZ, R2 ;  /* 0x000000ffff007224 */ /* 0x000fca00078e0002 */
[----:B------:R-:W-:Y:S01]  /*3a40*/  ISETP.GT.AND P0, PT, R0, 0x9, PT ;  /* 0x000000090000780c */ /* 0x000fe20003f04270 */
[----:B------:R-:W0:-:S12]  /*3a50*/  F2F.BF16.F32 R5, R5 ;  /* 0x0000000500057304 */ /* 0x000e180000202000 */
        /* <DEDUP_REMOVED lines=9> */
[----:B0-----:R-:W-:-:S04]  /*3af0*/  IMAD.U32 R0, R5, 0x10000, RZ ;  /* 0x0001000005007824 */ /* 0x001fc800078e00ff */
[----:B------:R-:W0:Y:S02]  /*3b00*/  F2I.FTZ.TRUNC.NTZ R3, R0 ;  /* 0x0000000000037305 */ /* 0x000e24000021f100 */
[----:B0-----:R0:W-:Y:S01]  /*3b10*/  STG.E.U8 desc[UR36][R16.64], R3 ;  /* 0x0000000310007986 */ /* 0x0011e2000c101124 */
[----:B------:R-:W-:Y:S05]  /*3b20*/  BRA `(.L_x_76) ;  /* 0x0000000c00947947 */ /* 0x000fea0003800000 */
.L_x_74:
[----:B0-----:R-:W-:-:S06]  /*3b30*/  IMAD.U32 R3, R5, 0x10000, RZ ;  /* 0x0001000005037824 */ /* 0x001fcc00078e00ff */
[----:B------:R-:W0:Y:S02]  /*3b40*/  F2I.S64.TRUNC R2, R3 ;  /* 0x0000000300027311 */ /* 0x000e24000020d900 */
[----:B0-----:R0:W-:Y:S01]  /*3b50*/  STG.E.U8 desc[UR36][R16.64], R2 ;  /* 0x0000000210007986 */ /* 0x0011e2000c101124 */
[----:B------:R-:W-:Y:S05]  /*3b60*/  BRA `(.L_x_76) ;  /* 0x0000000c00847947 */ /* 0x000fea0003800000 */
.L_x_73:
[----:B------:R-:W-:-:S13]  /*3b70*/  ISETP.NE.AND P0, PT, R0, 0x2, PT ;  /* 0x000000020000780c */ /* 0x000fda0003f05270 */
[----:B------:R-:W-:Y:S05]  /*3b80*/  @!P0 BRA `(.L_x_77) ;  /* 0x0000000000308947 */ /* 0x000fea0003800000 */
[----:B------:R-:W-:-:S13]  /*3b90*/  ISETP.NE.AND P0, PT, R0, 0x3, PT ;  /* 0x000000030000780c */ /* 0x000fda0003f05270 */
[----:B------:R-:W-:Y:S05]  /*3ba0*/  @!P0 BRA `(.L_x_78) ;  /* 0x0000000000188947 */ /* 0x000fea0003800000 */
[----:B------:R-:W-:-:S13]  /*3bb0*/  ISETP.NE.AND P0, PT, R0, 0x4, PT ;  /* 0x000000040000780c */ /* 0x000fda0003f05270 */
[----:B------:R-:W-:Y:S05]  /*3bc0*/  @P0 BRA `(.L_x_75) ;  /* 0x0000000c000c0947 */ /* 0x000fea0003800000 */
[----:B0-----:R-:W-:-:S06]  /*3bd0*/  IMAD.U32 R2, R5, 0x10000, RZ ;  /* 0x0001000005027824 */ /* 0x001fcc00078e00ff */
[----:B------:R-:W0:Y:S02]  /*3be0*/  F2I.S64.TRUNC R2, R2 ;  /* 0x0000000200027311 */ /* 0x000e24000020d900 */
[----:B0-----:R0:W-:Y:S01]  /*3bf0*/  STG.E.64 desc[UR36][R16.64], R2 ;  /* 0x0000000210007986 */ /* 0x0011e2000c101b24 */
[----:B------:R-:W-:Y:S05]  /*3c00*/  BRA `(.L_x_76) ;  /* 0x0000000c005c7947 */ /* 0x000fea0003800000 */
.L_x_78:
[----:B0-----:R-:W-:-:S06]  /*3c10*/  IMAD.U32 R5, R5, 0x10000, RZ ;  /* 0x0001000005057824 */ /* 0x001fcc00078e00ff */
[----:B------:R-:W0:Y:S02]  /*3c20*/  F2I.FTZ.TRUNC.NTZ R5, R5 ;  /* 0x0000000500057305 */ /* 0x000e24000021f100 */
[----:B0-----:R0:W-:Y:S01]  /*3c30*/  STG.E desc[UR36][R16.64], R5 ;  /* 0x0000000510007986 */ /* 0x0011e2000c101924 */
[----:B------:R-:W-:Y:S05]  /*3c40*/  BRA `(.L_x_76) ;  /* 0x0000000c004c7947 */ /* 0x000fea0003800000 */
.L_x_77:
[----:B0-----:R-:W-:-:S06]  /*3c50*/  IMAD.U32 R5, R5, 0x10000, RZ ;  /* 0x0001000005057824 */ /* 0x001fcc00078e00ff */
[----:B------:R-:W0:Y:S02]  /*3c60*/  F2I.FTZ.TRUNC.NTZ R5, R5 ;  /* 0x0000000500057305 */ /* 0x000e24000021f100 */
[----:B0-----:R0:W-:Y:S01]  /*3c70*/  STG.E.U16 desc[UR36][R16.64], R5 ;  /* 0x0000000510007986 */ /* 0x0011e2000c101524 */
[----:B------:R-:W-:Y:S05]  /*3c80*/  BRA `(.L_x_76) ;  /* 0x0000000c003c7947 */ /* 0x000fea0003800000 */
.L_x_72:
[----:B------:R-:W-:-:S13]  /*3c90*/  ISETP.GT.AND P0, PT, R0, 0x6, PT ;  /* 0x000000060000780c */ /* 0x000fda0003f04270 */
[----:B------:R-:W-:Y:S05]  /*3ca0*/  @P0 BRA `(.L_x_79) ;  /* 0x00000000002c0947 */ /* 0x000fea0003800000 */
[----:B------:R-:W-:-:S13]  /*3cb0*/  ISETP.NE.AND P0, PT, R0, 0x5, PT ;  /* 0x000000050000780c */ /* 0x000fda0003f05270 */
[----:B------:R-:W-:Y:S05]  /*3cc0*/  @!P0 BRA `(.L_x_80) ;  /* 0x0000000000148947 */ /* 0x000fea0003800000 */
[----:B------:R-:W-:-:S13]  /*3cd0*/  ISETP.NE.AND P0, PT, R0, 0x6, PT ;  /* 0x000000060000780c */ /* 0x000fda0003f05270 */
[----:B------:R-:W-:Y:S05]  /*3ce0*/  @P0 BRA `(.L_x_75) ;  /* 0x0000000800c40947 */ /* 0x000fea0003800000 */
[----:B0-----:R-:W-:-:S05]  /*3cf0*/  IMAD.U32 R5, R5, 0x10000, RZ ;  /* 0x0001000005057824 */ /* 0x001fca00078e00ff */
[----:B------:R0:W-:Y:S01]  /*3d00*/  STG.E desc[UR36][R16.64], R5 ;  /* 0x0000000510007986 */ /* 0x0001e2000c101924 */
[----:B------:R-:W-:Y:S05]  /*3d10*/  BRA `(.L_x_76) ;  /* 0x0000000c00187947 */ /* 0x000fea0003800000 */
.L_x_80:
[----:B0-----:R-:W-:-:S05]  /*3d20*/  IMAD.U32 R0, R5, 0x10000, RZ ;  /* 0x0001000005007824 */ /* 0x001fca00078e00ff */
[----:B------:R-:W-:-:S05]  /*3d30*/  F2FP.F16.F32.PACK_AB R0, RZ, R0 ;  /* 0x00000000ff00723e */ /* 0x000fca00000000ff */
[----:B------:R0:W-:Y:S01]  /*3d40*/  STG.E.U16 desc[UR36][R16.64], R0 ;  /* 0x0000000010007986 */ /* 0x0001e2000c101524 */
[----:B------:R-:W-:Y:S05]  /*3d50*/  BRA `(.L_x_76) ;  /* 0x0000000c00087947 */ /* 0x000fea0003800000 */
.L_x_79:
[----:B------:R-:W-:-:S13]  /*3d60*/  ISETP.NE.AND P0, PT, R0, 0x7, PT ;  /* 0x000000070000780c */ /* 0x000fda0003f05270 */
[----:B------:R-:W-:Y:S05]  /*3d70*/  @!P0 BRA `(.L_x_81) ;  /* 0x0000000000348947 */ /* 0x000fea0003800000 */
[----:B------:R-:W-:-:S13]  /*3d80*/  ISETP.NE.AND P0, PT, R0, 0x8, PT ;  /* 0x000000080000780c */ /* 0x000fda0003f05270 */
[----:B------:R-:W-:Y:S05]  /*3d90*/  @!P0 BRA `(.L_x_82) ;  /* 0x0000000000188947 */ /* 0x000fea0003800000 */
[----:B------:R-:W-:-:S13]  /*3da0*/  ISETP.NE.AND P0, PT, R0, 0x9, PT ;  /* 0x000000090000780c */ /* 0x000fda0003f05270 */
[----:B------:R-:W-:Y:S05]  /*3db0*/  @P0 BRA `(.L_x_75) ;  /* 0x0000000800900947 */ /* 0x000fea0003800000 */
[----:B0-----:R-:W-:Y:S02]  /*3dc0*/  IMAD.U32 R2, R5, 0x10000, RZ ;  /* 0x0001000005027824 */ /* 0x001fe400078e00ff */
[----:B------:R-:W-:-:S05]  /*3dd0*/  IMAD.MOV.U32 R3, RZ, RZ, RZ ;  /* 0x000000ffff037224 */ /* 0x000fca00078e00ff */
[----:B------:R0:W-:Y:S01]  /*3de0*/  STG.E.64 desc[UR36][R16.64], R2 ;  /* 0x0000000210007986 */ /* 0x0001e2000c101b24 */
[----:B------:R-:W-:Y:S05]  /*3df0*/  BRA `(.L_x_76) ;  /* 0x0000000800e07947 */ /* 0x000fea0003800000 */
.L_x_82:
[----:B0-----:R-:W-:-:S05]  /*3e00*/  IMAD.U32 R5, R5, 0x10000, RZ ;  /* 0x0001000005057824 */ /* 0x001fca00078e00ff */
[----:B------:R-:W-:-:S04]  /*3e10*/  F2FP.F16.F32.PACK_AB R3, RZ, R5 ;  /* 0x00000005ff03723e */ /* 0x000fc800000000ff */
[----:B------:R-:W-:-:S05]  /*3e20*/  PRMT R3, R3, 0x5410, RZ ;  /* 0x0000541003037816 */ /* 0x000fca00000000ff */
[----:B------:R0:W-:Y:S01]  /*3e30*/  STG.E desc[UR36][R16.64], R3 ;  /* 0x0000000310007986 */ /* 0x0001e2000c101924 */
[----:B------:R-:W-:Y:S05]  /*3e40*/  BRA `(.L_x_76) ;  /* 0x0000000800cc7947 */ /* 0x000fea0003800000 */
.L_x_81:
[----:B0-----:R-:W-:-:S04]  /*3e50*/  IMAD.U32 R2, R5, 0x10000, RZ ;  /* 0x0001000005027824 */ /* 0x001fc800078e00ff */
[----:B------:R-:W-:-:S06]  /*3e60*/  FMUL.FTZ R2, R2, 1 ;  /* 0x3f80000002027820 */ /* 0x000fcc0000410000 */
[----:B------:R-:W0:Y:S02]  /*3e70*/  F2F.F64.F32 R2, R2 ;  /* 0x0000000200027310 */ /* 0x000e240000201800 */
[----:B0-----:R0:W-:Y:S01]  /*3e80*/  STG.E.64 desc[UR36][R16.64], R2 ;  /* 0x0000000210007986 */ /* 0x0011e2000c101b24 */
[----:B------:R-:W-:Y:S05]  /*3e90*/  BRA `(.L_x_76) ;  /* 0x0000000800b87947 */ /* 0x000fea0003800000 */
.L_x_71:
        /* <DEDUP_REMOVED lines=8> */
[----:B0-----:R-:W-:-:S05]  /*3f20*/  IMAD.U32 R5, R5, 0x10000, RZ ;  /* 0x0001000005057824 */ /* 0x001fca00078e00ff */
[----:B------:R-:W-:-:S04]  /*3f30*/  FSETP.NEU.FTZ.AND P0, PT, R5, RZ, PT ;  /* 0x000000ff0500720b */ /* 0x000fc80003f1d000 */
[----:B------:R-:W-:-:S05]  /*3f40*/  SEL R3, RZ, 0x1, !P0 ;  /* 0x00000001ff037807 */ /* 0x000fca0004000000 */
[----:B------:R4:W-:Y:S01]  /*3f50*/  STG.E.U8 desc[UR36][R16.64], R3 ;  /* 0x0000000310007986 */ /* 0x0009e2000c101124 */
[----:B------:R-:W-:Y:S05]  /*3f60*/  BRA `(.L_x_76) ;  /* 0x0000000800847947 */ /* 0x000fea0003800000 */
.L_x_85:
[----:B0-----:R-:W-:Y:S01]  /*3f70*/  IMAD.U32 R5, R5, 0x10000, RZ ;  /* 0x0001000005057824 */ /* 0x001fe200078e00ff */
[----:B------:R-:W-:-:S03]  /*3f80*/  CS2R R6, SRZ ;  /* 0x0000000000067805 */ /* 0x000fc6000001ff00 */
[----:B------:R-:W-:-:S06]  /*3f90*/  FMUL.FTZ R5, R5, 1 ;  /* 0x3f80000005057820 */ /* 0x000fcc0000410000 */
[----:B------:R-:W0:Y:S02]  /*3fa0*/  F2F.F64.F32 R4, R5 ;  /* 0x0000000500047310 */ /* 0x000e240000201800 */
[----:B0-----:R3:W-:Y:S01]  /*3fb0*/  STG.E.128 desc[UR36][R16.64], R4 ;  /* 0x0000000410007986 */ /* 0x0017e2000c101d24 */
[----:B------:R-:W-:Y:S05]  /*3fc0*/  BRA `(.L_x_76) ;  /* 0x00000008006c7947 */ /* 0x000fea0003800000 */
.L_x_84:
[----:B------:R-:W-:-:S13]  /*3fd0*/  ISETP.NE.AND P0, PT, R0, 0xf, PT ;  /* 0x0000000f0000780c */ /* 0x000fda0003f05270 */
[----:B------:R-:W-:Y:S05]  /*3fe0*/  @!P0 BRA `(.L_x_86) ;  /* 0x0000000000b48947 */ /* 0x000fea0003800000 */
[----:B------:R-:W-:-:S13]  /*3ff0*/  ISETP.NE.AND P0, PT, R0, 0x17, PT ;  /* 0x000000170000780c */ /* 0x000fda0003f05270 */
[----:B------:R-:W-:Y:S05]  /*4000*/  @!P0 BRA `(.L_x_87) ;  /* 0x0000000000548947 */ /* 0x000fea0003800000 */
[----:B------:R-:W-:-:S13]  /*4010*/  ISETP.NE.AND P0, PT, R0, 0x18, PT ;  /* 0x000000180000780c */ /* 0x000fda0003f05270 */
[----:B------:R-:W-:Y:S05]  /*4020*/  @P0 BRA `(.L_x_75) ;  /* 0x0000000400f40947 */ /* 0x000fea0003800000 */
[----:B0-----:R-:W-:Y:S01]  /*4030*/  IMAD.U32 R5, R5, 0x10000, RZ ;  /* 0x0001000005057824 */ /* 0x001fe200078e00ff */
[----:B------:R-:W-:Y:S04]  /*4040*/  BSSY B0, `(.L_x_88) ;  /* 0x000000e000007945 */ /* 0x000fe80003800000 */
[C---:B------:R-:W-:Y:S02]  /*4050*/  LOP3.LUT R2, R5.reuse, 0x7fffffff, RZ, 0xc0, !PT ;  /* 0x7fffffff05027812 */ /* 0x040fe400078ec0ff */
[----:B------:R-:W-:Y:S02]  /*4060*/  LOP3.LUT R0, R5, 0x80000000, RZ, 0xc0, !PT ;  /* 0x8000000005007812 */ /* 0x000fe400078ec0ff */
[----:B------:R-:W-:Y:S02]  /*4070*/  ISETP.GT.U32.AND P0, PT, R2, 0x43efffff, PT ;  /* 0x43efffff0200780c */ /* 0x000fe40003f04070 */
[----:B------:R-:W-:Y:S01]  /*4080*/  SHF.R.U32.HI R3, RZ, 0x18, R0 ;  /* 0x00000018ff037819 */ /* 0x000fe20000011600 */
[----:B------:R-:W-:-:S10]  /*4090*/  IMAD.MOV.U32 R0, RZ, RZ, 0x7f ;  /* 0x0000007fff007424 */ /* 0x000fd400078e00ff */
[----:B------:R-:W-:Y:S05]  /*40a0*/  @P0 BRA `(.L_x_89) ;  /* 0x00000000001c0947 */ /* 0x000fea0003800000 */
[----:B------:R-:W-:-:S13]  /*40b0*/  ISETP.GE.U32.AND P0, PT, R2, 0x3c800000, PT ;  /* 0x3c8000000200780c */ /* 0x000fda0003f06070 */
[----:B------:R-:W-:Y:S01]  /*40c0*/  @P0 SHF.R.U32.HI R0, RZ, 0x14, R5 ;  /* 0x00000014ff000819 */ /* 0x000fe20000011605 */
[----:B------:R-:W-:-:S03]  /*40d0*/  @!P0 FADD.FTZ R2, R2, 16384 ;  /* 0x4680000002028421 */ /* 0x000fc60000010000 */
[----:B------:R-:W-:-:S04]  /*40e0*/  @P0 LOP3.LUT R0, R0, 0x1, RZ, 0xc0, !PT ;  /* 0x0000000100000812 */ /* 0x000fc800078ec0ff */
[----:B------:R-:W-:-:S04]  /*40f0*/  @P0 IADD3 R0, R5, 0x407ffff, R0 ;  /* 0x0407ffff05000810 */ /* 0x000fc80007ffe000 */
[----:B------:R-:W-:Y:S01]  /*4100*/  @P0 SHF.R.U32.HI R0, RZ, 0x14, R0 ;  /* 0x00000014ff000819 */ /* 0x000fe20000011600 */
[----:B------:R-:W-:-:S07]  /*4110*/  @!P0 VIADD R0, R2, 0xb9800000 ;  /* 0xb980000002008836 */ /* 0x000fce0000000000 */
.L_x_89:
[----:B------:R-:W-:Y:S05]  /*4120*/  BSYNC B0 ;  /* 0x0000000000007941 */ /* 0x000fea0003800000 */
.L_x_88:
[----:B------:R-:W-:-:S05]  /*4130*/  LOP3.LUT R3, R0, R3, RZ, 0xfc, !PT ;  /* 0x0000000300037212 */ /* 0x000fca00078efcff */
[----:B------:R0:W-:Y:S01]  /*4140*/  STG.E.U8 desc[UR36][R16.64], R3 ;  /* 0x0000000310007986 */ /* 0x0001e2000c101124 */
[----:B------:R-:W-:Y:S05]  /*4150*/  BRA `(.L_x_76) ;  /* 0x0000000800087947 */ /* 0x000fea0003800000 */
.L_x_87:
[----:B0-----:R-:W-:Y:S01]  /*4160*/  IMAD.U32 R5, R5, 0x10000, RZ ;  /* 0x0001000005057824 */ /* 0x001fe200078e00ff */
[----:B------:R-:W-:Y:S04]  /*4170*/  BSSY B0, `(.L_x_90) ;  /* 0x000000f000007945 */ /* 0x000fe80003800000 */
[----:B------:R-:W-:-:S04]  /*4180*/  LOP3.LUT R2, R5, 0x7fffffff, RZ, 0xc0, !PT ;  /* 0x7fffffff05027812 */ /* 0x000fc800078ec0ff */
[----:B------:R-:W-:-:S13]  /*4190*/  ISETP.GT.U32.AND P0, PT, R2, 0x477fffff, PT ;  /* 0x477fffff0200780c */ /* 0x000fda0003f04070 */
[----:B------:R-:W-:Y:S05]  /*41a0*/  @P0 BRA `(.L_x_91) ;  /* 0x0000000000200947 */ /* 0x000fea0003800000 */
[----:B------:R-:W-:-:S13]  /*41b0*/  ISETP.GE.U32.AND P0, PT, R2, 0x38800000, PT ;  /* 0x388000000200780c */ /* 0x000fda0003f06070 */
[----:B------:R-:W-:Y:S01]  /*41c0*/  @P0 SHF.R.U32.HI R0, RZ, 0x15, R5 ;  /* 0x00000015ff000819 */ /* 0x000fe20000011605 */
[----:B------:R-:W-:-:S03]  /*41d0*/  @!P0 FADD.FTZ R2, R2, 128 ;  /* 0x4300000002028421 */ /* 0x000fc60000010000 */
[----:B------:R-:W-:-:S04]  /*41e0*/  @P0 LOP3.LUT R0, R0, 0x1, RZ, 0xc0, !PT ;  /* 0x0000000100000812 */ /* 0x000fc800078ec0ff */
[----:B------:R-:W-:-:S04]  /*41f0*/  @P0 IADD3 R0, R5, 0x80fffff, R0 ;  /* 0x080fffff05000810 */ /* 0x000fc80007ffe000 */
[----:B------:R-:W-:Y:S01]  /*4200*/  @P0 SHF.R.U32.HI R0, RZ, 0x15, R0 ;  /* 0x00000015ff000819 */ /* 0x000fe20000011600 */
[----:B------:R-:W-:Y:S01]  /*4210*/  @!P0 VIADD R0, R2, 0xbd000000 ;  /* 0xbd00000002008836 */ /* 0x000fe20000000000 */
[----:B------:R-:W-:Y:S06]  /*4220*/  BRA `(.L_x_92) ;  /* 0x00000000000c7947 */ /* 0x000fec0003800000 */
.L_x_91:
[----:B------:R-:W-:Y:S01]  /*4230*/  IMAD.MOV.U32 R0, RZ, RZ, 0x7f ;  /* 0x0000007fff007424 */ /* 0x000fe200078e00ff */
[----:B------:R-:W-:-:S04]  /*4240*/  ISETP.GT.U32.AND P0, PT, R2, 0x7f800000, PT ;  /* 0x7f8000000200780c */ /* 0x000fc80003f04070 */
[----:B------:R-:W-:-:S09]  /*4250*/  SEL R0, R0, 0x7c, P0 ;  /* 0x0000007c00007807 */ /* 0x000fd20000000000 */
.L_x_92:
[----:B------:R-:W-:Y:S05]  /*4260*/  BSYNC B0 ;  /* 0x0000000000007941 */ /* 0x000fea0003800000 */
.L_x_90:
[----:B------:R-:W-:-:S04]  /*4270*/  LOP3.LUT R2, R5, 0x80000000, RZ, 0xc0, !PT ;  /* 0x8000000005027812 */ /* 0x000fc800078ec0ff */
[----:B------:R-:W-:-:S04]  /*4280*/  SHF.R.U32.HI R3, RZ, 0x18, R2 ;  /* 0x00000018ff037819 */ /* 0x000fc80000011602 */
[----:B------:R-:W-:-:S05]  /*4290*/  LOP3.LUT R3, R0, R3, RZ, 0xfc, !PT ;  /* 0x0000000300037212 */ /* 0x000fca00078efcff */
[----:B------:R1:W-:Y:S01]  /*42a0*/  STG.E.U8 desc[UR36][R16.64], R3 ;  /* 0x0000000310007986 */ /* 0x0003e2000c101124 */
[----:B------:R-:W-:Y:S05]  /*42b0*/  BRA `(.L_x_76) ;  /* 0x0000000400b07947 */ /* 0x000fea0003800000 */
.L_x_86:
[----:B0-----:R2:W-:Y:S01]  /*42c0*/  STG.E.U16 desc[UR36][R16.64], R5 ;  /* 0x0000000510007986 */ /* 0x0015e2000c101524 */
[----:B------:R-:W-:Y:S05]  /*42d0*/  BRA `(.L_x_76) ;  /* 0x0000000400a87947 */ /* 0x000fea0003800000 */
.L_x_83:
        /* <DEDUP_REMOVED lines=8> */
[----:B0-----:R-:W-:-:S06]  /*4360*/  IMAD.U32 R3, R5, 0x10000, RZ ;  /* 0x0001000005037824 */ /* 0x001fcc00078e00ff */
[----:B------:R-:W0:Y:S02]  /*4370*/  F2I.FTZ.U32.TRUNC.NTZ R3, R3 ;  /* 0x0000000300037305 */ /* 0x000e24000021f000 */
[----:B0-----:R0:W-:Y:S01]  /*4380*/  STG.E.U16 desc[UR36][R16.64], R3 ;  /* 0x0000000310007986 */ /* 0x0011e2000c101524 */
[----:B------:R-:W-:Y:S05]  /*4390*/  BRA `(.L_x_76) ;  /* 0x0000000400787947 */ /* 0x000fea0003800000 */
.L_x_95:
[----:B0-----:R-:W-:Y:S01]  /*43a0*/  IMAD.U32 R5, R5, 0x10000, RZ ;  /* 0x0001000005057824 */ /* 0x001fe200078e00ff */
[----:B------:R-:W-:Y:S01]  /*43b0*/  BSSY B0, `(.L_x_96) ;  /* 0x0000014000007945 */ /* 0x000fe20003800000 */
[----:B------:R-:W-:-:S03]  /*43c0*/  IMAD.MOV.U32 R8, RZ, RZ, 0x80 ;  /* 0x00000080ff087424 */ /* 0x000fc600078e00ff */
[----:B------:R-:W-:-:S04]  /*43d0*/  LOP3.LUT R2, R5, 0x7fffffff, RZ, 0xc0, !PT ;  /* 0x7fffffff05027812 */ /* 0x000fc800078ec0ff */
[----:B------:R-:W-:-:S13]  /*43e0*/  ISETP.GT.U32.AND P0, PT, R2, 0x437fffff, PT ;  /* 0x437fffff0200780c */ /* 0x000fda0003f04070 */
[----:B------:R-:W-:Y:S05]  /*43f0*/  @P0 BRA `(.L_x_97) ;  /* 0x00000000003c0947 */ /* 0x000fea0003800000 */
[----:B------:R-:W-:-:S13]  /*4400*/  ISETP.GE.U32.AND P0, PT, R2, 0x3c000000, PT ;  /* 0x3c0000000200780c */ /* 0x000fda0003f06070 */
[----:B------:R-:W-:-:S04]  /*4410*/  @P0 SHF.R.U32.HI R0, RZ, 0x14, R5 ;  /* 0x00000014ff000819 */ /* 0x000fc80000011605 */
[----:B------:R-:W-:-:S04]  /*4420*/  @P0 LOP3.LUT R0, R0, 0x1, RZ, 0xc0, !PT ;  /* 0x0000000100000812 */ /* 0x000fc800078ec0ff */
[----:B------:R-:W-:-:S04]  /*4430*/  @P0 IADD3 R0, R5, 0x487ffff, R0 ;  /* 0x0487ffff05000810 */ /* 0x000fc80007ffe000 */
[----:B------:R-:W-:-:S04]  /*4440*/  @P0 SHF.R.U32.HI R0, RZ, 0x14, R0 ;  /* 0x00000014ff000819 */ /* 0x000fc80000011600 */
[----:B------:R-:W-:Y:S01]  /*4450*/  @P0 LOP3.LUT R0, R0, 0xff, RZ, 0xc0, !PT ;  /* 0x000000ff00000812 */ /* 0x000fe200078ec0ff */
[----:B------:R-:W-:Y:S06]  /*4460*/  @P0 BRA `(.L_x_98) ;  /* 0x0000000000100947 */ /* 0x000fec0003800000 */
[----:B------:R-:W-:Y:S01]  /*4470*/  FADD.FTZ R0, R2, 8192 ;  /* 0x4600000002007421 */ /* 0x000fe20000010000 */
[----:B------:R-:W-:-:S04]  /*4480*/  PRMT R8, RZ, 0x7610, R8 ;  /* 0x00007610ff087816 */ /* 0x000fc80000000008 */
[----:B------:R-:W-:-:S13]  /*4490*/  LOP3.LUT P0, R0, R0, 0xff, RZ, 0xc0, !PT ;  /* 0x000000ff00007812 */ /* 0x000fda000780c0ff */
[----:B------:R-:W-:Y:S05]  /*44a0*/  @!P0 BRA `(.L_x_97) ;  /* 0x0000000000108947 */ /* 0x000fea0003800000 */
.L_x_98:
[----:B------:R-:W-:-:S04]  /*44b0*/  LOP3.LUT R2, R5, 0x80000000, RZ, 0xc0, !PT ;  /* 0x8000000005027812 */ /* 0x000fc800078ec0ff */
[----:B------:R-:W-:-:S04]  /*44c0*/  SHF.R.U32.HI R3, RZ, 0x18, R2 ;  /* 0x00000018ff037819 */ /* 0x000fc80000011602 */
[----:B------:R-:W-:-:S04]  /*44d0*/  LOP3.LUT R0, R0, R3, RZ, 0xfc, !PT ;  /* 0x0000000300007212 */ /* 0x000fc800078efcff */
[----:B------:R-:W-:-:S07]  /*44e0*/  PRMT R8, R0, 0x7610, R8 ;  /* 0x0000761000087816 */ /* 0x000fce0000000008 */
.L_x_97:
[----:B------:R-:W-:Y:S05]  /*44f0*/  BSYNC B0 ;  /* 0x0000000000007941 */ /* 0x000fea0003800000 */
.L_x_96:
[----:B------:R0:W-:Y:S01]  /*4500*/  STG.E.U8 desc[UR36][R16.64], R8 ;  /* 0x0000000810007986 */ /* 0x0001e2000c101124 */
[----:B------:R-:W-:Y:S05]  /*4510*/  BRA `(.L_x_76) ;  /* 0x0000000400187947 */ /* 0x000fea0003800000 */
.L_x_94:
        /* <DEDUP_REMOVED lines=17> */
.L_x_101:
[----:B------:R-:W-:-:S04]  /*4630*/  LOP3.LUT R2, R5, 0x80000000, RZ, 0xc0, !PT ;  /* 0x8000000005027812 */ /* 0x000fc800078ec0ff */
[----:B------:R-:W-:-:S04]  /*4640*/  SHF.R.U32.HI R3, RZ, 0x18, R2 ;  /* 0x00000018ff037819 */ /* 0x000fc80000011602 */
[----:B------:R-:W-:-:S04]  /*4650*/  LOP3.LUT R0, R0, R3, RZ, 0xfc, !PT ;  /* 0x0000000300007212 */ /* 0x000fc800078efcff */
[----:B------:R-:W-:-:S07]  /*4660*/  PRMT R8, R0, 0x7610, R8 ;  /* 0x0000761000087816 */ /* 0x000fce0000000008 */
.L_x_100:
[----:B------:R-:W-:Y:S05]  /*4670*/  BSYNC B0 ;  /* 0x0000000000007941 */ /* 0x000fea0003800000 */
.L_x_99:
[----:B------:R0:W-:Y:S01]  /*4680*/  STG.E.U8 desc[UR36][R16.64], R8 ;  /* 0x0000000810007986 */ /* 0x0001e2000c101124 */
[----:B------:R-:W-:Y:S05]  /*4690*/  BRA `(.L_x_76) ;  /* 0x0000000000b87947 */ /* 0x000fea0003800000 */
.L_x_93:
[----:B------:R-:W-:-:S13]  /*46a0*/  ISETP.NE.AND P0, PT, R0, 0x1c, PT ;  /* 0x0000001c0000780c */ /* 0x000fda0003f05270 */
[----:B------:R-:W-:Y:S05]  /*46b0*/  @!P0 BRA `(.L_x_102) ;  /* 0x0000000000a48947 */ /* 0x000fea0003800000 */
[----:B------:R-:W-:-:S13]  /*46c0*/  ISETP.NE.AND P0, PT, R0, 0x1d, PT ;  /* 0x0000001d0000780c */ /* 0x000fda0003f05270 */
[----:B------:R-:W-:Y:S05]  /*46d0*/  @!P0 BRA `(.L_x_103) ;  /* 0x00000000008c8947 */ /* 0x000fea0003800000 */
[----:B------:R-:W-:-:S13]  /*46e0*/  ISETP.NE.AND P0, PT, R0, 0x2c, PT ;  /* 0x0000002c0000780c */ /* 0x000fda0003f05270 */
[----:B------:R-:W-:Y:S05]  /*46f0*/  @P0 BRA `(.L_x_75) ;  /* 0x0000000000400947 */ /* 0x000fea0003800000 */
[----:B0-----:R-:W-:Y:S02]  /*4700*/  IMAD.U32 R5, R5, 0x10000, RZ ;  /* 0x0001000005057824 */ /* 0x001fe400078e00ff */
[----:B------:R-:W-:-:S03]  /*4710*/  IMAD.MOV.U32 R3, RZ, RZ, 0xff ;  /* 0x000000ffff037424 */ /* 0x000fc600078e00ff */
[----:B------:R-:W-:-:S04]  /*4720*/  SHF.R.U32.HI R4, RZ, 0x17, R5 ;  /* 0x00000017ff047819 */ /* 0x000fc80000011605 */
[----:B------:R-:W-:-:S04]  /*4730*/  LOP3.LUT R2, R4, 0xff, RZ, 0xc0, !PT ;  /* 0x000000ff04027812 */ /* 0x000fc800078ec0ff */
[----:B------:R-:W-:-:S13]  /*4740*/  ISETP.NE.AND P1, PT, R2, 0xff, PT ;  /* 0x000000ff0200780c */ /* 0x000fda0003f25270 */
[--C-:B------:R-:W-:Y:S02]  /*4750*/  @P1 SHF.R.U32.HI R0, RZ, 0x16, R5.reuse ;  /* 0x00000016ff001819 */ /* 0x100fe40000011605 */
[----:B------:R-:W-:Y:S02]  /*4760*/  @P1 LOP3.LUT P0, RZ, R2, 0x3fffff, R5, 0xf8, !PT ;  /* 0x003fffff02ff1812 */ /* 0x000fe4000780f805 */
[----:B------:R-:W-:-:S04]  /*4770*/  @P1 LOP3.LUT R0, R0, 0x1, RZ, 0xc0, !PT ;  /* 0x0000000100001812 */ /* 0x000fc800078ec0ff */
[----:B------:R-:W-:Y:S01]  /*4780*/  @P1 ISETP.EQ.U32.AND P2, PT, R0, 0x1, P0 ;  /* 0x000000010000180c */ /* 0x000fe20000742070 */
[----:B------:R-:W-:Y:S01]  /*4790*/  @P1 VIADD R0, R4, 0x1 ;  /* 0x0000000104001836 */ /* 0x000fe20000000000 */
[----:B------:R-:W-:Y:S02]  /*47a0*/  PLOP3.LUT P0, PT, PT, PT, PT, 0x80, 0x0 ;  /* 0x000000000000781c */ /* 0x000fe40003f0f070 */
[----:B------:R-:W-:-:S13]  /*47b0*/  @P1 PLOP3.LUT P0, PT, P2, PT, PT, 0x80, 0x0 ;  /* 0x000000000000181c */ /* 0x000fda000170f070 */
[----:B------:R-:W-:-:S04]  /*47c0*/  @!P0 IMAD.MOV R0, RZ, RZ, R4 ;  /* 0x000000ffff008224 */ /* 0x000fc800078e0204 */
[----:B------:R-:W-:-:S05]  /*47d0*/  @P1 IMAD.MOV.U32 R3, RZ, RZ, R0 ;  /* 0x000000ffff031224 */ /* 0x000fca00078e0000 */
[----:B------:R0:W-:Y:S01]  /*47e0*/  STG.E.U8 desc[UR36][R16.64], R3 ;  /* 0x0000000310007986 */ /* 0x0001e2000c101124 */
[----:B------:R-:W-:Y:S05]  /*47f0*/  BRA `(.L_x_76) ;  /* 0x0000000000607947 */ /* 0x000fea0003800000 */
.L_x_75:
[----:B------:R-:W-:Y:S01]  /*4800*/  MOV R2, 0x0 ;  /* 0x0000000000027802 */ /* 0x000fe20000000f00 */
[----:B------:R-:W-:Y:S01]  /*4810*/  ULDC.64 UR4, c[0x4][0x128] ;  /* 0x01004a0000047ab9 */ /* 0x000fe20000000a00 */
[----:B------:R-:W-:Y:S01]  /*4820*/  ULDC.64 UR6, c[0x4][0x130] ;  /* 0x01004c0000067ab9 */ /* 0x000fe20000000a00 */
[----:B------:R-:W-:Y:S02]  /*4830*/  IMAD.U32 R4, RZ, RZ, UR4 ;  /* 0x00000004ff047e24 */ /* 0x000fe4000f8e00ff */
[----:B0-----:R-:W-:Y:S01]  /*4840*/  IMAD.U32 R5, RZ, RZ, UR5 ;  /* 0x00000005ff057e24 */ /* 0x001fe2000f8e00ff */
        /* <DEDUP_REMOVED lines=11> */
.L_x_104:
[----:B------:R-:W-:Y:S05]  /*4900*/  BRA `(.L_x_76) ;  /* 0x00000000001c7947 */ /* 0x000fea0003800000 */
.L_x_103:
[----:B0-----:R-:W-:-:S06]  /*4910*/  IMAD.U32 R2, R5, 0x10000, RZ ;  /* 0x0001000005027824 */ /* 0x001fcc00078e00ff */
[----:B------:R-:W0:Y:S02]  /*4920*/  F2I.U64.TRUNC R2, R2 ;  /* 0x0000000200027311 */ /* 0x000e24000020d800 */
[----:B0-----:R0:W-:Y:S01]  /*4930*/  STG.E.64 desc[UR36][R16.64], R2 ;  /* 0x0000000210007986 */ /* 0x0011e2000c101b24 */
[----:B------:R-:W-:Y:S05]  /*4940*/  BRA `(.L_x_76) ;  /* 0x00000000000c7947 */ /* 0x000fea0003800000 */
.L_x_102:
[----:B0-----:R-:W-:-:S06]  /*4950*/  IMAD.U32 R5, R5, 0x10000, RZ ;  /* 0x0001000005057824 */ /* 0x001fcc00078e00ff */
[----:B------:R-:W0:Y:S02]  /*4960*/  F2I.FTZ.U32.TRUNC.NTZ R5, R5 ;  /* 0x0000000500057305 */ /* 0x000e24000021f000 */
[----:B0-----:R0:W-:Y:S02]  /*4970*/  STG.E desc[UR36][R16.64], R5 ;  /* 0x0000000510007986 */ /* 0x0011e4000c101924 */
.L_x_76:
[----:B------:R-:W-:-:S04]  /*4980*/  IMAD R18, R18, 0x200, R23 ;  /* 0x0000020012127824 */ /* 0x000fc800078e0217 */
[----:B------:R-:W-:-:S07]  /*4990*/  VIADD R19, R18, 0x80 ;  /* 0x0000008012137836 */ /* 0x000fce0000000000 */
.L_x_1:
[----:B------:R-:W-:Y:S05]  /*49a0*/  BSYNC B6 ;  /* 0x0000000000067941 */ /* 0x000fea0003800000 */
.L_x_0:
[----:B------:R-:W-:Y:S01]  /*49b0*/  ULDC UR4, c[0x0][0x210] ;  /* 0x0000840000047ab9 */ /* 0x000fe20000000800 */
[----:B------:R-:W-:Y:S01]  /*49c0*/  BSSY B6, `(.L_x_105) ;  /* 0x0000491000067945 */ /* 0x000fe20003800000 */
[----:B------:R-:W-:-:S13]  /*49d0*/  ISETP.GE.AND P0, PT, R19, UR4, PT ;  /* 0x0000000413007c0c */ /* 0x000fda000bf06270 */
[----:B------:R-:W-:Y:S05]  /*49e0*/  @P0 BRA `(.L_x_106) ;  /* 0x0000004800380947 */ /* 0x000fea0003800000 */
[----:B---3--:R-:W3:Y:S01]  /*49f0*/  LDC R6, c[0x0][0x218] ;  /* 0x00008600ff067b82 */ /* 0x008ee20000000800 */
[----:B------:R-:W-:Y:S02]  /*4a00*/  IMAD.MOV.U32 R18, RZ, RZ, RZ ;  /* 0x000000ffff127224 */ /* 0x000fe400078e00ff */
[----:B0-----:R-:W-:Y:S02]  /*4a10*/  IMAD.MOV.U32 R0, RZ, RZ, RZ ;  /* 0x000000ffff007224 */ /* 0x001fe400078e00ff */
[----:B-12-4-:R-:W-:Y:S01]  /*4a20*/  IMAD.MOV.U32 R16, RZ, RZ, RZ ;  /* 0x000000ffff107224 */ /* 0x016fe200078e00ff */
[----:B---3--:R-:W-:-:S13]  /*4a30*/  ISETP.NE.AND P0, PT, R6, RZ, PT ;  /* 0x000000ff0600720c */ /* 0x008fda0003f05270 */
[----:B------:R-:W-:Y:S05]  /*4a40*/  @!P0 BRA `(.L_x_107) ;  /* 0x0000001400708947 */ /* 0x000fea0003800000 */
        /* <DEDUP_REMOVED lines=348> */
.L_x_107:
        /* <DEDUP_REMOVED lines=23> */
.L_x_111:
[----:B------:R-:W2:Y:S02]  /*6180*/  LDG.E.U8 R2, desc[UR36][R2.64] ;  /* 0x0000002402027981 */ /* 0x000ea4000c1e1100 */
[----:B--2---:R-:W-:-:S04]  /*6190*/  I2FP.F32.U32 R0, R2 ;  /* 0x0000000200007245 */ /* 0x004fc80000201000 */
[----:B------:R-:W-:-:S04]  /*61a0*/  F2FP.BF16.F32.PACK_AB R0, RZ, R0 ;  /* 0x00000000ff00723e */ /* 0x000fc800000010ff */
[----:B------:R-:W-:Y:S01]  /*61b0*/  PRMT R22, R0, 0x7610, R22 ;  /* 0x0000761000167816 */ /* 0x000fe20000000016 */
[----:B------:R-:W-:Y:S06]  /*61c0*/  BRA `(.L_x_113) ;  /* 0x0000000c00c87947 */ /* 0x000fec0003800000 */
.L_x_110:
        /* <DEDUP_REMOVED lines=11> */
.L_x_115:
[----:B------:R-:W2:Y:S02]  /*6280*/  LDG.E R2, desc[UR36][R2.64] ;  /* 0x0000002402027981 */ /* 0x000ea4000c1e1900 */
[----:B--2---:R-:W-:-:S04]  /*6290*/  I2FP.F32.S32 R0, R2 ;  /* 0x0000000200007245 */ /* 0x004fc80000201400 */
[----:B------:R-:W-:-:S04]  /*62a0*/  F2FP.BF16.F32.PACK_AB R0, RZ, R0 ;  /* 0x00000000ff00723e */ /* 0x000fc800000010ff */
[----:B------:R-:W-:Y:S01]  /*62b0*/  PRMT R22, R0, 0x7610, R22 ;  /* 0x0000761000167816 */ /* 0x000fe20000000016 */
[----:B------:R-:W-:Y:S06]  /*62c0*/  BRA `(.L_x_113) ;  /* 0x0000000c00887947 */ /* 0x000fec0003800000 */
.L_x_114:
[----:B------:R-:W2:Y:S02]  /*62d0*/  LDG.E.U16 R2, desc[UR36][R2.64] ;  /* 0x0000002402027981 */ /* 0x000ea4000c1e1500 */
[----:B--2---:R-:W0:Y:S02]  /*62e0*/  I2F.S16 R0, R2 ;  /* 0x0000000200007306 */ /* 0x004e240000101400 */
[----:B0-----:R-:W-:-:S04]  /*62f0*/  F2FP.BF16.F32.PACK_AB R0, RZ, R0 ;  /* 0x00000000ff00723e */ /* 0x001fc800000010ff */
[----:B------:R-:W-:Y:S01]  /*6300*/  PRMT R22, R0, 0x7610, R22 ;  /* 0x0000761000167816 */ /* 0x000fe20000000016 */
[----:B------:R-:W-:Y:S06]  /*6310*/  BRA `(.L_x_113) ;  /* 0x0000000c00747947 */ /* 0x000fec0003800000 */
.L_x_109:
        /* <DEDUP_REMOVED lines=9> */
.L_x_117:
[----:B------:R-:W2:Y:S02]  /*63b0*/  LDG.E.U16 R0, desc[UR36][R2.64] ;  /* 0x0000002402007981 */ /* 0x000ea4000c1e1500 */
[----:B--2---:R-:W-:-:S05]  /*63c0*/  HADD2.F32 R0, -RZ, R0.H0_H0 ;  /* 0x20000000ff007230 */ /* 0x004fca0000004100 */
[----:B------:R-:W-:-:S04]  /*63d0*/  F2FP.BF16.F32.PACK_AB R0, RZ, R0 ;  /* 0x00000000ff00723e */ /* 0x000fc800000010ff */
[----:B------:R-:W-:Y:S01]  /*63e0*/  PRMT R22, R0, 0x7610, R22 ;  /* 0x0000761000167816 */ /* 0x000fe20000000016 */
[----:B------:R-:W-:Y:S06]  /*63f0*/  BRA `(.L_x_113) ;  /* 0x0000000c003c7947 */ /* 0x000fec0003800000 */
.L_x_116:
        /* <DEDUP_REMOVED lines=9> */
.L_x_119:
[----:B------:R-:W2:Y:S02]  /*6490*/  LDG.E.U16 R2, desc[UR36][R2.64] ;  /* 0x0000002402027981 */ /* 0x000ea4000c1e1500 */
[----:B--2---:R-:W-:-:S05]  /*64a0*/  HADD2.F32 R0, -RZ, R2.H0_H0 ;  /* 0x20000002ff007230 */ /* 0x004fca0000004100 */
[----:B------:R-:W-:-:S04]  /*64b0*/  F2FP.BF16.F32.PACK_AB R0, RZ, R0 ;  /* 0x00000000ff00723e */ /* 0x000fc800000010ff */
[----:B------:R-:W-:Y:S01]  /*64c0*/  PRMT R22, R0, 0x7610, R22 ;  /* 0x0000761000167816 */ /* 0x000fe20000000016 */
[----:B------:R-:W-:Y:S06]  /*64d0*/  BRA `(.L_x_113) ;  /* 0x0000000c00047947 */ /* 0x000fec0003800000 */
.L_x_118:
        /* <DEDUP_REMOVED lines=9> */
.L_x_108:
        /* <DEDUP_REMOVED lines=14> */
.L_x_122:
        /* <DEDUP_REMOVED lines=9> */
.L_x_121:
        /* <DEDUP_REMOVED lines=28> */
.L_x_124:
        /* <DEDUP_REMOVED lines=15> */
.L_x_123:
[----:B------:R0:W5:Y:S01]  /*6990*/  LDG.E.U16 R22, desc[UR36][R2.64] ;  /* 0x0000002402167981 */ /* 0x000162000c1e1500 */
[----:B------:R-:W-:Y:S05]  /*69a0*/  BRA `(.L_x_113) ;  /* 0x0000000400d07947 */ /* 0x000fea0003800000 */
.L_x_120:
        /* <DEDUP_REMOVED lines=13> */
.L_x_127:
        /* <DEDUP_REMOVED lines=21> */
.L_x_131:
[----:B------:R-:W-:Y:S05]  /*6bd0*/  BSYNC B1 ;  /* 0x0000000000017941 */ /* 0x000fea0003800000 */
.L_x_130:
[----:B------:R-:W-:Y:S01]  /*6be0*/  LEA R3, R0, 0x3b800000, 0x17 ;  /* 0x3b80000000037811 */ /* 0x000fe200078eb8ff */
[----:B------:R-:W-:-:S05]  /*6bf0*/  IMAD.SHL.U32 R0, R2, 0x100000, RZ ;  /* 0x0010000002007824 */ /* 0x000fca00078e00ff */
[----:B------:R-:W-:-:S07]  /*6c00*/  LOP3.LUT R0, R3, R0, R4, 0xfe, !PT ;  /* 0x0000000003007212 */ /* 0x000fce00078efe04 */
.L_x_129:
[----:B------:R-:W-:Y:S05]  /*6c10*/  BSYNC B0 ;  /* 0x0000000000007941 */ /* 0x000fea0003800000 */
.L_x_128:
[----:B------:R-:W-:-:S04]  /*6c20*/  F2FP.BF16.F32.PACK_AB R0, RZ, R0 ;  /* 0x00000000ff00723e */ /* 0x000fc800000010ff */
[----:B------:R-:W-:Y:S01]  /*6c30*/  PRMT R22, R0, 0x7610, R22 ;  /* 0x0000761000167816 */ /* 0x000fe20000000016 */
[----:B------:R-:W-:Y:S06]  /*6c40*/  BRA `(.L_x_113) ;  /* 0x0000000400287947 */ /* 0x000fec0003800000 */
.L_x_126:
        /* <DEDUP_REMOVED lines=21> */
.L_x_135:
[----:B------:R-:W-:Y:S05]  /*6da0*/  BSYNC B1 ;  /* 0x0000000000017941 */ /* 0x000fea0003800000 */
.L_x_134:
[----:B------:R-:W-:Y:S01]  /*6db0*/  LEA R3, R0, 0x37800000, 0x17 ;  /* 0x3780000000037811 */ /* 0x000fe200078eb8ff */
[----:B------:R-:W-:-:S05]  /*6dc0*/  IMAD.SHL.U32 R0, R2, 0x200000, RZ ;  /* 0x0020000002007824 */ /* 0x000fca00078e00ff */
[----:B------:R-:W-:-:S07]  /*6dd0*/  LOP3.LUT R0, R3, R0, R4, 0xfe, !PT ;  /* 0x0000000003007212 */ /* 0x000fce00078efe04 */
.L_x_133:
[----:B------:R-:W-:Y:S05]  /*6de0*/  BSYNC B0 ;  /* 0x0000000000007941 */ /* 0x000fea0003800000 */
.L_x_132:
[----:B------:R-:W-:-:S04]  /*6df0*/  F2FP.BF16.F32.PACK_AB R0, RZ, R0 ;  /* 0x00000000ff00723e */ /* 0x000fc800000010ff */
[----:B------:R-:W-:Y:S01]  /*6e00*/  PRMT R22, R0, 0x7610, R22 ;  /* 0x0000761000167816 */ /* 0x000fe20000000016 */
[----:B------:R-:W-:Y:S06]  /*6e10*/  BRA `(.L_x_113) ;  /* 0x0000000000b47947 */ /* 0x000fec0003800000 */
.L_x_125:
        /* <DEDUP_REMOVED lines=14> */
.L_x_139:
[----:B------:R-:W-:Y:S05]  /*6f00*/  BSYNC B0 ;  /* 0x0000000000007941 */ /* 0x000fea0003800000 */
.L_x_138:
[----:B------:R-:W-:-:S04]  /*6f10*/  F2FP.BF16.F32.PACK_AB R0, RZ, R0 ;  /* 0x00000000ff00723e */ /* 0x000fc800000010ff */
[----:B------:R-:W-:Y:S01]  /*6f20*/  PRMT R22, R0, 0x7610, R22 ;  /* 0x0000761000167816 */ /* 0x000fe20000000016 */
[----:B------:R-:W-:Y:S06]  /*6f30*/  BRA `(.L_x_113) ;  /* 0x00000000006c7947 */ /* 0x000fec0003800000 */
.L_x_112:
        /* <DEDUP_REMOVED lines=16> */
.L_x_140:
[----:B------:R-:W-:Y:S01]  /*7040*/  PRMT R22, RZ, 0x7610, R22 ;  /* 0x00007610ff167816 */ /* 0x000fe20000000016 */
[----:B------:R-:W-:Y:S06]  /*7050*/  BRA `(.L_x_113) ;  /* 0x0000000000247947 */ /* 0x000fec0003800000 */
.L_x_137:
[----:B------:R-:W2:Y:S02]  /*7060*/  LDG.E.64 R2, desc[UR36][R2.64] ;  /* 0x0000002402027981 */ /* 0x000ea4000c1e1b00 */
[----:B--2---:R-:W0:Y:S02]  /*7070*/  I2F.U64 R0, R2 ;  /* 0x0000000200007312 */ /* 0x004e240000301000 */
[----:B0-----:R-:W-:-:S04]  /*7080*/  F2FP.BF16.F32.PACK_AB R0, RZ, R0 ;  /* 0x00000000ff00723e */ /* 0x001fc800000010ff */
[----:B------:R-:W-:Y:S01]  /*7090*/  PRMT R22, R0, 0x7610, R22 ;  /* 0x0000761000167816 */ /* 0x000fe20000000016 */
[----:B------:R-:W-:Y:S06]  /*70a0*/  BRA `(.L_x_113) ;  /* 0x0000000000107947 */ /* 0x000fec0003800000 */
.L_x_136:
[----:B------:R-:W2:Y:S02]  /*70b0*/  LDG.E R2, desc[UR36][R2.64] ;  /* 0x0000002402027981 */ /* 0x000ea4000c1e1900 */
[----:B--2---:R-:W-:-:S04]  /*70c0*/  I2FP.F32.U32 R0, R2 ;  /* 0x0000000200007245 */ /* 0x004fc80000201000 */
[----:B------:R-:W-:-:S04]  /*70d0*/  F2FP.BF16.F32.PACK_AB R0, RZ, R0 ;  /* 0x00000000ff00723e */ /* 0x000fc800000010ff */
[----:B------:R-:W-:-:S07]  /*70e0*/  PRMT R22, R0, 0x7610, R22 ;  /* 0x0000761000167816 */ /* 0x000fce0000000016 */
.L_x_113:
        /* <DEDUP_REMOVED lines=19> */
.L_x_144:
[----:B------:R-:W2:Y:S02]  /*7220*/  LDG.E.U8 R2, desc[UR36][R2.64] ;  /* 0x0000002402027981 */ /* 0x000ea4000c1e1100 */
[----:B--2---:R-:W-:-:S04]  /*7230*/  I2FP.F32.U32 R0, R2 ;  /* 0x0000000200007245 */ /* 0x004fc80000201000 */
[----:B------:R-:W-:Y:S01]  /*7240*/  F2FP.BF16.F32.PACK_AB R0, RZ, R0 ;  /* 0x00000000ff00723e */ /* 0x000fe200000010ff */
[----:B------:R-:W-:Y:S06]  /*7250*/  BRA `(.L_x_146) ;  /* 0x0000000c00907947 */ /* 0x000fec0003800000 */
.L_x_143:
        /* <DEDUP_REMOVED lines=10> */
.L_x_148:
[----:B------:R-:W2:Y:S02]  /*7300*/  LDG.E R2, desc[UR36][R2.64] ;  /* 0x0000002402027981 */ /* 0x000ea4000c1e1900 */
[----:B--2---:R-:W-:-:S04]  /*7310*/  I2FP.F32.S32 R0, R2 ;  /* 0x0000000200007245 */ /* 0x004fc80000201400 */
[----:B------:R-:W-:Y:S01]  /*7320*/  F2FP.BF16.F32.PACK_AB R0, RZ, R0 ;  /* 0x00000000ff00723e */ /* 0x000fe200000010ff */
[----:B------:R-:W-:Y:S06]  /*7330*/  BRA `(.L_x_146) ;  /* 0x0000000c00587947 */ /* 0x000fec0003800000 */
.L_x_147:
[----:B------:R-:W2:Y:S02]  /*7340*/  LDG.E.U16 R2, desc[UR36][R2.64] ;  /* 0x0000002402027981 */ /* 0x000ea4000c1e1500 */
[----:B--2---:R-:W0:Y:S02]  /*7350*/  I2F.S16 R0, R2 ;  /* 0x0000000200007306 */ /* 0x004e240000101400 */
[----:B0-----:R-:W-:Y:S01]  /*7360*/  F2FP.BF16.F32.PACK_AB R0, RZ, R0 ;  /* 0x00000000ff00723e */ /* 0x001fe200000010ff */
[----:B------:R-:W-:Y:S06]  /*7370*/  BRA `(.L_x_146) ;  /* 0x0000000c00487947 */ /* 0x000fec0003800000 */
.L_x_142:
        /* <DEDUP_REMOVED lines=9> */
.L_x_150:
[----:B------:R-:W2:Y:S02]  /*7410*/  LDG.E.U16 R0, desc[UR36][R2.64] ;  /* 0x0000002402007981 */ /* 0x000ea4000c1e1500 */
[----:B--2---:R-:W-:-:S05]  /*7420*/  HADD2.F32 R0, -RZ, R0.H0_H0 ;  /* 0x20000000ff007230 */ /* 0x004fca0000004100 */
[----:B------:R-:W-:Y:S01]  /*7430*/  F2FP.BF16.F32.PACK_AB R0, RZ, R0 ;  /* 0x00000000ff00723e */ /* 0x000fe200000010ff */
[----:B------:R-:W-:Y:S06]  /*7440*/  BRA `(.L_x_146) ;  /* 0x0000000c00147947 */ /* 0x000fec0003800000 */
.L_x_149:
        /* <DEDUP_REMOVED lines=9> */
.L_x_152:
[----:B------:R-:W2:Y:S02]  /*74e0*/  LDG.E.U16 R2, desc[UR36][R2.64] ;  /* 0x0000002402027981 */ /* 0x000ea4000c1e1500 */
[----:B--2---:R-:W-:-:S05]  /*74f0*/  HADD2.F32 R0, -RZ, R2.H0_H0 ;  /* 0x20000002ff007230 */ /* 0x004fca0000004100 */
[----:B------:R-:W-:Y:S01]  /*7500*/  F2FP.BF16.F32.PACK_AB R0, RZ, R0 ;  /* 0x00000000ff00723e */ /* 0x000fe200000010ff */
[----:B------:R-:W-:Y:S06]  /*7510*/  BRA `(.L_x_146) ;  /* 0x0000000800e07947 */ /* 0x000fec0003800000 */
.L_x_151:
        /* <DEDUP_REMOVED lines=8> */
.L_x_141:
        /* <DEDUP_REMOVED lines=13> */
.L_x_155:
        /* <DEDUP_REMOVED lines=8> */
.L_x_154:
        /* <DEDUP_REMOVED lines=28> */
.L_x_157:
        /* <DEDUP_REMOVED lines=15> */
.L_x_156:
[----:B------:R0:W5:Y:S01]  /*79a0*/  LDG.E.U16 R0, desc[UR36][R2.64] ;  /* 0x0000002402007981 */ /* 0x000162000c1e1500 */
[----:B------:R-:W-:Y:S05]  /*79b0*/  BRA `(.L_x_146) ;  /* 0x0000000400b87947 */ /* 0x000fea0003800000 */
.L_x_153:
        /* <DEDUP_REMOVED lines=12> */
.L_x_160:
        /* <DEDUP_REMOVED lines=21> */
.L_x_164:
[----:B------:R-:W-:Y:S05]  /*7bd0*/  BSYNC B1 ;  /* 0x0000000000017941 */ /* 0x000fea0003800000 */
.L_x_163:
[----:B------:R-:W-:Y:S01]  /*7be0*/  LEA R3, R0, 0x3b800000, 0x17 ;  /* 0x3b80000000037811 */ /* 0x000fe200078eb8ff */
[----:B------:R-:W-:-:S05]  /*7bf0*/  IMAD.SHL.U32 R0, R2, 0x100000, RZ ;  /* 0x0010000002007824 */ /* 0x000fca00078e00ff */
[----:B------:R-:W-:-:S07]  /*7c00*/  LOP3.LUT R0, R3, R0, R4, 0xfe, !PT ;  /* 0x0000000003007212 */ /* 0x000fce00078efe04 */
.L_x_162:
[----:B------:R-:W-:Y:S05]  /*7c10*/  BSYNC B0 ;  /* 0x0000000000007941 */ /* 0x000fea0003800000 */
.L_x_161:
[----:B------:R-:W-:Y:S01]  /*7c20*/  F2FP.BF16.F32.PACK_AB R0, RZ, R0 ;  /* 0x00000000ff00723e */ /* 0x000fe200000010ff */
[----:B------:R-:W-:Y:S06]  /*7c30*/  BRA `(.L_x_146) ;  /* 0x0000000400187947 */ /* 0x000fec0003800000 */
.L_x_159:
        /* <DEDUP_REMOVED lines=21> */
.L_x_168:
[----:B------:R-:W-:Y:S05]  /*7d90*/  BSYNC B1 ;  /* 0x0000000000017941 */ /* 0x000fea0003800000 */
.L_x_167:
[----:B------:R-:W-:Y:S01]  /*7da0*/  LEA R3, R0, 0x37800000, 0x17 ;  /* 0x3780000000037811 */ /* 0x000fe200078eb8ff */
[----:B------:R-:W-:-:S05]  /*7db0*/  IMAD.SHL.U32 R0, R2, 0x200000, RZ ;  /* 0x0020000002007824 */ /* 0x000fca00078e00ff */
[----:B------:R-:W-:-:S07]  /*7dc0*/  LOP3.LUT R0, R3, R0, R4, 0xfe, !PT ;  /* 0x0000000003007212 */ /* 0x000fce00078efe04 */
.L_x_166:
[----:B------:R-:W-:Y:S05]  /*7dd0*/  BSYNC B0 ;  /* 0x0000000000007941 */ /* 0x000fea0003800000 */
.L_x_165:
[----:B------:R-:W-:Y:S01]  /*7de0*/  F2FP.BF16.F32.PACK_AB R0, RZ, R0 ;  /* 0x00000000ff00723e */ /* 0x000fe200000010ff */
[----:B------:R-:W-:Y:S06]  /*7df0*/  BRA `(.L_x_146) ;  /* 0x0000000000a87947 */ /* 0x000fec0003800000 */
.L_x_158:
        /* <DEDUP_REMOVED lines=14> */
.L_x_172:
[----:B------:R-:W-:Y:S05]  /*7ee0*/  BSYNC B0 ;  /* 0x0000000000007941 */ /* 0x000fea0003800000 */
.L_x_171:
[----:B------:R-:W-:Y:S01]  /*7ef0*/  F2FP.BF16.F32.PACK_AB R0, RZ, R0 ;  /* 0x00000000ff00723e */ /* 0x000fe200000010ff */
[----:B------:R-:W-:Y:S06]  /*7f00*/  BRA `(.L_x_146) ;  /* 0x0000000000647947 */ /* 0x000fec0003800000 */
.L_x_145:
        /* <DEDUP_REMOVED lines=16> */
.L_x_173:
[----:B------:R-:W-:Y:S01]  /*8010*/  PRMT R0, RZ, 0x7610, R0 ;  /* 0x00007610ff007816 */ /* 0x000fe20000000000 */
[----:B------:R-:W-:Y:S06]  /*8020*/  BRA `(.L_x_146) ;  /* 0x00000000001c7947 */ /* 0x000fec0003800000 */
.L_x_170:
[----:B------:R-:W2:Y:S02]  /*8030*/  LDG.E.64 R2, desc[UR36][R2.64] ;  /* 0x0000002402027981 */ /* 0x000ea4000c1e1b00 */
[----:B--2---:R-:W0:Y:S02]  /*8040*/  I2F.U64 R0, R2 ;  /* 0x0000000200007312 */ /* 0x004e240000301000 */
[----:B0-----:R-:W-:Y:S01]  /*8050*/  F2FP.BF16.F32.PACK_AB R0, RZ, R0 ;  /* 0x00000000ff00723e */ /* 0x001fe200000010ff */
[----:B------:R-:W-:Y:S06]  /*8060*/  BRA `(.L_x_146) ;  /* 0x00000000000c7947 */ /* 0x000fec0003800000 */
.L_x_169:
[----:B------:R-:W2:Y:S02]  /*8070*/  LDG.E R2, desc[UR36][R2.64] ;  /* 0x0000002402027981 */ /* 0x000ea4000c1e1900 */
[----:B--2---:R-:W-:-:S04]  /*8080*/  I2FP.F32.U32 R0, R2 ;  /* 0x0000000200007245 */ /* 0x004fc80000201000 */
[----:B------:R-:W-:-:S07]  /*8090*/  F2FP.BF16.F32.PACK_AB R0, RZ, R0 ;  /* 0x00000000ff00723e */ /* 0x000fce00000010ff */
.L_x_146:
        /* <DEDUP_REMOVED lines=38> */
.L_x_175:
[----:B------:R-:W-:Y:S05]  /*8300*/  BSYNC B0 ;  /* 0x0000000000007941 */ /* 0x000fea0003800000 */
.L_x_174:
[----:B------:R-:W0:Y:S01]  /*8310*/  MUFU.TANH R4, R4 ;  /* 0x0000000400047308 */ /* 0x000e220000002400 */
[----:B------:R-:W-:Y:S01]  /*8320*/  FMUL.FTZ R9, R0, R9 ;  /* 0x0000000900097220 */ /* 0x000fe20000410000 */
[----:B------:R-:W-:Y:S01]  /*8330*/  IMAD.U32 R22, R22, 0x10000, RZ ;  /* 0x0001000016167824 */ /* 0x000fe200078e00ff */
[----:B--2---:R-:W-:-:S04]  /*8340*/  PRMT R0, R3, 0x9910, RZ ;  /* 0x0000991003007816 */ /* 0x004fc800000000ff */
[----:B------:R-:W-:Y:S01]  /*8350*/  ISETP.GT.AND P0, PT, R0, 0x9, PT ;  /* 0x000000090000780c */ /* 0x000fe20003f04270 */
[----:B0-----:R-:W-:-:S04]  /*8360*/  FFMA.FTZ R5, -R4, R4, 1 ;  /* 0x3f80000004057423 */ /* 0x001fc80000010104 */
[----:B------:R-:W-:-:S04]  /*8370*/  FFMA.FTZ R5, R5, R9, R4 ;  /* 0x0000000905057223 */ /* 0x000fc80000010004 */
[----:B------:R-:W-:-:S06]  /*8380*/  FMUL.FTZ R5, R22, R5 ;  /* 0x0000000516057220 */ /* 0x000fcc0000410000 */
[----:B------:R-:W0:Y:S01]  /*8390*/  F2F.BF16.F32 R5, R5 ;  /* 0x0000000500057304 */ /* 0x000e220000202000 */
        /* <DEDUP_REMOVED lines=13> */
.L_x_179:
[----:B0-----:R-:W-:-:S06]  /*8470*/  IMAD.U32 R3, R5, 0x10000, RZ ;  /* 0x0001000005037824 */ /* 0x001fcc00078e00ff */
[----:B------:R-:W0:Y:S02]  /*8480*/  F2I.S64.TRUNC R2, R3 ;  /* 0x0000000300027311 */ /* 0x000e24000020d900 */
[----:B0-----:R0:W-:Y:S01]  /*8490*/  STG.E.U8 desc[UR36][R16.64], R2 ;  /* 0x0000000210007986 */ /* 0x0011e2000c101124 */
[----:B------:R-:W-:Y:S05]  /*84a0*/  BRA `(.L_x_181) ;  /* 0x0000000c00847947 */ /* 0x000fea0003800000 */
.L_x_178:
        /* <DEDUP_REMOVED lines=10> */
.L_x_183:
[----:B0-----:R-:W-:-:S06]  /*8550*/  IMAD.U32 R5, R5, 0x10000, RZ ;  /* 0x0001000005057824 */ /* 0x001fcc00078e00ff */
[----:B------:R-:W0:Y:S02]  /*8560*/  F2I.FTZ.TRUNC.NTZ R5, R5 ;  /* 0x0000000500057305 */ /* 0x000e24000021f100 */
[----:B0-----:R0:W-:Y:S01]  /*8570*/  STG.E desc[UR36][R16.64], R5 ;  /* 0x0000000510007986 */ /* 0x0011e2000c101924 */
[----:B------:R-:W-:Y:S05]  /*8580*/  BRA `(.L_x_181) ;  /* 0x0000000c004c7947 */ /* 0x000fea0003800000 */
.L_x_182:
[----:B0-----:R-:W-:-:S06]  /*8590*/  IMAD.U32 R5, R5, 0x10000, RZ ;  /* 0x0001000005057824 */ /* 0x001fcc00078e00ff */
[----:B------:R-:W0:Y:S02]  /*85a0*/  F2I.FTZ.TRUNC.NTZ R5, R5 ;  /* 0x0000000500057305 */ /* 0x000e24000021f100 */
[----:B0-----:R0:W-:Y:S01]  /*85b0*/  STG.E.U16 desc[UR36][R16.64], R5 ;  /* 0x0000000510007986 */ /* 0x0011e2000c101524 */
[----:B------:R-:W-:Y:S05]  /*85c0*/  BRA `(.L_x_181) ;  /* 0x0000000c003c7947 */ /* 0x000fea0003800000 */
.L_x_177:
        /* <DEDUP_REMOVED lines=9> */
.L_x_185:
[----:B0-----:R-:W-:-:S05]  /*8660*/  IMAD.U32 R0, R5, 0x10000, RZ ;  /* 0x0001000005007824 */ /* 0x001fca00078e00ff */
[----:B------:R-:W-:-:S05]  /*8670*/  F2FP.F16.F32.PACK_AB R0, RZ, R0 ;  /* 0x00000000ff00723e */ /* 0x000fca00000000ff */
[----:B------:R0:W-:Y:S01]  /*8680*/  STG.E.U16 desc[UR36][R16.64], R0 ;  /* 0x0000000010007986 */ /* 0x0001e2000c101524 */
[----:B------:R-:W-:Y:S05]  /*8690*/  BRA `(.L_x_181) ;  /* 0x0000000c00087947 */ /* 0x000fea0003800000 */
.L_x_184:
        /* <DEDUP_REMOVED lines=10> */
.L_x_187:
[----:B0-----:R-:W-:-:S05]  /*8740*/  IMAD.U32 R5, R5, 0x10000, RZ ;  /* 0x0001000005057824 */ /* 0x001fca00078e00ff */
[----:B------:R-:W-:-:S04]  /*8750*/  F2FP.F16.F32.PACK_AB R3, RZ, R5 ;  /* 0x00000005ff03723e */ /* 0x000fc800000000ff */
[----:B------:R-:W-:-:S05]  /*8760*/  PRMT R3, R3, 0x5410, RZ ;  /* 0x0000541003037816 */ /* 0x000fca00000000ff */
[----:B------:R0:W-:Y:S01]  /*8770*/  STG.E desc[UR36][R16.64], R3 ;  /* 0x0000000310007986 */ /* 0x0001e2000c101924 */
[----:B------:R-:W-:Y:S05]  /*8780*/  BRA `(.L_x_181) ;  /* 0x0000000800cc7947 */ /* 0x000fea0003800000 */
.L_x_186:
[----:B0-----:R-:W-:-:S04]  /*8790*/  IMAD.U32 R2, R5, 0x10000, RZ ;  /* 0x0001000005027824 */ /* 0x001fc800078e00ff */
[----:B------:R-:W-:-:S06]  /*87a0*/  FMUL.FTZ R2, R2, 1 ;  /* 0x3f80000002027820 */ /* 0x000fcc0000410000 */
[----:B------:R-:W0:Y:S02]  /*87b0*/  F2F.F64.F32 R2, R2 ;  /* 0x0000000200027310 */ /* 0x000e240000201800 */
[----:B0-----:R0:W-:Y:S01]  /*87c0*/  STG.E.64 desc[UR36][R16.64], R2 ;  /* 0x0000000210007986 */ /* 0x0011e2000c101b24 */
[----:B------:R-:W-:Y:S05]  /*87d0*/  BRA `(.L_x_181) ;  /* 0x0000000800b87947 */ /* 0x000fea0003800000 */
.L_x_176:
        /* <DEDUP_REMOVED lines=13> */
.L_x_190:
[----:B0-----:R-:W-:Y:S01]  /*88b0*/  IMAD.U32 R5, R5, 0x10000, RZ ;  /* 0x0001000005057824 */ /* 0x001fe200078e00ff */
[----:B------:R-:W-:-:S03]  /*88c0*/  CS2R R6, SRZ ;  /* 0x0000000000067805 */ /* 0x000fc6000001ff00 */
[----:B------:R-:W-:-:S06]  /*88d0*/  FMUL.FTZ R5, R5, 1 ;  /* 0x3f80000005057820 */ /* 0x000fcc0000410000 */
[----:B------:R-:W0:Y:S02]  /*88e0*/  F2F.F64.F32 R4, R5 ;  /* 0x0000000500047310 */ /* 0x000e240000201800 */
[----:B0-----:R0:W-:Y:S01]  /*88f0*/  STG.E.128 desc[UR36][R16.64], R4 ;  /* 0x0000000410007986 */ /* 0x0011e2000c101d24 */
[----:B------:R-:W-:Y:S05]  /*8900*/  BRA `(.L_x_181) ;  /* 0x00000008006c7947 */ /* 0x000fea0003800000 */
.L_x_189:
        /* <DEDUP_REMOVED lines=21> */
.L_x_194:
[----:B------:R-:W-:Y:S05]  /*8a60*/  BSYNC B0 ;  /* 0x0000000000007941 */ /* 0x000fea0003800000 */
.L_x_193:
[----:B------:R-:W-:-:S05]  /*8a70*/  LOP3.LUT R3, R0, R3, RZ, 0xfc, !PT ;  /* 0x0000000300037212 */ /* 0x000fca00078efcff */
[----:B------:R0:W-:Y:S01]  /*8a80*/  STG.E.U8 desc[UR36][R16.64], R3 ;  /* 0x0000000310007986 */ /* 0x0001e2000c101124 */
[----:B------:R-:W-:Y:S05]  /*8a90*/  BRA `(.L_x_181) ;  /* 0x0000000800087947 */ /* 0x000fea0003800000 */
.L_x_192:
        /* <DEDUP_REMOVED lines=13> */
.L_x_196:
[----:B------:R-:W-:Y:S01]  /*8b70*/  IMAD.MOV.U32 R0, RZ, RZ, 0x7f ;  /* 0x0000007fff007424 */ /* 0x000fe200078e00ff */
[----:B------:R-:W-:-:S04]  /*8b80*/  ISETP.GT.U32.AND P0, PT, R2, 0x7f800000, PT ;  /* 0x7f8000000200780c */ /* 0x000fc80003f04070 */
[----:B------:R-:W-:-:S09]  /*8b90*/  SEL R0, R0, 0x7c, P0 ;  /* 0x0000007c00007807 */ /* 0x000fd20000000000 */
.L_x_197:
[----:B------:R-:W-:Y:S05]  /*8ba0*/  BSYNC B0 ;  /* 0x0000000000007941 */ /* 0x000fea0003800000 */
.L_x_195:
[----:B------:R-:W-:-:S04]  /*8bb0*/  LOP3.LUT R2, R5, 0x80000000, RZ, 0xc0, !PT ;  /* 0x8000000005027812 */ /* 0x000fc800078ec0ff */
[----:B------:R-:W-:-:S04]  /*8bc0*/  SHF.R.U32.HI R3, RZ, 0x18, R2 ;  /* 0x00000018ff037819 */ /* 0x000fc80000011602 */
[----:B------:R-:W-:-:S05]  /*8bd0*/  LOP3.LUT R3, R0, R3, RZ, 0xfc, !PT ;  /* 0x0000000300037212 */ /* 0x000fca00078efcff */
[----:B------:R0:W-:Y:S01]  /*8be0*/  STG.E.U8 desc[UR36][R16.64], R3 ;  /* 0x0000000310007986 */ /* 0x0001e2000c101124 */
[----:B------:R-:W-:Y:S05]  /*8bf0*/  BRA `(.L_x_181) ;  /* 0x0000000400b07947 */ /* 0x000fea0003800000 */
.L_x_191:
[----:B0-----:R0:W-:Y:S01]  /*8c00*/  STG.E.U16 desc[UR36][R16.64], R5 ;  /* 0x0000000510007986 */ /* 0x0011e2000c101524 */
[----:B------:R-:W-:Y:S05]  /*8c10*/  BRA `(.L_x_181) ;  /* 0x0000000400a87947 */ /* 0x000fea0003800000 */
.L_x_188:
        /* <DEDUP_REMOVED lines=12> */
.L_x_200:
        /* <DEDUP_REMOVED lines=17> */
.L_x_203:
[----:B------:R-:W-:-:S04]  /*8df0*/  LOP3.LUT R2, R5, 0x80000000, RZ, 0xc0, !PT ;  /* 0x8000000005027812 */ /* 0x000fc800078ec0ff */
[----:B------:R-:W-:-:S04]  /*8e00*/  SHF.R.U32.HI R3, RZ, 0x18, R2 ;  /* 0x00000018ff037819 */ /* 0x000fc80000011602 */
[----:B------:R-:W-:-:S04]  /*8e10*/  LOP3.LUT R0, R0, R3, RZ, 0xfc, !PT ;  /* 0x0000000300007212 */ /* 0x000fc800078efcff */
[----:B------:R-:W-:-:S07]  /*8e20*/  PRMT R8, R0, 0x7610, R8 ;  /* 0x0000761000087816 */ /* 0x000fce0000000008 */
.L_x_202:
[----:B------:R-:W-:Y:S05]  /*8e30*/  BSYNC B0 ;  /* 0x0000000000007941 */ /* 0x000fea0003800000 */
.L_x_201:
[----:B------:R3:W-:Y:S01]  /*8e40*/  STG.E.U8 desc[UR36][R16.64], R8 ;  /* 0x0000000810007986 */ /* 0x0007e2000c101124 */
[----:B------:R-:W-:Y:S05]  /*8e50*/  BRA `(.L_x_181) ;  /* 0x0000000400187947 */ /* 0x000fea0003800000 */
.L_x_199:
        /* <DEDUP_REMOVED lines=17> */
.L_x_206:
[----:B------:R-:W-:-:S04]  /*8f70*/  LOP3.LUT R2, R5, 0x80000000, RZ, 0xc0, !PT ;  /* 0x8000000005027812 */ /* 0x000fc800078ec0ff */
[----:B------:R-:W-:-:S04]  /*8f80*/  SHF.R.U32.HI R3, RZ, 0x18, R2 ;  /* 0x00000018ff037819 */ /* 0x000fc80000011602 */
[----:B------:R-:W-:-:S04]  /*8f90*/  LOP3.LUT R0, R0, R3, RZ, 0xfc, !PT ;  /* 0x0000000300007212 */ /* 0x000fc800078efcff */
[----:B------:R-:W-:-:S07]  /*8fa0*/  PRMT R8, R0, 0x7610, R8 ;  /* 0x0000761000087816 */ /* 0x000fce0000000008 */
.L_x_205:
[----:B------:R-:W-:Y:S05]  /*8fb0*/  BSYNC B0 ;  /* 0x0000000000007941 */ /* 0x000fea0003800000 */
.L_x_204:
[----:B------:R0:W-:Y:S01]  /*8fc0*/  STG.E.U8 desc[UR36][R16.64], R8 ;  /* 0x0000000810007986 */ /* 0x0001e2000c101124 */
[----:B------:R-:W-:Y:S05]  /*8fd0*/  BRA `(.L_x_181) ;  /* 0x0000000000b87947 */ /* 0x000fea0003800000 */
.L_x_198:
        /* <DEDUP_REMOVED lines=22> */
.L_x_180:
[----:B------:R-:W-:Y:S01]  /*9140*/  MOV R0, 0x0 ;  /* 0x0000000000007802 */ /* 0x000fe20000000f00 */
[----:B------:R-:W-:Y:S01]  /*9150*/  ULDC.64 UR4, c[0x4][0x128] ;  /* 0x01004a0000047ab9 */ /* 0x000fe20000000a00 */
[----:B------:R-:W-:Y:S01]  /*9160*/  ULDC.64 UR6, c[0x4][0x40] ;  /* 0x0100100000067ab9 */ /* 0x000fe20000000a00 */
[----:B------:R-:W-:Y:S01]  /*9170*/  IMAD.U32 R4, RZ, RZ, UR4 ;  /* 0x00000004ff047e24 */ /* 0x000fe2000f8e00ff */
[----:B------:R1:W2:Y:S01]  /*9180*/  LDC.64 R2, c[0x4][R0] ;  /* 0x0100000000027b82 */ /* 0x0002a20000000a00 */
[----:B0-----:R-:W-:Y:S01]  /*9190*/  IMAD.U32 R5, RZ, RZ, UR5 ;  /* 0x00000005ff057e24 */ /* 0x001fe2000f8e00ff */
[----:B------:R-:W-:Y:S01]  /*91a0*/  ULDC.64 UR4, c[0x4][0x130] ;  /* 0x01004c0000047ab9 */ /* 0x000fe20000000a00 */
[----:B------:R-:W-:Y:S02]  /*91b0*/  IMAD.U32 R10, RZ, RZ, UR6 ;  /* 0x00000006ff0a7e24 */ /* 0x000fe4000f8e00ff */
[----:B------:R-:W-:Y:S02]  /*91c0*/  IMAD.U32 R6, RZ, RZ, UR4 ;  /* 0x00000004ff067e24 */ /* 0x000fe4000f8e00ff */
[----:B------:R-:W-:-:S02]  /*91d0*/  IMAD.U32 R7, RZ, RZ, UR5 ;  /* 0x00000005ff077e24 */ /* 0x000fc4000f8e00ff */
[----:B------:R-:W-:Y:S02]  /*91e0*/  IMAD.U32 R11, RZ, RZ, UR7 ;  /* 0x00000007ff0b7e24 */ /* 0x000fe4000f8e00ff */
[----:B------:R-:W-:Y:S02]  /*91f0*/  IMAD.MOV.U32 R8, RZ, RZ, 0x65 ;  /* 0x00000065ff087424 */ /* 0x000fe400078e00ff */
[----:B------:R-:W-:Y:S02]  /*9200*/  IMAD.MOV.U32 R12, RZ, RZ, 0x1 ;  /* 0x00000001ff0c7424 */ /* 0x000fe400078e00ff */
[----:B-1----:R-:W-:-:S07]  /*9210*/  IMAD.MOV.U32 R13, RZ, RZ, RZ ;  /* 0x000000ffff0d7224 */ /* 0x002fce00078e00ff */
[----:B------:R-:W-:-:S07]  /*9220*/  LEPC R20, `(.L_x_209) ;  /* 0x000000001014794e */ /* 0x000fce0000000000 */
[----:B--2---:R-:W-:Y:S05]  /*9230*/  CALL.ABS.NOINC R2 ;  /* 0x0000000002007343 */ /* 0x004fea0003c00000 */
.L_x_209:
[----:B------:R-:W-:Y:S05]  /*9240*/  BRA `(.L_x_181) ;  /* 0x00000000001c7947 */ /* 0x000fea0003800000 */
.L_x_208:
[----:B0-----:R-:W-:-:S06]  /*9250*/  IMAD.U32 R2, R5, 0x10000, RZ ;  /* 0x0001000005027824 */ /* 0x001fcc00078e00ff */
[----:B------:R-:W0:Y:S02]  /*9260*/  F2I.U64.TRUNC R2, R2 ;  /* 0x0000000200027311 */ /* 0x000e24000020d800 */
[----:B0-----:R2:W-:Y:S01]  /*9270*/  STG.E.64 desc[UR36][R16.64], R2 ;  /* 0x0000000210007986 */ /* 0x0015e2000c101b24 */
[----:B------:R-:W-:Y:S05]  /*9280*/  BRA `(.L_x_181) ;  /* 0x00000000000c7947 */ /* 0x000fea0003800000 */
.L_x_207:
[----:B0-----:R-:W-:-:S06]  /*9290*/  IMAD.U32 R5, R5, 0x10000, RZ ;  /* 0x0001000005057824 */ /* 0x001fcc00078e00ff */
[----:B------:R-:W0:Y:S02]  /*92a0*/  F2I.FTZ.U32.TRUNC.NTZ R5, R5 ;  /* 0x0000000500057305 */ /* 0x000e24000021f000 */
[----:B0-----:R0:W-:Y:S02]  /*92b0*/  STG.E desc[UR36][R16.64], R5 ;  /* 0x0000000510007986 */ /* 0x0011e4000c101924 */
.L_x_181:
[----:B------:R-:W-:-:S07]  /*92c0*/  VIADD R19, R19, 0x80 ;  /* 0x0000008013137836 */ /* 0x000fce0000000000 */
.L_x_106:
[----:B------:R-:W-:Y:S05]  /*92d0*/  BSYNC B6 ;  /* 0x0000000000067941 */ /* 0x000fea0003800000 */
.L_x_105:
[----:B------:R-:W-:Y:S01]  /*92e0*/  ULDC UR4, c[0x0][0x210] ;  /* 0x0000840000047ab9 */ /* 0x000fe20000000800 */
[----:B------:R-:W-:Y:S01]  /*92f0*/  BSSY B6, `(.L_x_210) ;  /* 0x0000491000067945 */ /* 0x000fe20003800000 */
[----:B------:R-:W-:-:S13]  /*9300*/  ISETP.GE.AND P0, PT, R19, UR4, PT ;  /* 0x0000000413007c0c */ /* 0x000fda000bf06270 */
[----:B------:R-:W-:Y:S05]  /*9310*/  @P0 BRA `(.L_x_211) ;  /* 0x0000004800380947 */ /* 0x000fea0003800000 */
[----:B0--3--:R-:W0:Y:S01]  /*9320*/  LDC R6, c[0x0][0x218] ;  /* 0x00008600ff067b82 */ /* 0x009e220000000800 */
[----:B------:R-:W-:Y:S02]  /*9330*/  IMAD.MOV.U32 R18, RZ, RZ, RZ ;  /* 0x000000ffff127224 */ /* 0x000fe400078e00ff */
[----:B------:R-:W-:Y:S02]  /*9340*/  IMAD.MOV.U32 R0, RZ, RZ, RZ ;  /* 0x000000ffff007224 */ /* 0x000fe400078e00ff */
[----:B-12-4-:R-:W-:Y:S01]  /*9350*/  IMAD.MOV.U32 R16, RZ, RZ, RZ ;  /* 0x000000ffff107224 */ /* 0x016fe200078e00ff */
[----:B0-----:R-:W-:-:S13]  /*9360*/  ISETP.NE.AND P0, PT, R6, RZ, PT ;  /* 0x000000ff0600720c */ /* 0x001fda0003f05270 */
        /* <DEDUP_REMOVED lines=349> */
.L_x_212:
        /* <DEDUP_REMOVED lines=23> */
.L_x_216:
[----:B------:R-:W2:Y:S02]  /*aab0*/  LDG.E.U8 R2, desc[UR36][R2.64] ;  /* 0x0000002402027981 */ /* 0x000ea4000c1e1100 */
[----:B--2---:R-:W-:-:S04]  /*aac0*/  I2FP.F32.U32 R0, R2 ;  /* 0x0000000200007245 */ /* 0x004fc80000201000 */
[----:B------:R-:W-:-:S04]  /*aad0*/  F2FP.BF16.F32.PACK_AB R0, RZ, R0 ;  /* 0x00000000ff00723e */ /* 0x000fc800000010ff */
[----:B------:R-:W-:Y:S01]  /*aae0*/  PRMT R22, R0, 0x7610, R22 ;  /* 0x0000761000167816 */ /* 0x000fe20000000016 */
[----:B------:R-:W-:Y:S06]  /*aaf0*/  BRA `(.L_x_218) ;  /* 0x0000000c00c87947 */ /* 0x000fec0003800000 */
.L_x_215:
        /* <DEDUP_REMOVED lines=11> */
.L_x_220:
[----:B------:R-:W2:Y:S02]  /*abb0*/  LDG.E R2, desc[UR36][R2.64] ;  /* 0x0000002402027981 */ /* 0x000ea4000c1e1900 */
[----:B--2---:R-:W-:-:S04]  /*abc0*/  I2FP.F32.S32 R0, R2 ;  /* 0x0000000200007245 */ /* 0x004fc80000201400 */
[----:B------:R-:W-:-:S04]  /*abd0*/  F2FP.BF16.F32.PACK_AB R0, RZ, R0 ;  /* 0x00000000ff00723e */ /* 0x000fc800000010ff */
[----:B------:R-:W-:Y:S01]  /*abe0*/  PRMT R22, R0, 0x7610, R22 ;  /* 0x0000761000167816 */ /* 0x000fe20000000016 */
[----:B------:R-:W-:Y:S06]  /*abf0*/  BRA `(.L_x_218) ;  /* 0x0000000c00887947 */ /* 0x000fec0003800000 */
.L_x_219:
[----:B------:R-:W2:Y:S02]  /*ac00*/  LDG.E.U16 R2, desc[UR36][R2.64] ;  /* 0x0000002402027981 */ /* 0x000ea4000c1e1500 */
[----:B--2---:R-:W0:Y:S02]  /*ac10*/  I2F.S16 R0, R2 ;  /* 0x0000000200007306 */ /* 0x004e240000101400 */
[----:B0-----:R-:W-:-:S04]  /*ac20*/  F2FP.BF16.F32.PACK_AB R0, RZ, R0 ;  /* 0x00000000ff00723e */ /* 0x001fc800000010ff */
[----:B------:R-:W-:Y:S01]  /*ac30*/  PRMT R22, R0, 0x7610, R22 ;  /* 0x0000761000167816 */ /* 0x000fe20000000016 */
[----:B------:R-:W-:Y:S06]  /*ac40*/  BRA `(.L_x_218) ;  /* 0x0000000c00747947 */ /* 0x000fec0003800000 */
.L_x_214:
        /* <DEDUP_REMOVED lines=9> */
.L_x_222:
[----:B------:R-:W2:Y:S02]  /*ace0*/  LDG.E.U16 R0, desc[UR36][R2.64] ;  /* 0x0000002402007981 */ /* 0x000ea4000c1e1500 */
[----:B--2---:R-:W-:-:S05]  /*acf0*/  HADD2.F32 R0, -RZ, R0.H0_H0 ;  /* 0x20000000ff007230 */ /* 0x004fca0000004100 */
[----:B------:R-:W-:-:S04]  /*ad00*/  F2FP.BF16.F32.PACK_AB R0, RZ, R0 ;  /* 0x00000000ff00723e */ /* 0x000fc800000010ff */
[----:B------:R-:W-:Y:S01]  /*ad10*/  PRMT R22, R0, 0x7610, R22 ;  /* 0x0000761000167816 */ /* 0x000fe20000000016 */
[----:B------:R-:W-:Y:S06]  /*ad20*/  BRA `(.L_x_218) ;  /* 0x0000000c003c7947 */ /* 0x000fec0003800000 */
.L_x_221:
        /* <DEDUP_REMOVED lines=9> */
.L_x_224:
[----:B------:R-:W2:Y:S02]  /*adc0*/  LDG.E.U16 R2, desc[UR36][R2.64] ;  /* 0x0000002402027981 */ /* 0x000ea4000c1e1500 */
[----:B--2---:R-:W-:-:S05]  /*add0*/  HADD2.F32 R0, -RZ, R2.H0_H0 ;  /* 0x20000002ff007230 */ /* 0x004fca0000004100 */
[----:B------:R-:W-:-:S04]  /*ade0*/  F2FP.BF16.F32.PACK_AB R0, RZ, R0 ;  /* 0x00000000ff00723e */ /* 0x000fc800000010ff */
[----:B------:R-:W-:Y:S01]  /*adf0*/  PRMT R22, R0, 0x7610, R22 ;  /* 0x0000761000167816 */ /* 0x000fe20000000016 */
[----:B------:R-:W-:Y:S06]  /*ae00*/  BRA `(.L_x_218) ;  /* 0x0000000c00047947 */ /* 0x000fec0003800000 */
.L_x_223:
        /* <DEDUP_REMOVED lines=9> */
.L_x_213:
        /* <DEDUP_REMOVED lines=14> */
.L_x_227:
        /* <DEDUP_REMOVED lines=9> */
.L_x_226:
        /* <DEDUP_REMOVED lines=28> */
.L_x_229:
        /* <DEDUP_REMOVED lines=15> */
.L_x_228:
[----:B------:R0:W5:Y:S01]  /*b2c0*/  LDG.E.U16 R22, desc[UR36][R2.64] ;  /* 0x0000002402167981 */ /* 0x000162000c1e1500 */
[----:B------:R-:W-:Y:S05]  /*b2d0*/  BRA `(.L_x_218) ;  /* 0x0000000400d07947 */ /* 0x000fea0003800000 */
.L_x_225:
        /* <DEDUP_REMOVED lines=13> */
.L_x_232:
        /* <DEDUP_REMOVED lines=21> */
.L_x_236:
[----:B------:R-:W-:Y:S05]  /*b500*/  BSYNC B1 ;  /* 0x0000000000017941 */ /* 0x000fea0003800000 */
.L_x_235:
[----:B------:R-:W-:Y:S01]  /*b510*/  LEA R3, R0, 0x3b800000, 0x17 ;  /* 0x3b80000000037811 */ /* 0x000fe200078eb8ff */
[----:B------:R-:W-:-:S05]  /*b520*/  IMAD.SHL.U32 R0, R2, 0x100000, RZ ;  /* 0x0010000002007824 */ /* 0x000fca00078e00ff */
[----:B------:R-:W-:-:S07]  /*b530*/  LOP3.LUT R0, R3, R0, R4, 0xfe, !PT ;  /* 0x0000000003007212 */ /* 0x000fce00078efe04 */
.L_x_234:
[----:B------:R-:W-:Y:S05]  /*b540*/  BSYNC B0 ;  /* 0x0000000000007941 */ /* 0x000fea0003800000 */
.L_x_233:
[----:B------:R-:W-:-:S04]  /*b550*/  F2FP.BF16.F32.PACK_AB R0, RZ, R0 ;  /* 0x00000000ff00723e */ /* 0x000fc800000010ff */
[----:B------:R-:W-:Y:S01]  /*b560*/  PRMT R22, R0, 0x7610, R22 ;  /* 0x0000761000167816 */ /* 0x000fe20000000016 */
[----:B------:R-:W-:Y:S06]  /*b570*/  BRA `(.L_x_218) ;  /* 0x0000000400287947 */ /* 0x000fec0003800000 */
.L_x_231:
        /* <DEDUP_REMOVED lines=21> */
.L_x_240:
[----:B------:R-:W-:Y:S05]  /*b6d0*/  BSYNC B1 ;  /* 0x0000000000017941 */ /* 0x000fea0003800000 */
.L_x_239:
[----:B------:R-:W-:Y:S01]  /*b6e0*/  LEA R3, R0, 0x37800000, 0x17 ;  /* 0x3780000000037811 */ /* 0x000fe200078eb8ff */
[----:B------:R-:W-:-:S05]  /*b6f0*/  IMAD.SHL.U32 R0, R2, 0x200000, RZ ;  /* 0x0020000002007824 */ /* 0x000fca00078e00ff */
[----:B------:R-:W-:-:S07]  /*b700*/  LOP3.LUT R0, R3, R0, R4, 0xfe, !PT ;  /* 0x0000000003007212 */ /* 0x000fce00078efe04 */
.L_x_238:
[----:B------:R-:W-:Y:S05]  /*b710*/  BSYNC B0 ;  /* 0x0000000000007941 */ /* 0x000fea0003800000 */
.L_x_237:
[----:B------:R-:W-:-:S04]  /*b720*/  F2FP.BF16.F32.PACK_AB R0, RZ, R0 ;  /* 0x00000000ff00723e */ /* 0x000fc800000010ff */
[----:B------:R-:W-:Y:S01]  /*b730*/  PRMT R22, R0, 0x7610, R22 ;  /* 0x0000761000167816 */ /* 0x000fe20000000016 */
[----:B------:R-:W-:Y:S06]  /*b740*/  BRA `(.L_x_218) ;  /* 0x0000000000b47947 */ /* 0x000fec0003800000 */
.L_x_230:
        /* <DEDUP_REMOVED lines=14> */
.L_x_244:
[----:B------:R-:W-:Y:S05]  /*b830*/  BSYNC B0 ;  /* 0x0000000000007941 */ /* 0x000fea0003800000 */
.L_x_243:
[----:B------:R-:W-:-:S04]  /*b840*/  F2FP.BF16.F32.PACK_AB R0, RZ, R0 ;  /* 0x00000000ff00723e */ /* 0x000fc800000010ff */
[----:B------:R-:W-:Y:S01]  /*b850*/  PRMT R22, R0, 0x7610, R22 ;  /* 0x0000761000167816 */ /* 0x000fe20000000016 */
[----:B------:R-:W-:Y:S06]  /*b860*/  BRA `(.L_x_218) ;  /* 0x00000000006c7947 */ /* 0x000fec0003800000 */
.L_x_217:
        /* <DEDUP_REMOVED lines=16> */
.L_x_245:
[----:B------:R-:W-:Y:S01]  /*b970*/  PRMT R22, RZ, 0x7610, R22 ;  /* 0x00007610ff167816 */ /* 0x000fe20000000016 */
[----:B------:R-:W-:Y:S06]  /*b980*/  BRA `(.L_x_218) ;  /* 0x0000000000247947 */ /* 0x000fec0003800000 */
.L_x_242:
[----:B------:R-:W2:Y:S02]  /*b990*/  LDG.E.64 R2, desc[UR36][R2.64] ;  /* 0x0000002402027981 */ /* 0x000ea4000c1e1b00 */
[----:B--2---:R-:W0:Y:S02]  /*b9a0*/  I2F.U64 R0, R2 ;  /* 0x0000000200007312 */ /* 0x004e240000301000 */
[----:B0-----:R-:W-:-:S04]  /*b9b0*/  F2FP.BF16.F32.PACK_AB R0, RZ, R0 ;  /* 0x00000000ff00723e */ /* 0x001fc800000010ff */
[----:B------:R-:W-:Y:S01]  /*b9c0*/  PRMT R22, R0, 0x7610, R22 ;  /* 0x0000761000167816 */ /* 0x000fe20000000016 */
[----:B------:R-:W-:Y:S06]  /*b9d0*/  BRA `(.L_x_218) ;  /* 0x0000000000107947 */ /* 0x000fec0003800000 */
.L_x_241:
[----:B------:R-:W2:Y:S02]  /*b9e0*/  LDG.E R2, desc[UR36][R2.64] ;  /* 0x0000002402027981 */ /* 0x000ea4000c1e1900 */
[----:B--2---:R-:W-:-:S04]  /*b9f0*/  I2FP.F32.U32 R0, R2 ;  /* 0x0000000200007245 */ /* 0x004fc80000201000 */
[----:B------:R-:W-:-:S04]  /*ba00*/  F2FP.BF16.F32.PACK_AB R0, RZ, R0 ;  /* 0x00000000ff00723e */ /* 0x000fc800000010ff */
[----:B------:R-:W-:-:S07]  /*ba10*/  PRMT R22, R0, 0x7610, R22 ;  /* 0x0000761000167816 */ /* 0x000fce0000000016 */
.L_x_218:
        /* <DEDUP_REMOVED lines=19> */
.L_x_249:
[----:B------:R-:W2:Y:S02]  /*bb50*/  LDG.E.U8 R2, desc[UR36][R2.64] ;  /* 0x0000002402027981 */ /* 0x000ea4000c1e1100 */
[----:B--2---:R-:W-:-:S04]  /*bb60*/  I2FP.F32.U32 R0, R2 ;  /* 0x0000000200007245 */ /* 0x004fc80000201000 */
[----:B------:R-:W-:Y:S01]  /*bb70*/  F2FP.BF16.F32.PACK_AB R0, RZ, R0 ;  /* 0x00000000ff00723e */ /* 0x000fe200000010ff */
[----:B------:R-:W-:Y:S06]  /*bb80*/  BRA `(.L_x_251) ;  /* 0x0000000c00907947 */ /* 0x000fec0003800000 */
.L_x_248:
        /* <DEDUP_REMOVED lines=10> */
.L_x_253:
[----:B------:R-:W2:Y:S02]  /*bc30*/  LDG.E R2, desc[UR36][R2.64] ;  /* 0x0000002402027981 */ /* 0x000ea4000c1e1900 */
[----:B--2---:R-:W-:-:S04]  /*bc40*/  I2FP.F32.S32 R0, R2 ;  /* 0x0000000200007245 */ /* 0x004fc80000201400 */
[----:B------:R-:W-:Y:S01]  /*bc50*/  F2FP.BF16.F32.PACK_AB R0, RZ, R0 ;  /* 0x00000000ff00723e */ /* 0x000fe200000010ff */
[----:B------:R-:W-:Y:S06]  /*bc60*/  BRA `(.L_x_251) ;  /* 0x0000000c00587947 */ /* 0x000fec0003800000 */
.L_x_252:
[----:B------:R-:W2:Y:S02]  /*bc70*/  LDG.E.U16 R2, desc[UR36][R2.64] ;  /* 0x0000002402027981 */ /* 0x000ea4000c1e1500 */
[----:B--2---:R-:W0:Y:S02]  /*bc80*/  I2F.S16 R0, R2 ;  /* 0x0000000200007306 */ /* 0x004e240000101400 */
[----:B0-----:R-:W-:Y:S01]  /*bc90*/  F2FP.BF16.F32.PACK_AB R0, RZ, R0 ;  /* 0x00000000ff00723e */ /* 0x001fe200000010ff */
[----:B------:R-:W-:Y:S06]  /*bca0*/  BRA `(.L_x_251) ;  /* 0x0000000c00487947 */ /* 0x000fec0003800000 */
.L_x_247:
        /* <DEDUP_REMOVED lines=9> */
.L_x_255:
[----:B------:R-:W2:Y:S02]  /*bd40*/  LDG.E.U16 R0, desc[UR36][R2.64] ;  /* 0x0000002402007981 */ /* 0x000ea4000c1e1500 */
[----:B--2---:R-:W-:-:S05]  /*bd50*/  HADD2.F32 R0, -RZ, R0.H0_H0 ;  /* 0x20000000ff007230 */ /* 0x004fca0000004100 */
[----:B------:R-:W-:Y:S01]  /*bd60*/  F2FP.BF16.F32.PACK_AB R0, RZ, R0 ;  /* 0x00000000ff00723e */ /* 0x000fe200000010ff */
[----:B------:R-:W-:Y:S06]  /*bd70*/  BRA `(.L_x_251) ;  /* 0x0000000c00147947 */ /* 0x000fec0003800000 */
.L_x_254:
        /* <DEDUP_REMOVED lines=9> */
.L_x_257:
[----:B------:R-:W2:Y:S02]  /*be10*/  LDG.E.U16 R2, desc[UR36][R2.64] ;  /* 0x0000002402027981 */ /* 0x000ea4000c1e1500 */
[----:B--2---:R-:W-:-:S05]  /*be20*/  HADD2.F32 R0, -RZ, R2.H0_H0 ;  /* 0x20000002ff007230 */ /* 0x004fca0000004100 */
[----:B------:R-:W-:Y:S01]  /*be30*/  F2FP.BF16.F32.PACK_AB R0, RZ, R0 ;  /* 0x00000000ff00723e */ /* 0x000fe200000010ff */
[----:B------:R-:W-:Y:S06]  /*be40*/  BRA `(.L_x_251) ;  /* 0x0000000800e07947 */ /* 0x000fec0003800000 */
.L_x_256:
        /* <DEDUP_REMOVED lines=8> */
.L_x_246:
        /* <DEDUP_REMOVED lines=13> */
.L_x_260:
        /* <DEDUP_REMOVED lines=8> */
.L_x_259:
        /* <DEDUP_REMOVED lines=28> */
.L_x_262:
        /* <DEDUP_REMOVED lines=15> */
.L_x_261:
[----:B------:R0:W5:Y:S01]  /*c2d0*/  LDG.E.U16 R0, desc[UR36][R2.64] ;  /* 0x0000002402007981 */ /* 0x000162000c1e1500 */
[----:B------:R-:W-:Y:S05]  /*c2e0*/  BRA `(.L_x_251) ;  /* 0x0000000400b87947 */ /* 0x000fea0003800000 */
.L_x_258:
        /* <DEDUP_REMOVED lines=12> */
.L_x_265:
        /* <DEDUP_REMOVED lines=21> */
.L_x_269:
[----:B------:R-:W-:Y:S05]  /*c500*/  BSYNC B1 ;  /* 0x0000000000017941 */ /* 0x000fea0003800000 */
.L_x_268:
[----:B------:R-:W-:Y:S01]  /*c510*/  LEA R3, R0, 0x3b800000, 0x17 ;  /* 0x3b80000000037811 */ /* 0x000fe200078eb8ff */
[----:B------:R-:W-:-:S05]  /*c520*/  IMAD.SHL.U32 R0, R2, 0x100000, RZ ;  /* 0x0010000002007824 */ /* 0x000fca00078e00ff */
[----:B------:R-:W-:-:S07]  /*c530*/  LOP3.LUT R0, R3, R0, R4, 0xfe, !PT ;  /* 0x0000000003007212 */ /* 0x000fce00078efe04 */
.L_x_267:
[----:B------:R-:W-:Y:S05]  /*c540*/  BSYNC B0 ;  /* 0x0000000000007941 */ /* 0x000fea0003800000 */
.L_x_266:
[----:B------:R-:W-:Y:S01]  /*c550*/  F2FP.BF16.F32.PACK_AB R0, RZ, R0 ;  /* 0x00000000ff00723e */ /* 0x000fe200000010ff */
[----:B------:R-:W-:Y:S06]  /*c560*/  BRA `(.L_x_251) ;  /* 0x0000000400187947 */ /* 0x000fec0003800000 */
.L_x_264:
        /* <DEDUP_REMOVED lines=21> */
.L_x_273:
[----:B------:R-:W-:Y:S05]  /*c6c0*/  BSYNC B1 ;  /* 0x0000000000017941 */ /* 0x000fea0003800000 */
.L_x_272:
[----:B------:R-:W-:Y:S01]  /*c6d0*/  LEA R3, R0, 0x37800000, 0x17 ;  /* 0x3780000000037811 */ /* 0x000fe200078eb8ff */
[----:B------:R-:W-:-:S05]  /*c6e0*/  IMAD.SHL.U32 R0, R2, 0x200000, RZ ;  /* 0x0020000002007824 */ /* 0x000fca00078e00ff */
[----:B------:R-:W-:-:S07]  /*c6f0*/  LOP3.LUT R0, R3, R0, R4, 0xfe, !PT ;  /* 0x0000000003007212 */ /* 0x000fce00078efe04 */
.L_x_271:
[----:B------:R-:W-:Y:S05]  /*c700*/  BSYNC B0 ;  /* 0x0000000000007941 */ /* 0x000fea0003800000 */
.L_x_270:
[----:B------:R-:W-:Y:S01]  /*c710*/  F2FP.BF16.F32.PACK_AB R0, RZ, R0 ;  /* 0x00000000ff00723e */ /* 0x000fe200000010ff */
[----:B------:R-:W-:Y:S06]  /*c720*/  BRA `(.L_x_251) ;  /* 0x0000000000a87947 */ /* 0x000fec0003800000 */
.L_x_263:
        /* <DEDUP_REMOVED lines=14> */
.L_x_277:
[----:B------:R-:W-:Y:S05]  /*c810*/  BSYNC B0 ;  /* 0x0000000000007941 */ /* 0x000fea0003800000 */
.L_x_276:
[----:B------:R-:W-:Y:S01]  /*c820*/  F2FP.BF16.F32.PACK_AB R0, RZ, R0 ;  /* 0x00000000ff00723e */ /* 0x000fe200000010ff */
[----:B------:R-:W-:Y:S06]  /*c830*/  BRA `(.L_x_251) ;  /* 0x0000000000647947 */ /* 0x000fec0003800000 */
.L_x_250:
        /* <DEDUP_REMOVED lines=16> */
.L_x_278:
[----:B------:R-:W-:Y:S01]  /*c940*/  PRMT R0, RZ, 0x7610, R0 ;  /* 0x00007610ff007816 */ /* 0x000fe20000000000 */
[----:B------:R-:W-:Y:S06]  /*c950*/  BRA `(.L_x_251) ;  /* 0x00000000001c7947 */ /* 0x000fec0003800000 */
.L_x_275:
[----:B------:R-:W2:Y:S02]  /*c960*/  LDG.E.64 R2, desc[UR36][R2.64] ;  /* 0x0000002402027981 */ /* 0x000ea4000c1e1b00 */
[----:B--2---:R-:W0:Y:S02]  /*c970*/  I2F.U64 R0, R2 ;  /* 0x0000000200007312 */ /* 0x004e240000301000 */
[----:B0-----:R-:W-:Y:S01]  /*c980*/  F2FP.BF16.F32.PACK_AB R0, RZ, R0 ;  /* 0x00000000ff00723e */ /* 0x001fe200000010ff */
[----:B------:R-:W-:Y:S06]  /*c990*/  BRA `(.L_x_251) ;  /* 0x00000000000c7947 */ /* 0x000fec0003800000 */
.L_x_274:
[----:B------:R-:W2:Y:S02]  /*c9a0*/  LDG.E R2, desc[UR36][R2.64] ;  /* 0x0000002402027981 */ /* 0x000ea4000c1e1900 */
[----:B--2---:R-:W-:-:S04]  /*c9b0*/  I2FP.F32.U32 R0, R2 ;  /* 0x0000000200007245 */ /* 0x004fc80000201000 */
[----:B------:R-:W-:-:S07]  /*c9c0*/  F2FP.BF16.F32.PACK_AB R0, RZ, R0 ;  /* 0x00000000ff00723e */ /* 0x000fce00000010ff */
.L_x_251:
        /* <DEDUP_REMOVED lines=38> */
.L_x_280:
[----:B------:R-:W-:Y:S05]  /*cc30*/  BSYNC B0 ;  /* 0x0000000000007941 */ /* 0x000fea0003800000 */
.L_x_279:
        /* <DEDUP_REMOVED lines=22> */
.L_x_284:
[----:B0-----:R-:W-:-:S06]  /*cda0*/  IMAD.U32 R3, R5, 0x10000, RZ ;  /* 0x0001000005037824 */ /* 0x001fcc00078e00ff */
[----:B------:R-:W0:Y:S02]  /*cdb0*/  F2I.S64.TRUNC R2, R3 ;  /* 0x0000000300027311 */ /* 0x000e24000020d900 */
[----:B0-----:R4:W-:Y:S01]  /*cdc0*/  STG.E.U8 desc[UR36][R16.64], R2 ;  /* 0x0000000210007986 */ /* 0x0019e2000c101124 */
[----:B------:R-:W-:Y:S05]  /*cdd0*/  BRA `(.L_x_286) ;  /* 0x0000000c00847947 */ /* 0x000fea0003800000 */
.L_x_283:
        /* <DEDUP_REMOVED lines=10> */
.L_x_288:
[----:B0-----:R-:W-:-:S06]  /*ce80*/  IMAD.U32 R5, R5, 0x10000, RZ ;  /* 0x0001000005057824 */ /* 0x001fcc00078e00ff */
[----:B------:R-:W0:Y:S02]  /*ce90*/  F2I.FTZ.TRUNC.NTZ R5, R5 ;  /* 0x0000000500057305 */ /* 0x000e24000021f100 */
[----:B0-----:R2:W-:Y:S01]  /*cea0*/  STG.E desc[UR36][R16.64], R5 ;  /* 0x0000000510007986 */ /* 0x0015e2000c101924 */
[----:B------:R-:W-:Y:S05]  /*ceb0*/  BRA `(.L_x_286) ;  /* 0x0000000c004c7947 */ /* 0x000fea0003800000 */
.L_x_287:
[----:B0-----:R-:W-:-:S06]  /*cec0*/  IMAD.U32 R5, R5, 0x10000, RZ ;  /* 0x0001000005057824 */ /* 0x001fcc00078e00ff */
[----:B------:R-:W0:Y:S02]  /*ced0*/  F2I.FTZ.TRUNC.NTZ R5, R5 ;  /* 0x0000000500057305 */ /* 0x000e24000021f100 */
[----:B0-----:R0:W-:Y:S01]  /*cee0*/  STG.E.U16 desc[UR36][R16.64], R5 ;  /* 0x0000000510007986 */ /* 0x0011e2000c101524 */
[----:B------:R-:W-:Y:S05]  /*cef0*/  BRA `(.L_x_286) ;  /* 0x0000000c003c7947 */ /* 0x000fea0003800000 */
.L_x_282:
        /* <DEDUP_REMOVED lines=9> */
.L_x_290:
[----:B0-----:R-:W-:-:S05]  /*cf90*/  IMAD.U32 R0, R5, 0x10000, RZ ;  /* 0x0001000005007824 */ /* 0x001fca00078e00ff */
[----:B------:R-:W-:-:S05]  /*cfa0*/  F2FP.F16.F32.PACK_AB R0, RZ, R0 ;  /* 0x00000000ff00723e */ /* 0x000fca00000000ff */
[----:B------:R0:W-:Y:S01]  /*cfb0*/  STG.E.U16 desc[UR36][R16.64], R0 ;  /* 0x0000000010007986 */ /* 0x0001e2000c101524 */
[----:B------:R-:W-:Y:S05]  /*cfc0*/  BRA `(.L_x_286) ;  /* 0x0000000c00087947 */ /* 0x000fea0003800000 */
.L_x_289:
        /* <DEDUP_REMOVED lines=10> */
.L_x_292:
[----:B0-----:R-:W-:-:S05]  /*d070*/  IMAD.U32 R5, R5, 0x10000, RZ ;  /* 0x0001000005057824 */ /* 0x001fca00078e00ff */
[----:B------:R-:W-:-:S04]  /*d080*/  F2FP.F16.F32.PACK_AB R3, RZ, R5 ;  /* 0x00000005ff03723e */ /* 0x000fc800000000ff */
[----:B------:R-:W-:-:S05]  /*d090*/  PRMT R3, R3, 0x5410, RZ ;  /* 0x0000541003037816 */ /* 0x000fca00000000ff */
[----:B------:R0:W-:Y:S01]  /*d0a0*/  STG.E desc[UR36][R16.64], R3 ;  /* 0x0000000310007986 */ /* 0x0001e2000c101924 */
[----:B------:R-:W-:Y:S05]  /*d0b0*/  BRA `(.L_x_286) ;  /* 0x0000000800cc7947 */ /* 0x000fea0003800000 */
.L_x_291:
[----:B0-----:R-:W-:-:S04]  /*d0c0*/  IMAD.U32 R2, R5, 0x10000, RZ ;  /* 0x0001000005027824 */ /* 0x001fc800078e00ff */
[----:B------:R-:W-:-:S06]  /*d0d0*/  FMUL.FTZ R2, R2, 1 ;  /* 0x3f80000002027820 */ /* 0x000fcc0000410000 */
[----:B------:R-:W0:Y:S02]  /*d0e0*/  F2F.F64.F32 R2, R2 ;  /* 0x0000000200027310 */ /* 0x000e240000201800 */
[----:B0-----:R0:W-:Y:S01]  /*d0f0*/  STG.E.64 desc[UR36][R16.64], R2 ;  /* 0x0000000210007986 */ /* 0x0011e2000c101b24 */
[----:B------:R-:W-:Y:S05]  /*d100*/  BRA `(.L_x_286) ;  /* 0x0000000800b87947 */ /* 0x000fea0003800000 */
.L_x_281:
        /* <DEDUP_REMOVED lines=13> */
.L_x_295:
[----:B0-----:R-:W-:Y:S01]  /*d1e0*/  IMAD.U32 R5, R5, 0x10000, RZ ;  /* 0x0001000005057824 */ /* 0x001fe200078e00ff */
[----:B------:R-:W-:-:S03]  /*d1f0*/  CS2R R6, SRZ ;  /* 0x0000000000067805 */ /* 0x000fc6000001ff00 */
[----:B------:R-:W-:-:S06]  /*d200*/  FMUL.FTZ R5, R5, 1 ;  /* 0x3f80000005057820 */ /* 0x000fcc0000410000 */
[----:B------:R-:W0:Y:S02]  /*d210*/  F2F.F64.F32 R4, R5 ;  /* 0x0000000500047310 */ /* 0x000e240000201800 */
[----:B0-----:R0:W-:Y:S01]  /*d220*/  STG.E.128 desc[UR36][R16.64], R4 ;  /* 0x0000000410007986 */ /* 0x0011e2000c101d24 */
[----:B------:R-:W-:Y:S05]  /*d230*/  BRA `(.L_x_286) ;  /* 0x00000008006c7947 */ /* 0x000fea0003800000 */
.L_x_294:
        /* <DEDUP_REMOVED lines=21> */
.L_x_299:
[----:B------:R-:W-:Y:S05]  /*d390*/  BSYNC B0 ;  /* 0x0000000000007941 */ /* 0x000fea0003800000 */
.L_x_298:
[----:B------:R-:W-:-:S05]  /*d3a0*/  LOP3.LUT R3, R0, R3, RZ, 0xfc, !PT ;  /* 0x0000000300037212 */ /* 0x000fca00078efcff */
[----:B------:R0:W-:Y:S01]  /*d3b0*/  STG.E.U8 desc[UR36][R16.64], R3 ;  /* 0x0000000310007986 */ /* 0x0001e2000c101124 */
[----:B------:R-:W-:Y:S05]  /*d3c0*/  BRA `(.L_x_286) ;  /* 0x0000000800087947 */ /* 0x000fea0003800000 */
.L_x_297:
        /* <DEDUP_REMOVED lines=13> */
.L_x_301:
[----:B------:R-:W-:Y:S01]  /*d4a0*/  IMAD.MOV.U32 R0, RZ, RZ, 0x7f ;  /* 0x0000007fff007424 */ /* 0x000fe200078e00ff */
[----:B------:R-:W-:-:S04]  /*d4b0*/  ISETP.GT.U32.AND P0, PT, R2, 0x7f800000, PT ;  /* 0x7f8000000200780c */ /* 0x000fc80003f04070 */
[----:B------:R-:W-:-:S09]  /*d4c0*/  SEL R0, R0, 0x7c, P0 ;  /* 0x0000007c00007807 */ /* 0x000fd20000000000 */
.L_x_302:
[----:B------:R-:W-:Y:S05]  /*d4d0*/  BSYNC B0 ;  /* 0x0000000000007941 */ /* 0x000fea0003800000 */
.L_x_300:
[----:B------:R-:W-:-:S04]  /*d4e0*/  LOP3.LUT R2, R5, 0x80000000, RZ, 0xc0, !PT ;  /* 0x8000000005027812 */ /* 0x000fc800078ec0ff */
[----:B------:R-:W-:-:S04]  /*d4f0*/  SHF.R.U32.HI R3, RZ, 0x18, R2 ;  /* 0x00000018ff037819 */ /* 0x000fc80000011602 */
[----:B------:R-:W-:-:S05]  /*d500*/  LOP3.LUT R3, R0, R3, RZ, 0xfc, !PT ;  /* 0x0000000300037212 */ /* 0x000fca00078efcff */
[----:B------:R0:W-:Y:S01]  /*d510*/  STG.E.U8 desc[UR36][R16.64], R3 ;  /* 0x0000000310007986 */ /* 0x0001e2000c101124 */
[----:B------:R-:W-:Y:S05]  /*d520*/  BRA `(.L_x_286) ;  /* 0x0000000400b07947 */ /* 0x000fea0003800000 */
.L_x_296:
[----:B0-----:R0:W-:Y:S01]  /*d530*/  STG.E.U16 desc[UR36][R16.64], R5 ;  /* 0x0000000510007986 */ /* 0x0011e2000c101524 */
[----:B------:R-:W-:Y:S05]  /*d540*/  BRA `(.L_x_286) ;  /* 0x0000000400a87947 */ /* 0x000fea0003800000 */
.L_x_293:
        /* <DEDUP_REMOVED lines=12> */
.L_x_305:
        /* <DEDUP_REMOVED lines=17> */
.L_x_308:
[----:B------:R-:W-:-:S04]  /*d720*/  LOP3.LUT R2, R5, 0x80000000, RZ, 0xc0, !PT ;  /* 0x8000000005027812 */ /* 0x000fc800078ec0ff */
[----:B------:R-:W-:-:S04]  /*d730*/  SHF.R.U32.HI R3, RZ, 0x18, R2 ;  /* 0x00000018ff037819 */ /* 0x000fc80000011602 */
[----:B------:R-:W-:-:S04]  /*d740*/  LOP3.LUT R0, R0, R3, RZ, 0xfc, !PT ;  /* 0x0000000300007212 */ /* 0x000fc800078efcff */
[----:B------:R-:W-:-:S07]  /*d750*/  PRMT R8, R0, 0x7610, R8 ;  /* 0x0000761000087816 */ /* 0x000fce0000000008 */
.L_x_307:
[----:B------:R-:W-:Y:S05]  /*d760*/  BSYNC B0 ;  /* 0x0000000000007941 */ /* 0x000fea0003800000 */
.L_x_306:
[----:B------:R0:W-:Y:S01]  /*d770*/  STG.E.U8 desc[UR36][R16.64], R8 ;  /* 0x0000000810007986 */ /* 0x0001e2000c101124 */
[----:B------:R-:W-:Y:S05]  /*d780*/  BRA `(.L_x_286) ;  /* 0x0000000400187947 */ /* 0x000fea0003800000 */
.L_x_304:
        /* <DEDUP_REMOVED lines=17> */
.L_x_311:
[----:B------:R-:W-:-:S04]  /*d8a0*/  LOP3.LUT R2, R5, 0x80000000, RZ, 0xc0, !PT ;  /* 0x8000000005027812 */ /* 0x000fc800078ec0ff */
[----:B------:R-:W-:-:S04]  /*d8b0*/  SHF.R.U32.HI R3, RZ, 0x18, R2 ;  /* 0x00000018ff037819 */ /* 0x000fc80000011602 */
[----:B------:R-:W-:-:S04]  /*d8c0*/  LOP3.LUT R0, R0, R3, RZ, 0xfc, !PT ;  /* 0x0000000300007212 */ /* 0x000fc800078efcff */
[----:B------:R-:W-:-:S07]  /*d8d0*/  PRMT R8, R0, 0x7610, R8 ;  /* 0x0000761000087816 */ /* 0x000fce0000000008 */
.L_x_310:
[----:B------:R-:W-:Y:S05]  /*d8e0*/  BSYNC B0 ;  /* 0x0000000000007941 */ /* 0x000fea0003800000 */
.L_x_309:
[----:B------:R0:W-:Y:S01]  /*d8f0*/  STG.E.U8 desc[UR36][R16.64], R8 ;  /* 0x0000000810007986 */ /* 0x0001e2000c101124 */
[----:B------:R-:W-:Y:S05]  /*d900*/  BRA `(.L_x_286) ;  /* 0x0000000000b87947 */ /* 0x000fea0003800000 */
.L_x_303:
        /* <DEDUP_REMOVED lines=22> */
.L_x_285:
        /* <DEDUP_REMOVED lines=16> */
.L_x_314:
[----:B------:R-:W-:Y:S05]  /*db70*/  BRA `(.L_x_286) ;  /* 0x00000000001c7947 */ /* 0x000fea0003800000 */
.L_x_313:
[----:B0-----:R-:W-:-:S06]  /*db80*/  IMAD.U32 R2, R5, 0x10000, RZ ;  /* 0x0001000005027824 */ /* 0x001fcc00078e00ff */
[----:B------:R-:W0:Y:S02]  /*db90*/  F2I.U64.TRUNC R2, R2 ;  /* 0x0000000200027311 */ /* 0x000e24000020d800 */
[----:B0-----:R0:W-:Y:S01]  /*dba0*/  STG.E.64 desc[UR36][R16.64], R2 ;  /* 0x0000000210007986 */ /* 0x0011e2000c101b24 */
[----:B------:R-:W-:Y:S05]  /*dbb0*/  BRA `(.L_x_286) ;  /* 0x00000000000c7947 */ /* 0x000fea0003800000 */
.L_x_312:
[----:B0-----:R-:W-:-:S06]  /*dbc0*/  IMAD.U32 R5, R5, 0x10000, RZ ;  /* 0x0001000005057824 */ /* 0x001fcc00078e00ff */
[----:B------:R-:W0:Y:S02]  /*dbd0*/  F2I.FTZ.U32.TRUNC.NTZ R5, R5 ;  /* 0x0000000500057305 */ /* 0x000e24000021f000 */
[----:B0-----:R0:W-:Y:S02]  /*dbe0*/  STG.E desc[UR36][R16.64], R5 ;  /* 0x0000000510007986 */ /* 0x0011e4000c101924 */
.L_x_286:
[----:B------:R-:W-:-:S07]  /*dbf0*/  VIADD R19, R19, 0x80 ;  /* 0x0000008013137836 */ /* 0x000fce0000000000 */
.L_x_211:
[----:B------:R-:W-:Y:S05]  /*dc00*/  BSYNC B6 ;  /* 0x0000000000067941 */ /* 0x000fea0003800000 */
.L_x_210:
[----:B------:R-:W-:Y:S02]  /*dc10*/  ULDC UR4, c[0x0][0x210] ;  /* 0x0000840000047ab9 */ /* 0x000fe40000000800 */
[----:B------:R-:W-:-:S13]  /*dc20*/  ISETP.GE.AND P0, PT, R19, UR4, PT ;  /* 0x0000000413007c0c */ /* 0x000fda000bf06270 */
[----:B------:R-:W-:Y:S05]  /*dc30*/  @P0 EXIT ;  /* 0x000000000000094d */ /* 0x000fea0003800000 */
        /* <DEDUP_REMOVED lines=354> */
.L_x_315:
        /* <DEDUP_REMOVED lines=23> */
.L_x_319:
[----:B------:R-:W2:Y:S02]  /*f3d0*/  LDG.E.U8 R2, desc[UR36][R2.64] ;  /* 0x0000002402027981 */ /* 0x000ea4000c1e1100 */
[----:B--2---:R-:W-:-:S04]  /*f3e0*/  I2FP.F32.U32 R0, R2 ;  /* 0x0000000200007245 */ /* 0x004fc80000201000 */
[----:B------:R-:W-:-:S04]  /*f3f0*/  F2FP.BF16.F32.PACK_AB R0, RZ, R0 ;  /* 0x00000000ff00723e */ /* 0x000fc800000010ff */
[----:B------:R-:W-:Y:S01]  /*f400*/  PRMT R19, R0, 0x7610, R19 ;  /* 0x0000761000137816 */ /* 0x000fe20000000013 */
[----:B------:R-:W-:Y:S06]  /*f410*/  BRA `(.L_x_321) ;  /* 0x0000000c00c87947 */ /* 0x000fec0003800000 */
.L_x_318:
        /* <DEDUP_REMOVED lines=11> */
.L_x_323:
[----:B------:R-:W2:Y:S02]  /*f4d0*/  LDG.E R2, desc[UR36][R2.64] ;  /* 0x0000002402027981 */ /* 0x000ea4000c1e1900 */
[----:B--2---:R-:W-:-:S04]  /*f4e0*/  I2FP.F32.S32 R0, R2 ;  /* 0x0000000200007245 */ /* 0x004fc80000201400 */
[----:B------:R-:W-:-:S04]  /*f4f0*/  F2FP.BF16.F32.PACK_AB R0, RZ, R0 ;  /* 0x00000000ff00723e */ /* 0x000fc800000010ff */
[----:B------:R-:W-:Y:S01]  /*f500*/  PRMT R19, R0, 0x7610, R19 ;  /* 0x0000761000137816 */ /* 0x000fe20000000013 */
[----:B------:R-:W-:Y:S06]  /*f510*/  BRA `(.L_x_321) ;  /* 0x0000000c00887947 */ /* 0x000fec0003800000 */
.L_x_322:
[----:B------:R-:W2:Y:S02]  /*f520*/  LDG.E.U16 R2, desc[UR36][R2.64] ;  /* 0x0000002402027981 */ /* 0x000ea4000c1e1500 */
[----:B--2---:R-:W0:Y:S02]  /*f530*/  I2F.S16 R0, R2 ;  /* 0x0000000200007306 */ /* 0x004e240000101400 */
[----:B0-----:R-:W-:-:S04]  /*f540*/  F2FP.BF16.F32.PACK_AB R0, RZ, R0 ;  /* 0x00000000ff00723e */ /* 0x001fc800000010ff */
[----:B------:R-:W-:Y:S01]  /*f550*/  PRMT R19, R0, 0x7610, R19 ;  /* 0x0000761000137816 */ /* 0x000fe20000000013 */
[----:B------:R-:W-:Y:S06]  /*f560*/  BRA `(.L_x_321) ;  /* 0x0000000c00747947 */ /* 0x000fec0003800000 */
.L_x_317:
        /* <DEDUP_REMOVED lines=9> */
.L_x_325:
[----:B------:R-:W2:Y:S02]  /*f600*/  LDG.E.U16 R0, desc[UR36][R2.64] ;  /* 0x0000002402007981 */ /* 0x000ea4000c1e1500 */
[----:B--2---:R-:W-:-:S05]  /*f610*/  HADD2.F32 R0, -RZ, R0.H0_H0 ;  /* 0x20000000ff007230 */ /* 0x004fca0000004100 */
[----:B------:R-:W-:-:S04]  /*f620*/  F2FP.BF16.F32.PACK_AB R0, RZ, R0 ;  /* 0x00000000ff00723e */ /* 0x000fc800000010ff */
[----:B------:R-:W-:Y:S01]  /*f630*/  PRMT R19, R0, 0x7610, R19 ;  /* 0x0000761000137816 */ /* 0x000fe20000000013 */
[----:B------:R-:W-:Y:S06]  /*f640*/  BRA `(.L_x_321) ;  /* 0x0000000c003c7947 */ /* 0x000fec0003800000 */
.L_x_324:
        /* <DEDUP_REMOVED lines=9> */
.L_x_327:
[----:B------:R-:W2:Y:S02]  /*f6e0*/  LDG.E.U16 R2, desc[UR36][R2.64] ;  /* 0x0000002402027981 */ /* 0x000ea4000c1e1500 */
[----:B--2---:R-:W-:-:S05]  /*f6f0*/  HADD2.F32 R0, -RZ, R2.H0_H0 ;  /* 0x20000002ff007230 */ /* 0x004fca0000004100 */
[----:B------:R-:W-:-:S04]  /*f700*/  F2FP.BF16.F32.PACK_AB R0, RZ, R0 ;  /* 0x00000000ff00723e */ /* 0x000fc800000010ff */
[----:B------:R-:W-:Y:S01]  /*f710*/  PRMT R19, R0, 0x7610, R19 ;  /* 0x0000761000137816 */ /* 0x000fe20000000013 */
[----:B------:R-:W-:Y:S06]  /*f720*/  BRA `(.L_x_321) ;  /* 0x0000000c00047947 */ /* 0x000fec0003800000 */
.L_x_326:
        /* <DEDUP_REMOVED lines=9> */
.L_x_316:
        /* <DEDUP_REMOVED lines=14> */
.L_x_330:
        /* <DEDUP_REMOVED lines=9> */
.L_x_329:
        /* <DEDUP_REMOVED lines=28> */
.L_x_332:
        /* <DEDUP_REMOVED lines=15> */
.L_x_331:
[----:B------:R0:W5:Y:S01]  /*fbe0*/  LDG.E.U16 R19, desc[UR36][R2.64] ;  /* 0x0000002402137981 */ /* 0x000162000c1e1500 */
[----:B------:R-:W-:Y:S05]  /*fbf0*/  BRA `(.L_x_321) ;  /* 0x0000000400d07947 */ /* 0x000fea0003800000 */
.L_x_328:
        /* <DEDUP_REMOVED lines=13> */
.L_x_335:
        /* <DEDUP_REMOVED lines=21> */
.L_x_339:
[----:B------:R-:W-:Y:S05]  /*fe20*/  BSYNC B1 ;  /* 0x0000000000017941 */ /* 0x000fea0003800000 */
.L_x_338:
[----:B------:R-:W-:Y:S01]  /*fe30*/  LEA R3, R0, 0x3b800000, 0x17 ;  /* 0x3b80000000037811 */ /* 0x000fe200078eb8ff */
[----:B------:R-:W-:-:S05]  /*fe40*/  IMAD.SHL.U32 R0, R2, 0x100000, RZ ;  /* 0x0010000002007824 */ /* 0x000fca00078e00ff */
[----:B------:R-:W-:-:S07]  /*fe50*/  LOP3.LUT R0, R3, R0, R4, 0xfe, !PT ;  /* 0x0000000003007212 */ /* 0x000fce00078efe04 */
.L_x_337:
[----:B------:R-:W-:Y:S05]  /*fe60*/  BSYNC B0 ;  /* 0x0000000000007941 */ /* 0x000fea0003800000 */
.L_x_336:
[----:B------:R-:W-:-:S04]  /*fe70*/  F2FP.BF16.F32.PACK_AB R0, RZ, R0 ;  /* 0x00000000ff00723e */ /* 0x000fc800000010ff */
[----:B------:R-:W-:Y:S01]  /*fe80*/  PRMT R19, R0, 0x7610, R19 ;  /* 0x0000761000137816 */ /* 0x000fe20000000013 */
[----:B------:R-:W-:Y:S06]  /*fe90*/  BRA `(.L_x_321) ;  /* 0x0000000400287947 */ /* 0x000fec0003800000 */
.L_x_334:
        /* <DEDUP_REMOVED lines=21> */
.L_x_343:
[----:B------:R-:W-:Y:S05]  /*fff0*/  BSYNC B1 ;  /* 0x0000000000017941 */ /* 0x000fea0003800000 */
.L_x_342:
[----:B------:R-:W-:Y:S01]  /*10000*/  LEA R3, R0, 0x37800000, 0x17 ;  /* 0x3780000000037811 */ /* 0x000fe200078eb8ff */
[----:B------:R-:W-:-:S05]  /*10010*/  IMAD.SHL.U32 R0, R2, 0x200000, RZ ;  /* 0x0020000002007824 */ /* 0x000fca00078e00ff */
[----:B------:R-:W-:-:S07]  /*10020*/  LOP3.LUT R0, R3, R0, R4, 0xfe, !PT ;  /* 0x0000000003007212 */ /* 0x000fce00078efe04 */
.L_x_341:
[----:B------:R-:W-:Y:S05]  /*10030*/  BSYNC B0 ;  /* 0x0000000000007941 */ /* 0x000fea0003800000 */
.L_x_340:
[----:B------:R-:W-:-:S04]  /*10040*/  F2FP.BF16.F32.PACK_AB R0, RZ, R0 ;  /* 0x00000000ff00723e */ /* 0x000fc800000010ff */
[----:B------:R-:W-:Y:S01]  /*10050*/  PRMT R19, R0, 0x7610, R19 ;  /* 0x0000761000137816 */ /* 0x000fe20000000013 */
[----:B------:R-:W-:Y:S06]  /*10060*/  BRA `(.L_x_321) ;  /* 0x0000000000b47947 */ /* 0x000fec0003800000 */
.L_x_333:
        /* <DEDUP_REMOVED lines=14> */
.L_x_347:
[----:B------:R-:W-:Y:S05]  /*10150*/  BSYNC B0 ;  /* 0x0000000000007941 */ /* 0x000fea0003800000 */
.L_x_346:
[----:B------:R-:W-:-:S04]  /*10160*/  F2FP.BF16.F32.PACK_AB R0, RZ, R0 ;  /* 0x00000000ff00723e */ /* 0x000fc800000010ff */
[----:B------:R-:W-:Y:S01]  /*10170*/  PRMT R19, R0, 0x7610, R19 ;  /* 0x0000761000137816 */ /* 0x000fe20000000013 */
[----:B------:R-:W-:Y:S06]  /*10180*/  BRA `(.L_x_321) ;  /* 0x00000000006c7947 */ /* 0x000fec0003800000 */
.L_x_320:
        /* <DEDUP_REMOVED lines=16> */
.L_x_348:
[----:B------:R-:W-:Y:S01]  /*10290*/  PRMT R19, RZ, 0x7610, R19 ;  /* 0x00007610ff137816 */ /* 0x000fe20000000013 */
[----:B------:R-:W-:Y:S06]  /*102a0*/  BRA `(.L_x_321) ;  /* 0x0000000000247947 */ /* 0x000fec0003800000 */
.L_x_345:
[----:B------:R-:W2:Y:S02]  /*102b0*/  LDG.E.64 R2, desc[UR36][R2.64] ;  /* 0x0000002402027981 */ /* 0x000ea4000c1e1b00 */
[----:B--2---:R-:W0:Y:S02]  /*102c0*/  I2F.U64 R0, R2 ;  /* 0x0000000200007312 */ /* 0x004e240000301000 */
[----:B0-----:R-:W-:-:S04]  /*102d0*/  F2FP.BF16.F32.PACK_AB R0, RZ, R0 ;  /* 0x00000000ff00723e */ /* 0x001fc800000010ff */
[----:B------:R-:W-:Y:S01]  /*102e0*/  PRMT R19, R0, 0x7610, R19 ;  /* 0x0000761000137816 */ /* 0x000fe20000000013 */
[----:B------:R-:W-:Y:S06]  /*102f0*/  BRA `(.L_x_321) ;  /* 0x0000000000107947 */ /* 0x000fec0003800000 */
.L_x_344:
[----:B------:R-:W2:Y:S02]  /*10300*/  LDG.E R2, desc[UR36][R2.64] ;  /* 0x0000002402027981 */ /* 0x000ea4000c1e1900 */
[----:B--2---:R-:W-:-:S04]  /*10310*/  I2FP.F32.U32 R0, R2 ;  /* 0x0000000200007245 */ /* 0x004fc80000201000 */
[----:B------:R-:W-:-:S04]  /*10320*/  F2FP.BF16.F32.PACK_AB R0, RZ, R0 ;  /* 0x00000000ff00723e */ /* 0x000fc800000010ff */
[----:B------:R-:W-:-:S07]  /*10330*/  PRMT R19, R0, 0x7610, R19 ;  /* 0x0000761000137816 */ /* 0x000fce0000000013 */
.L_x_321:
        /* <DEDUP_REMOVED lines=19> */
.L_x_352:
[----:B------:R-:W2:Y:S02]  /*10470*/  LDG.E.U8 R2, desc[UR36][R2.64] ;  /* 0x0000002402027981 */ /* 0x000ea4000c1e1100 */
[----:B--2---:R-:W-:-:S04]  /*10480*/  I2FP.F32.U32 R0, R2 ;  /* 0x0000000200007245 */ /* 0x004fc80000201000 */
[----:B------:R-:W-:Y:S01]  /*10490*/  F2FP.BF16.F32.PACK_AB R0, RZ, R0 ;  /* 0x00000000ff00723e */ /* 0x000fe200000010ff */
[----:B------:R-:W-:Y:S06]  /*104a0*/  BRA `(.L_x_354) ;  /* 0x0000000c00907947 */ /* 0x000fec0003800000 */
.L_x_351:
        /* <DEDUP_REMOVED lines=10> */
.L_x_356:
[----:B------:R-:W2:Y:S02]  /*10550*/  LDG.E R2, desc[UR36][R2.64] ;  /* 0x0000002402027981 */ /* 0x000ea4000c1e1900 */
[----:B--2---:R-:W-:-:S04]  /*10560*/  I2FP.F32.S32 R0, R2 ;  /* 0x0000000200007245 */ /* 0x004fc80000201400 */
[----:B------:R-:W-:Y:S01]  /*10570*/  F2FP.BF16.F32.PACK_AB R0, RZ, R0 ;  /* 0x00000000ff00723e */ /* 0x000fe200000010ff */
[----:B------:R-:W-:Y:S06]  /*10580*/  BRA `(.L_x_354) ;  /* 0x0000000c00587947 */ /* 0x000fec0003800000 */
.L_x_355:
[----:B------:R-:W2:Y:S02]  /*10590*/  LDG.E.U16 R2, desc[UR36][R2.64] ;  /* 0x0000002402027981 */ /* 0x000ea4000c1e1500 */
[----:B--2---:R-:W0:Y:S02]  /*105a0*/  I2F.S16 R0, R2 ;  /* 0x0000000200007306 */ /* 0x004e240000101400 */
[----:B0-----:R-:W-:Y:S01]  /*105b0*/  F2FP.BF16.F32.PACK_AB R0, RZ, R0 ;  /* 0x00000000ff00723e */ /* 0x001fe200000010ff */
[----:B------:R-:W-:Y:S06]  /*105c0*/  BRA `(.L_x_354) ;  /* 0x0000000c00487947 */ /* 0x000fec0003800000 */
.L_x_350:
        /* <DEDUP_REMOVED lines=9> */
.L_x_358:
[----:B------:R-:W2:Y:S02]  /*10660*/  LDG.E.U16 R0, desc[UR36][R2.64] ;  /* 0x0000002402007981 */ /* 0x000ea4000c1e1500 */
[----:B--2---:R-:W-:-:S05]  /*10670*/  HADD2.F32 R0, -RZ, R0.H0_H0 ;  /* 0x20000000ff007230 */ /* 0x004fca0000004100 */
[----:B------:R-:W-:Y:S01]  /*10680*/  F2FP.BF16.F32.PACK_AB R0, RZ, R0 ;  /* 0x00000000ff00723e */ /* 0x000fe200000010ff */
[----:B------:R-:W-:Y:S06]  /*10690*/  BRA `(.L_x_354) ;  /* 0x0000000c00147947 */ /* 0x000fec0003800000 */
.L_x_357:
        /* <DEDUP_REMOVED lines=9> */
.L_x_360:
[----:B------:R-:W2:Y:S02]  /*10730*/  LDG.E.U16 R2, desc[UR36][R2.64] ;  /* 0x0000002402027981 */ /* 0x000ea4000c1e1500 */
[----:B--2---:R-:W-:-:S05]  /*10740*/  HADD2.F32 R0, -RZ, R2.H0_H0 ;  /* 0x20000002ff007230 */ /* 0x004fca0000004100 */
[----:B------:R-:W-:Y:S01]  /*10750*/  F2FP.BF16.F32.PACK_AB R0, RZ, R0 ;  /* 0x00000000ff00723e */ /* 0x000fe200000010ff */
[----:B------:R-:W-:Y:S06]  /*10760*/  BRA `(.L_x_354) ;  /* 0x0000000800e07947 */ /* 0x000fec0003800000 */
.L_x_359:
        /* <DEDUP_REMOVED lines=8> */
.L_x_349:
        /* <DEDUP_REMOVED lines=13> */
.L_x_363:
        /* <DEDUP_REMOVED lines=8> */
.L_x_362:
        /* <DEDUP_REMOVED lines=28> */
.L_x_365:
        /* <DEDUP_REMOVED lines=15> */
.L_x_364:
[----:B------:R0:W5:Y:S01]  /*10bf0*/  LDG.E.U16 R0, desc[UR36][R2.64] ;  /* 0x0000002402007981 */ /* 0x000162000c1e1500 */
[----:B------:R-:W-:Y:S05]  /*10c00*/  BRA `(.L_x_354) ;  /* 0x0000000400b87947 */ /* 0x000fea0003800000 */
.L_x_361:
        /* <DEDUP_REMOVED lines=12> */
.L_x_368:
        /* <DEDUP_REMOVED lines=21> */
.L_x_372:
[----:B------:R-:W-:Y:S05]  /*10e20*/  BSYNC B1 ;  /* 0x0000000000017941 */ /* 0x000fea0003800000 */
.L_x_371:
[----:B------:R-:W-:Y:S01]  /*10e30*/  LEA R3, R0, 0x3b800000, 0x17 ;  /* 0x3b80000000037811 */ /* 0x000fe200078eb8ff */
[----:B------:R-:W-:-:S05]  /*10e40*/  IMAD.SHL.U32 R0, R2, 0x100000, RZ ;  /* 0x0010000002007824 */ /* 0x000fca00078e00ff */
[----:B------:R-:W-:-:S07]  /*10e50*/  LOP3.LUT R0, R3, R0, R4, 0xfe, !PT ;  /* 0x0000000003007212 */ /* 0x000fce00078efe04 */
.L_x_370:
[----:B------:R-:W-:Y:S05]  /*10e60*/  BSYNC B0 ;  /* 0x0000000000007941 */ /* 0x000fea0003800000 */
.L_x_369:
[----:B------:R-:W-:Y:S01]  /*10e70*/  F2FP.BF16.F32.PACK_AB R0, RZ, R0 ;  /* 0x00000000ff00723e */ /* 0x000fe200000010ff */
[----:B------:R-:W-:Y:S06]  /*10e80*/  BRA `(.L_x_354) ;  /* 0x0000000400187947 */ /* 0x000fec0003800000 */
.L_x_367:
        /* <DEDUP_REMOVED lines=21> */
.L_x_376:
[----:B------:R-:W-:Y:S05]  /*10fe0*/  BSYNC B1 ;  /* 0x0000000000017941 */ /* 0x000fea0003800000 */
.L_x_375:
[----:B------:R-:W-:Y:S01]  /*10ff0*/  LEA R3, R0, 0x37800000, 0x17 ;  /* 0x3780000000037811 */ /* 0x000fe200078eb8ff */
[----:B------:R-:W-:-:S05]  /*11000*/  IMAD.SHL.U32 R0, R2, 0x200000, RZ ;  /* 0x0020000002007824 */ /* 0x000fca00078e00ff */
[----:B------:R-:W-:-:S07]  /*11010*/  LOP3.LUT R0, R3, R0, R4, 0xfe, !PT ;  /* 0x0000000003007212 */ /* 0x000fce00078efe04 */
.L_x_374:
[----:B------:R-:W-:Y:S05]  /*11020*/  BSYNC B0 ;  /* 0x0000000000007941 */ /* 0x000fea0003800000 */
.L_x_373:
[----:B------:R-:W-:Y:S01]  /*11030*/  F2FP.BF16.F32.PACK_AB R0, RZ, R0 ;  /* 0x00000000ff00723e */ /* 0x000fe200000010ff */
[----:B------:R-:W-:Y:S06]  /*11040*/  BRA `(.L_x_354) ;  /* 0x0000000000a87947 */ /* 0x000fec0003800000 */
.L_x_366:
        /* <DEDUP_REMOVED lines=14> */
.L_x_380:
[----:B------:R-:W-:Y:S05]  /*11130*/  BSYNC B0 ;  /* 0x0000000000007941 */ /* 0x000fea0003800000 */
.L_x_379:
[----:B------:R-:W-:Y:S01]  /*11140*/  F2FP.BF16.F32.PACK_AB R0, RZ, R0 ;  /* 0x00000000ff00723e */ /* 0x000fe200000010ff */
[----:B------:R-:W-:Y:S06]  /*11150*/  BRA `(.L_x_354) ;  /* 0x0000000000647947 */ /* 0x000fec0003800000 */
.L_x_353:
        /* <DEDUP_REMOVED lines=16> */
.L_x_381:
[----:B------:R-:W-:Y:S01]  /*11260*/  PRMT R0, RZ, 0x7610, R0 ;  /* 0x00007610ff007816 */ /* 0x000fe20000000000 */
[----:B------:R-:W-:Y:S06]  /*11270*/  BRA `(.L_x_354) ;  /* 0x00000000001c7947 */ /* 0x000fec0003800000 */
.L_x_378:
[----:B------:R-:W2:Y:S02]  /*11280*/  LDG.E.64 R2, desc[UR36][R2.64] ;  /* 0x0000002402027981 */ /* 0x000ea4000c1e1b00 */
[----:B--2---:R-:W0:Y:S02]  /*11290*/  I2F.U64 R0, R2 ;  /* 0x0000000200007312 */ /* 0x004e240000301000 */
[----:B0-----:R-:W-:Y:S01]  /*112a0*/  F2FP.BF16.F32.PACK_AB R0, RZ, R0 ;  /* 0x00000000ff00723e */ /* 0x001fe200000010ff */
[----:B------:R-:W-:Y:S06]  /*112b0*/  BRA `(.L_x_354) ;  /* 0x00000000000c7947 */ /* 0x000fec0003800000 */
.L_x_377:
[----:B------:R-:W2:Y:S02]  /*112c0*/  LDG.E R2, desc[UR36][R2.64] ;  /* 0x0000002402027981 */ /* 0x000ea4000c1e1900 */
[----:B--2---:R-:W-:-:S04]  /*112d0*/  I2FP.F32.U32 R0, R2 ;  /* 0x0000000200007245 */ /* 0x004fc80000201000 */
[----:B------:R-:W-:-:S07]  /*112e0*/  F2FP.BF16.F32.PACK_AB R0, RZ, R0 ;  /* 0x00000000ff00723e */ /* 0x000fce00000010ff */
.L_x_354:
[----:B-----5:R-:W-:Y:S01]  /*112f0*/  IMAD.U32 R0, R0, 0x10000, RZ ;  /* 0x0001000000007824 */ /* 0x020fe200078e00ff */
[----:B------:R-:W1:Y:S01]  /*11300*/  LDC.U8 R8, c[0x0][0x491] ;  /* 0x00012440ff087b82 */ /* 0x000e620000000000 */
[----:B------:R-:W-:Y:S01]  /*11310*/  IMAD.MOV.U32 R6, RZ, RZ, 0x3e800000 ;  /* 0x3e800000ff067424 */ /* 0x000fe200078e00ff */
[----:B------:R-:W-:Y:S01]  /*11320*/  BSSY B0, `(.L_x_382) ;  /* 0x0000023000007945 */ /* 0x000fe20003800000 */
[----:B0-----:R-:W-:Y:S01]  /*11330*/  FMUL.FTZ R2, R0, 1.4426950216293334961 ;  /* 0x3fb8aa3b00027820 */ /* 0x001fe20000410000 */
[----:B------:R-:W-:-:S05]  /*11340*/  IMAD.MOV.U32 R7, RZ, RZ, 0x3d39bf78 ;  /* 0x3d39bf78ff077424 */ /* 0x000fca00078e00ff */
[----:B------:R-:W0:Y:S02]  /*11350*/  MUFU.EX2 R2, R2 ;  /* 0x0000000200027308 */ /* 0x000e240000000800 */
[C---:B0-----:R-:W-:Y:S01]  /*11360*/  FADD.FTZ.RZ R3, R2.reuse, 1 ;  /* 0x3f80000002037421 */ /* 0x041fe2000001c000 */
[----:B------:R-:W-:-:S03]  /*11370*/  ISETP.GE.U32.AND P0, PT, R2, 0x7f800000, PT ;  /* 0x7f8000000200780c */ /* 0x000fc60003f06070 */
[----:B------:R-:W-:-:S05]  /*11380*/  VIADD R3, R3, 0xc0c00000 ;  /* 0xc0c0000003037836 */ /* 0x000fca0000000000 */
[----:B------:R-:W-:-:S04]  /*11390*/  LOP3.LUT R3, R3, 0xff800000, RZ, 0xc0, !PT ;  /* 0xff80000003037812 */ /* 0x000fc800078ec0ff */
[----:B------:R-:W-:Y:S01]  /*113a0*/  IADD3 R5, -R3, 0x40800000, RZ ;  /* 0x4080000003057810 */ /* 0x000fe20007ffe1ff */
[----:B------:R-:W-:Y:S01]  /*113b0*/  IMAD.IADD R4, R2, 0x1, -R3 ;  /* 0x0000000102047824 */ /* 0x000fe200078e0a03 */
[----:B------:R-:W-:-:S03]  /*113c0*/  I2FP.F32.S32 R3, R3 ;  /* 0x0000000300037245 */ /* 0x000fc60000201400 */
[----:B------:R-:W-:Y:S01]  /*113d0*/  FFMA.FTZ R5, R5, R6, -1 ;  /* 0xbf80000005057423 */ /* 0x000fe20000010006 */
[----:B------:R-:W-:Y:S01]  /*113e0*/  FMUL.FTZ R6, R0, -1.4426950216293334961 ;  /* 0xbfb8aa3b00067820 */ /* 0x000fe20000410000 */
[----:B------:R-:W-:Y:S02]  /*113f0*/  FMUL.FTZ R3, R3, 1.1920928955078125e-07 ;  /* 0x3400000003037820 */ /* 0x000fe40000410000 */
[----:B------:R-:W-:-:S03]  /*11400*/  FADD.FTZ R4, R4, R5 ;  /* 0x0000000504047221 */ /* 0x000fc60000010000 */
[----:B------:R-:W0:Y:S01]  /*11410*/  MUFU.EX2 R6, R6 ;  /* 0x0000000600067308 */ /* 0x000e220000000800 */
[----:B------:R-:W-:-:S04]  /*11420*/  FFMA.FTZ R5, R4, -R7, 0.10546888411045074463 ;  /* 0x3dd8001204057423 */ /* 0x000fc80000010807 */
[----:B------:R-:W-:-:S04]  /*11430*/  FFMA.FTZ R5, R4, R5, -0.13229703903198242188 ;  /* 0xbe0778e004057423 */ /* 0x000fc80000010005 */
[----:B------:R-:W-:-:S04]  /*11440*/  FFMA.FTZ R5, R4, R5, 0.14491446316242218018 ;  /* 0x3e14647504057423 */ /* 0x000fc80000010005 */
[----:B------:R-:W-:-:S04]  /*11450*/  FFMA.FTZ R5, R4, R5, -0.16641564667224884033 ;  /* 0xbe2a68dd04057423 */ /* 0x000fc80000010005 */
[----:B------:R-:W-:Y:S01]  /*11460*/  FFMA.FTZ R5, R4, R5, 0.19988867640495300293 ;  /* 0x3e4caf9e04057423 */ /* 0x000fe20000010005 */
[----:B0-----:R-:W-:-:S03]  /*11470*/  FADD.FTZ R7, R6, 1 ;  /* 0x3f80000006077421 */ /* 0x001fc60000010000 */
[----:B------:R-:W-:-:S03]  /*11480*/  FFMA.FTZ R5, R4, R5, -0.25000196695327758789 ;  /* 0xbe80004204057423 */ /* 0x000fc60000010005 */
[----:B------:R-:W0:Y:S01]  /*11490*/  MUFU.RCP R7, R7 ;  /* 0x0000000700077308 */ /* 0x000e220000001000 */
        /* <DEDUP_REMOVED lines=11> */
.L_x_383:
[----:B------:R-:W-:Y:S05]  /*11550*/  BSYNC B0 ;  /* 0x0000000000007941 */ /* 0x000fea0003800000 */
.L_x_382:
[----:B------:R-:W0:Y:S01]  /*11560*/  MUFU.TANH R3, R3 ;  /* 0x0000000300037308 */ /* 0x000e220000002400 */
[----:B------:R-:W-:Y:S01]  /*11570*/  FMUL.FTZ R7, R0, R7 ;  /* 0x0000000700077220 */ /* 0x000fe20000410000 */
[----:B------:R-:W-:Y:S01]  /*11580*/  IMAD.U32 R19, R19, 0x10000, RZ ;  /* 0x0001000013137824 */ /* 0x000fe200078e00ff */
[----:B------:R-:W-:-:S04]  /*11590*/  PRMT R2, R8, 0x9910, RZ ;  /* 0x0000991008027816 */ /* 0x000fc800000000ff */
[----:B------:R-:W-:Y:S01]  /*115a0*/  ISETP.GT.AND P0, PT, R2, 0x9, PT ;  /* 0x000000090200780c */ /* 0x000fe20003f04270 */
[----:B0-----:R-:W-:-:S04]  /*115b0*/  FFMA.FTZ R0, -R3, R3, 1 ;  /* 0x3f80000003007423 */ /* 0x001fc80000010103 */
[----:B------:R-:W-:-:S04]  /*115c0*/  FFMA.FTZ R0, R0, R7, R3 ;  /* 0x0000000700007223 */ /* 0x000fc80000010003 */
[----:B------:R-:W-:-:S04]  /*115d0*/  FMUL.FTZ R0, R19, R0 ;  /* 0x0000000013007220 */ /* 0x000fc80000410000 */
[----:B------:R0:W1:Y:S01]  /*115e0*/  F2F.BF16.F32 R5, R0 ;  /* 0x0000000000057304 */ /* 0x0000620000202000 */
        /* <DEDUP_REMOVED lines=9> */
[----:B01----:R-:W-:-:S04]  /*11680*/  IMAD.U32 R0, R5, 0x10000, RZ ;  /* 0x0001000005007824 */ /* 0x003fc800078e00ff */
[----:B------:R-:W0:Y:S02]  /*11690*/  F2I.FTZ.TRUNC.NTZ R3, R0 ;  /* 0x0000000000037305 */ /* 0x000e24000021f100 */
[----:B0-----:R-:W-:Y:S01]  /*116a0*/  STG.E.U8 desc[UR36][R16.64], R3 ;  /* 0x0000000310007986 */ /* 0x001fe2000c101124 */
[----:B------:R-:W-:Y:S05]  /*116b0*/  EXIT ;  /* 0x000000000000794d */ /* 0x000fea0003800000 */
.L_x_387:
[----:B-1----:R-:W-:-:S06]  /*116c0*/  IMAD.U32 R3, R5, 0x10000, RZ ;  /* 0x0001000005037824 */ /* 0x002fcc00078e00ff */
[----:B------:R-:W1:Y:S02]  /*116d0*/  F2I.S64.TRUNC R2, R3 ;  /* 0x0000000300027311 */ /* 0x000e64000020d900 */
[----:B-1----:R-:W-:Y:S01]  /*116e0*/  STG.E.U8 desc[UR36][R16.64], R2 ;  /* 0x0000000210007986 */ /* 0x002fe2000c101124 */
[----:B------:R-:W-:Y:S05]  /*116f0*/  EXIT ;  /* 0x000000000000794d */ /* 0x000fea0003800000 */
.L_x_386:
[----:B------:R-:W-:-:S13]  /*11700*/  ISETP.NE.AND P0, PT, R2, 0x2, PT ;  /* 0x000000020200780c */ /* 0x000fda0003f05270 */
[----:B------:R-:W-:Y:S05]  /*11710*/  @!P0 BRA `(.L_x_389) ;  /* 0x0000000000308947 */ /* 0x000fea0003800000 */
[----:B------:R-:W-:-:S13]  /*11720*/  ISETP.NE.AND P0, PT, R2, 0x3, PT ;  /* 0x000000030200780c */ /* 0x000fda0003f05270 */
[----:B------:R-:W-:Y:S05]  /*11730*/  @!P0 BRA `(.L_x_390) ;  /* 0x0000000000188947 */ /* 0x000fea0003800000 */
[----:B------:R-:W-:-:S13]  /*11740*/  ISETP.NE.AND P0, PT, R2, 0x4, PT ;  /* 0x000000040200780c */ /* 0x000fda0003f05270 */
[----:B------:R-:W-:Y:S05]  /*11750*/  @P0 BRA `(.L_x_388) ;  /* 0x0000000c000c0947 */ /* 0x000fea0003800000 */
[----:B-1----:R-:W-:-:S06]  /*11760*/  IMAD.U32 R2, R5, 0x10000, RZ ;  /* 0x0001000005027824 */ /* 0x002fcc00078e00ff */
[----:B------:R-:W1:Y:S02]  /*11770*/  F2I.S64.TRUNC R2, R2 ;  /* 0x0000000200027311 */ /* 0x000e64000020d900 */
[----:B-1----:R-:W-:Y:S01]  /*11780*/  STG.E.64 desc[UR36][R16.64], R2 ;  /* 0x0000000210007986 */ /* 0x002fe2000c101b24 */
[----:B------:R-:W-:Y:S05]  /*11790*/  EXIT ;  /* 0x000000000000794d */ /* 0x000fea0003800000 */
.L_x_390:
[----:B-1----:R-:W-:-:S06]  /*117a0*/  IMAD.U32 R5, R5, 0x10000, RZ ;  /* 0x0001000005057824 */ /* 0x002fcc00078e00ff */
[----:B------:R-:W1:Y:S02]  /*117b0*/  F2I.FTZ.TRUNC.NTZ R5, R5 ;  /* 0x0000000500057305 */ /* 0x000e64000021f100 */
[----:B-1----:R-:W-:Y:S01]  /*117c0*/  STG.E desc[UR36][R16.64], R5 ;  /* 0x0000000510007986 */ /* 0x002fe2000c101924 */
[----:B------:R-:W-:Y:S05]  /*117d0*/  EXIT ;  /* 0x000000000000794d */ /* 0x000fea0003800000 */
.L_x_389:
[----:B-1----:R-:W-:-:S06]  /*117e0*/  IMAD.U32 R5, R5, 0x10000, RZ ;  /* 0x0001000005057824 */ /* 0x002fcc00078e00ff */
[----:B------:R-:W1:Y:S02]  /*117f0*/  F2I.FTZ.TRUNC.NTZ R5, R5 ;  /* 0x0000000500057305 */ /* 0x000e64000021f100 */
[----:B-1----:R-:W-:Y:S01]  /*11800*/  STG.E.U16 desc[UR36][R16.64], R5 ;  /* 0x0000000510007986 */ /* 0x002fe2000c101524 */
[----:B------:R-:W-:Y:S05]  /*11810*/  EXIT ;  /* 0x000000000000794d */ /* 0x000fea0003800000 */
.L_x_385:
[----:B------:R-:W-:-:S13]  /*11820*/  ISETP.GT.AND P0, PT, R2, 0x6, PT ;  /* 0x000000060200780c */ /* 0x000fda0003f04270 */
[----:B------:R-:W-:Y:S05]  /*11830*/  @P0 BRA `(.L_x_391) ;  /* 0x00000000002c0947 */ /* 0x000fea0003800000 */
[----:B------:R-:W-:-:S13]  /*11840*/  ISETP.NE.AND P0, PT, R2, 0x5, PT ;  /* 0x000000050200780c */ /* 0x000fda0003f05270 */
[----:B------:R-:W-:Y:S05]  /*11850*/  @!P0 BRA `(.L_x_392) ;  /* 0x0000000000148947 */ /* 0x000fea0003800000 */
[----:B------:R-:W-:-:S13]  /*11860*/  ISETP.NE.AND P0, PT, R2, 0x6, PT ;  /* 0x000000060200780c */ /* 0x000fda0003f05270 */
[----:B------:R-:W-:Y:S05]  /*11870*/  @P0 BRA `(.L_x_388) ;  /* 0x0000000800c40947 */ /* 0x000fea0003800000 */
[----:B-1----:R-:W-:-:S05]  /*11880*/  IMAD.U32 R5, R5, 0x10000, RZ ;  /* 0x0001000005057824 */ /* 0x002fca00078e00ff */
[----:B------:R-:W-:Y:S01]  /*11890*/  STG.E desc[UR36][R16.64], R5 ;  /* 0x0000000510007986 */ /* 0x000fe2000c101924 */
[----:B------:R-:W-:Y:S05]  /*118a0*/  EXIT ;  /* 0x000000000000794d */ /* 0x000fea0003800000 */
.L_x_392:
[----:B01----:R-:W-:-:S05]  /*118b0*/  IMAD.U32 R0, R5, 0x10000, RZ ;  /* 0x0001000005007824 */ /* 0x003fca00078e00ff */
[----:B------:R-:W-:-:S05]  /*118c0*/  F2FP.F16.F32.PACK_AB R0, RZ, R0 ;  /* 0x00000000ff00723e */ /* 0x000fca00000000ff */
[----:B------:R-:W-:Y:S01]  /*118d0*/  STG.E.U16 desc[UR36][R16.64], R0 ;  /* 0x0000000010007986 */ /* 0x000fe2000c101524 */
[----:B------:R-:W-:Y:S05]  /*118e0*/  EXIT ;  /* 0x000000000000794d */ /* 0x000fea0003800000 */
.L_x_391:
[----:B------:R-:W-:-:S13]  /*118f0*/  ISETP.NE.AND P0, PT, R2, 0x7, PT ;  /* 0x000000070200780c */ /* 0x000fda0003f05270 */
[----:B------:R-:W-:Y:S05]  /*11900*/  @!P0 BRA `(.L_x_393) ;  /* 0x0000000000348947 */ /* 0x000fea0003800000 */
[----:B------:R-:W-:-:S13]  /*11910*/  ISETP.NE.AND P0, PT, R2, 0x8, PT ;  /* 0x000000080200780c */ /* 0x000fda0003f05270 */
[----:B------:R-:W-:Y:S05]  /*11920*/  @!P0 BRA `(.L_x_394) ;  /* 0x0000000000188947 */ /* 0x000fea0003800000 */
[----:B------:R-:W-:-:S13]  /*11930*/  ISETP.NE.AND P0, PT, R2, 0x9, PT ;  /* 0x000000090200780c */ /* 0x000fda0003f05270 */
[----:B------:R-:W-:Y:S05]  /*11940*/  @P0 BRA `(.L_x_388) ;  /* 0x0000000800900947 */ /* 0x000fea0003800000 */
[----:B-1----:R-:W-:Y:S02]  /*11950*/  IMAD.U32 R2, R5, 0x10000, RZ ;  /* 0x0001000005027824 */ /* 0x002fe400078e00ff */
[----:B------:R-:W-:-:S05]  /*11960*/  IMAD.MOV.U32 R3, RZ, RZ, RZ ;  /* 0x000000ffff037224 */ /* 0x000fca00078e00ff */
[----:B------:R-:W-:Y:S01]  /*11970*/  STG.E.64 desc[UR36][R16.64], R2 ;  /* 0x0000000210007986 */ /* 0x000fe2000c101b24 */
[----:B------:R-:W-:Y:S05]  /*11980*/  EXIT ;  /* 0x000000000000794d */ /* 0x000fea0003800000 */
.L_x_394:
[----:B-1----:R-:W-:-:S05]  /*11990*/  IMAD.U32 R5, R5, 0x10000, RZ ;  /* 0x0001000005057824 */ /* 0x002fca00078e00ff */
[----:B------:R-:W-:-:S04]  /*119a0*/  F2FP.F16.F32.PACK_AB R3, RZ, R5 ;  /* 0x00000005ff03723e */ /* 0x000fc800000000ff */
[----:B------:R-:W-:-:S05]  /*119b0*/  PRMT R3, R3, 0x5410, RZ ;  /* 0x0000541003037816 */ /* 0x000fca00000000ff */
[----:B------:R-:W-:Y:S01]  /*119c0*/  STG.E desc[UR36][R16.64], R3 ;  /* 0x0000000310007986 */ /* 0x000fe2000c101924 */
[----:B------:R-:W-:Y:S05]  /*119d0*/  EXIT ;  /* 0x000000000000794d */ /* 0x000fea0003800000 */
.L_x_393:
[----:B-1----:R-:W-:-:S04]  /*119e0*/  IMAD.U32 R2, R5, 0x10000, RZ ;  /* 0x0001000005027824 */ /* 0x002fc800078e00ff */
[----:B------:R-:W-:-:S06]  /*119f0*/  FMUL.FTZ R2, R2, 1 ;  /* 0x3f80000002027820 */ /* 0x000fcc0000410000 */
[----:B------:R-:W1:Y:S02]  /*11a00*/  F2F.F64.F32 R2, R2 ;  /* 0x0000000200027310 */ /* 0x000e640000201800 */
[----:B-1----:R-:W-:Y:S01]  /*11a10*/  STG.E.64 desc[UR36][R16.64], R2 ;  /* 0x0000000210007986 */ /* 0x002fe2000c101b24 */
[----:B------:R-:W-:Y:S05]  /*11a20*/  EXIT ;  /* 0x000000000000794d */ /* 0x000fea0003800000 */
.L_x_384:
        /* <DEDUP_REMOVED lines=8> */
[----:B-1----:R-:W-:-:S05]  /*11ab0*/  IMAD.U32 R5, R5, 0x10000, RZ ;  /* 0x0001000005057824 */ /* 0x002fca00078e00ff */
[----:B------:R-:W-:-:S04]  /*11ac0*/  FSETP.NEU.FTZ.AND P0, PT, R5, RZ, PT ;  /* 0x000000ff0500720b */ /* 0x000fc80003f1d000 */
[----:B------:R-:W-:-:S05]  /*11ad0*/  SEL R3, RZ, 0x1, !P0 ;  /* 0x00000001ff037807 */ /* 0x000fca0004000000 */
[----:B------:R-:W-:Y:S01]  /*11ae0*/  STG.E.U8 desc[UR36][R16.64], R3 ;  /* 0x0000000310007986 */ /* 0x000fe2000c101124 */
[----:B------:R-:W-:Y:S05]  /*11af0*/  EXIT ;  /* 0x000000000000794d */ /* 0x000fea0003800000 */
.L_x_397:
[----:B-1----:R-:W-:Y:S01]  /*11b00*/  IMAD.U32 R5, R5, 0x10000, RZ ;  /* 0x0001000005057824 */ /* 0x002fe200078e00ff */
[----:B------:R-:W-:-:S03]  /*11b10*/  CS2R R6, SRZ ;  /* 0x0000000000067805 */ /* 0x000fc6000001ff00 */
[----:B------:R-:W-:-:S06]  /*11b20*/  FMUL.FTZ R5, R5, 1 ;  /* 0x3f80000005057820 */ /* 0x000fcc0000410000 */
[----:B------:R-:W1:Y:S02]  /*11b30*/  F2F.F64.F32 R4, R5 ;  /* 0x0000000500047310 */ /* 0x000e640000201800 */
[----:B-1----:R-:W-:Y:S01]  /*11b40*/  STG.E.128 desc[UR36][R16.64], R4 ;  /* 0x0000000410007986 */ /* 0x002fe2000c101d24 */
[----:B------:R-:W-:Y:S05]  /*11b50*/  EXIT ;  /* 0x000000000000794d */ /* 0x000fea0003800000 */
.L_x_396:
[----:B------:R-:W-:-:S13]  /*11b60*/  ISETP.NE.AND P0, PT, R2, 0xf, PT ;  /* 0x0000000f0200780c */ /* 0x000fda0003f05270 */
[----:B------:R-:W-:Y:S05]  /*11b70*/  @!P0 BRA `(.L_x_398) ;  /* 0x0000000000b48947 */ /* 0x000fea0003800000 */
[----:B------:R-:W-:-:S13]  /*11b80*/  ISETP.NE.AND P0, PT, R2, 0x17, PT ;  /* 0x000000170200780c */ /* 0x000fda0003f05270 */
[----:B------:R-:W-:Y:S05]  /*11b90*/  @!P0 BRA `(.L_x_399) ;  /* 0x0000000000548947 */ /* 0x000fea0003800000 */
[----:B------:R-:W-:-:S13]  /*11ba0*/  ISETP.NE.AND P0, PT, R2, 0x18, PT ;  /* 0x000000180200780c */ /* 0x000fda0003f05270 */
[----:B------:R-:W-:Y:S05]  /*11bb0*/  @P0 BRA `(.L_x_388) ;  /* 0x0000000400f40947 */ /* 0x000fea0003800000 */
[----:B-1----:R-:W-:Y:S01]  /*11bc0*/  IMAD.U32 R5, R5, 0x10000, RZ ;  /* 0x0001000005057824 */ /* 0x002fe200078e00ff */
[----:B------:R-:W-:Y:S04]  /*11bd0*/  BSSY B0, `(.L_x_400) ;  /* 0x000000e000007945 */ /* 0x000fe80003800000 */
[C---:B------:R-:W-:Y:S02]  /*11be0*/  LOP3.LUT R2, R5.reuse, 0x7fffffff, RZ, 0xc0, !PT ;  /* 0x7fffffff05027812 */ /* 0x040fe400078ec0ff */
[----:B0-----:R-:W-:Y:S02]  /*11bf0*/  LOP3.LUT R0, R5, 0x80000000, RZ, 0xc0, !PT ;  /* 0x8000000005007812 */ /* 0x001fe400078ec0ff */
        /* <DEDUP_REMOVED lines=11> */
.L_x_401:
[----:B------:R-:W-:Y:S05]  /*11cb0*/  BSYNC B0 ;  /* 0x0000000000007941 */ /* 0x000fea0003800000 */
.L_x_400:
[----:B------:R-:W-:-:S05]  /*11cc0*/  LOP3.LUT R3, R0, R3, RZ, 0xfc, !PT ;  /* 0x0000000300037212 */ /* 0x000fca00078efcff */
[----:B------:R-:W-:Y:S01]  /*11cd0*/  STG.E.U8 desc[UR36][R16.64], R3 ;  /* 0x0000000310007986 */ /* 0x000fe2000c101124 */
[----:B------:R-:W-:Y:S05]  /*11ce0*/  EXIT ;  /* 0x000000000000794d */ /* 0x000fea0003800000 */
.L_x_399:
[----:B-1----:R-:W-:Y:S01]  /*11cf0*/  IMAD.U32 R5, R5, 0x10000, RZ ;  /* 0x0001000005057824 */ /* 0x002fe200078e00ff */
[----:B------:R-:W-:Y:S04]  /*11d00*/  BSSY B0, `(.L_x_402) ;  /* 0x000000f000007945 */ /* 0x000fe80003800000 */
[----:B------:R-:W-:-:S04]  /*11d10*/  LOP3.LUT R2, R5, 0x7fffffff, RZ, 0xc0, !PT ;  /* 0x7fffffff05027812 */ /* 0x000fc800078ec0ff */
[----:B------:R-:W-:-:S13]  /*11d20*/  ISETP.GT.U32.AND P0, PT, R2, 0x477fffff, PT ;  /* 0x477fffff0200780c */ /* 0x000fda0003f04070 */
[----:B------:R-:W-:Y:S05]  /*11d30*/  @P0 BRA `(.L_x_403) ;  /* 0x0000000000200947 */ /* 0x000fea0003800000 */
[----:B------:R-:W-:-:S13]  /*11d40*/  ISETP.GE.U32.AND P0, PT, R2, 0x38800000, PT ;  /* 0x388000000200780c */ /* 0x000fda0003f06070 */
[----:B0-----:R-:W-:Y:S01]  /*11d50*/  @P0 SHF.R.U32.HI R0, RZ, 0x15, R5 ;  /* 0x00000015ff000819 */ /* 0x001fe20000011605 */
[----:B------:R-:W-:-:S03]  /*11d60*/  @!P0 FADD.FTZ R2, R2, 128 ;  /* 0x4300000002028421 */ /* 0x000fc60000010000 */
[----:B------:R-:W-:-:S04]  /*11d70*/  @P0 LOP3.LUT R0, R0, 0x1, RZ, 0xc0, !PT ;  /* 0x0000000100000812 */ /* 0x000fc800078ec0ff */
[----:B------:R-:W-:-:S04]  /*11d80*/  @P0 IADD3 R0, R5, 0x80fffff, R0 ;  /* 0x080fffff05000810 */ /* 0x000fc80007ffe000 */
[----:B------:R-:W-:Y:S01]  /*11d90*/  @P0 SHF.R.U32.HI R0, RZ, 0x15, R0 ;  /* 0x00000015ff000819 */ /* 0x000fe20000011600 */
[----:B------:R-:W-:Y:S01]  /*11da0*/  @!P0 VIADD R0, R2, 0xbd000000 ;  /* 0xbd00000002008836 */ /* 0x000fe20000000000 */
[----:B------:R-:W-:Y:S06]  /*11db0*/  BRA `(.L_x_404) ;  /* 0x00000000000c7947 */ /* 0x000fec0003800000 */
.L_x_403:
[----:B0-----:R-:W-:Y:S01]  /*11dc0*/  IMAD.MOV.U32 R0, RZ, RZ, 0x7f ;  /* 0x0000007fff007424 */ /* 0x001fe200078e00ff */
[----:B------:R-:W-:-:S04]  /*11dd0*/  ISETP.GT.U32.AND P0, PT, R2, 0x7f800000, PT ;  /* 0x7f8000000200780c */ /* 0x000fc80003f04070 */
[----:B------:R-:W-:-:S09]  /*11de0*/  SEL R0, R0, 0x7c, P0 ;  /* 0x0000007c00007807 */ /* 0x000fd20000000000 */
.L_x_404:
[----:B------:R-:W-:Y:S05]  /*11df0*/  BSYNC B0 ;  /* 0x0000000000007941 */ /* 0x000fea0003800000 */
.L_x_402:
[----:B------:R-:W-:-:S04]  /*11e00*/  LOP3.LUT R2, R5, 0x80000000, RZ, 0xc0, !PT ;  /* 0x8000000005027812 */ /* 0x000fc800078ec0ff */
[----:B------:R-:W-:-:S04]  /*11e10*/  SHF.R.U32.HI R3, RZ, 0x18, R2 ;  /* 0x00000018ff037819 */ /* 0x000fc80000011602 */
[----:B------:R-:W-:-:S05]  /*11e20*/  LOP3.LUT R3, R0, R3, RZ, 0xfc, !PT ;  /* 0x0000000300037212 */ /* 0x000fca00078efcff */
[----:B------:R-:W-:Y:S01]  /*11e30*/  STG.E.U8 desc[UR36][R16.64], R3 ;  /* 0x0000000310007986 */ /* 0x000fe2000c101124 */
[----:B------:R-:W-:Y:S05]  /*11e40*/  EXIT ;  /* 0x000000000000794d */ /* 0x000fea0003800000 */
.L_x_398:
[----:B-1----:R-:W-:Y:S01]  /*11e50*/  STG.E.U16 desc[UR36][R16.64], R5 ;  /* 0x0000000510007986 */ /* 0x002fe2000c101524 */
[----:B------:R-:W-:Y:S05]  /*11e60*/  EXIT ;  /* 0x000000000000794d */ /* 0x000fea0003800000 */
.L_x_395:
        /* <DEDUP_REMOVED lines=8> */
[----:B-1----:R-:W-:-:S06]  /*11ef0*/  IMAD.U32 R3, R5, 0x10000, RZ ;  /* 0x0001000005037824 */ /* 0x002fcc00078e00ff */
[----:B------:R-:W1:Y:S02]  /*11f00*/  F2I.FTZ.U32.TRUNC.NTZ R3, R3 ;  /* 0x0000000300037305 */ /* 0x000e64000021f000 */
[----:B-1----:R-:W-:Y:S01]  /*11f10*/  STG.E.U16 desc[UR36][R16.64], R3 ;  /* 0x0000000310007986 */ /* 0x002fe2000c101524 */
[----:B------:R-:W-:Y:S05]  /*11f20*/  EXIT ;  /* 0x000000000000794d */ /* 0x000fea0003800000 */
.L_x_407:
[----:B-1----:R-:W-:Y:S01]  /*11f30*/  IMAD.U32 R5, R5, 0x10000, RZ ;  /* 0x0001000005057824 */ /* 0x002fe200078e00ff */
[----:B------:R-:W-:Y:S01]  /*11f40*/  BSSY B0, `(.L_x_408) ;  /* 0x0000014000007945 */ /* 0x000fe20003800000 */
[----:B------:R-:W-:-:S03]  /*11f50*/  IMAD.MOV.U32 R8, RZ, RZ, 0x80 ;  /* 0x00000080ff087424 */ /* 0x000fc600078e00ff */
[----:B------:R-:W-:-:S04]  /*11f60*/  LOP3.LUT R2, R5, 0x7fffffff, RZ, 0xc0, !PT ;  /* 0x7fffffff05027812 */ /* 0x000fc800078ec0ff */
[----:B------:R-:W-:-:S13]  /*11f70*/  ISETP.GT.U32.AND P0, PT, R2, 0x437fffff, PT ;  /* 0x437fffff0200780c */ /* 0x000fda0003f04070 */
[----:B------:R-:W-:Y:S05]  /*11f80*/  @P0 BRA `(.L_x_409) ;  /* 0x00000000003c0947 */ /* 0x000fea0003800000 */
[----:B------:R-:W-:-:S13]  /*11f90*/  ISETP.GE.U32.AND P0, PT, R2, 0x3c000000, PT ;  /* 0x3c0000000200780c */ /* 0x000fda0003f06070 */
[----:B0-----:R-:W-:-:S04]  /*11fa0*/  @P0 SHF.R.U32.HI R0, RZ, 0x14, R5 ;  /* 0x00000014ff000819 */ /* 0x001fc80000011605 */
        /* <DEDUP_REMOVED lines=9> */
.L_x_410:
[----:B------:R-:W-:-:S04]  /*12040*/  LOP3.LUT R2, R5, 0x80000000, RZ, 0xc0, !PT ;  /* 0x8000000005027812 */ /* 0x000fc800078ec0ff */
[----:B------:R-:W-:-:S04]  /*12050*/  SHF.R.U32.HI R3, RZ, 0x18, R2 ;  /* 0x00000018ff037819 */ /* 0x000fc80000011602 */
[----:B------:R-:W-:-:S04]  /*12060*/  LOP3.LUT R0, R0, R3, RZ, 0xfc, !PT ;  /* 0x0000000300007212 */ /* 0x000fc800078efcff */
[----:B------:R-:W-:-:S07]  /*12070*/  PRMT R8, R0, 0x7610, R8 ;  /* 0x0000761000087816 */ /* 0x000fce0000000008 */
.L_x_409:
[----:B------:R-:W-:Y:S05]  /*12080*/  BSYNC B0 ;  /* 0x0000000000007941 */ /* 0x000fea0003800000 */
.L_x_408:
[----:B------:R-:W-:Y:S01]  /*12090*/  STG.E.U8 desc[UR36][R16.64], R8 ;  /* 0x0000000810007986 */ /* 0x000fe2000c101124 */
[----:B------:R-:W-:Y:S05]  /*120a0*/  EXIT ;  /* 0x000000000000794d */ /* 0x000fea0003800000 */
.L_x_406:
        /* <DEDUP_REMOVED lines=17> */
.L_x_413:
[----:B------:R-:W-:-:S04]  /*121c0*/  LOP3.LUT R2, R5, 0x80000000, RZ, 0xc0, !PT ;  /* 0x8000000005027812 */ /* 0x000fc800078ec0ff */
[----:B------:R-:W-:-:S04]  /*121d0*/  SHF.R.U32.HI R3, RZ, 0x18, R2 ;  /* 0x00000018ff037819 */ /* 0x000fc80000011602 */
[----:B------:R-:W-:-:S04]  /*121e0*/  LOP3.LUT R0, R0, R3, RZ, 0xfc, !PT ;  /* 0x0000000300007212 */ /* 0x000fc800078efcff */
[----:B------:R-:W-:-:S07]  /*121f0*/  PRMT R8, R0, 0x7610, R8 ;  /* 0x0000761000087816 */ /* 0x000fce0000000008 */
.L_x_412:
[----:B------:R-:W-:Y:S05]  /*12200*/  BSYNC B0 ;  /* 0x0000000000007941 */ /* 0x000fea0003800000 */
.L_x_411:
[----:B------:R-:W-:Y:S01]  /*12210*/  STG.E.U8 desc[UR36][R16.64], R8 ;  /* 0x0000000810007986 */ /* 0x000fe2000c101124 */
[----:B------:R-:W-:Y:S05]  /*12220*/  EXIT ;  /* 0x000000000000794d */ /* 0x000fea0003800000 */
.L_x_405:
[----:B------:R-:W-:-:S13]  /*12230*/  ISETP.NE.AND P0, PT, R2, 0x1c, PT ;  /* 0x0000001c0200780c */ /* 0x000fda0003f05270 */
[----:B------:R-:W-:Y:S05]  /*12240*/  @!P0 BRA `(.L_x_414) ;  /* 0x0000000000a48947 */ /* 0x000fea0003800000 */
[----:B------:R-:W-:-:S13]  /*12250*/  ISETP.NE.AND P0, PT, R2, 0x1d, PT ;  /* 0x0000001d0200780c */ /* 0x000fda0003f05270 */
[----:B------:R-:W-:Y:S05]  /*12260*/  @!P0 BRA `(.L_x_415) ;  /* 0x00000000008c8947 */ /* 0x000fea0003800000 */
[----:B------:R-:W-:-:S13]  /*12270*/  ISETP.NE.AND P0, PT, R2, 0x2c, PT ;  /* 0x0000002c0200780c */ /* 0x000fda0003f05270 */
[----:B------:R-:W-:Y:S05]  /*12280*/  @P0 BRA `(.L_x_388) ;  /* 0x0000000000400947 */ /* 0x000fea0003800000 */
[----:B-1----:R-:W-:Y:S02]  /*12290*/  IMAD.U32 R5, R5, 0x10000, RZ ;  /* 0x0001000005057824 */ /* 0x002fe400078e00ff */
[----:B------:R-:W-:-:S03]  /*122a0*/  IMAD.MOV.U32 R3, RZ, RZ, 0xff ;  /* 0x000000ffff037424 */ /* 0x000fc600078e00ff */
[----:B------:R-:W-:-:S04]  /*122b0*/  SHF.R.U32.HI R4, RZ, 0x17, R5 ;  /* 0x00000017ff047819 */ /* 0x000fc80000011605 */
[----:B------:R-:W-:-:S04]  /*122c0*/  LOP3.LUT R2, R4, 0xff, RZ, 0xc0, !PT ;  /* 0x000000ff04027812 */ /* 0x000fc800078ec0ff */
[----:B------:R-:W-:-:S13]  /*122d0*/  ISETP.NE.AND P1, PT, R2, 0xff, PT ;  /* 0x000000ff0200780c */ /* 0x000fda0003f25270 */
[--C-:B0-----:R-:W-:Y:S02]  /*122e0*/  @P1 SHF.R.U32.HI R0, RZ, 0x16, R5.reuse ;  /* 0x00000016ff001819 */ /* 0x101fe40000011605 */
        /* <DEDUP_REMOVED lines=8> */
[----:B------:R-:W-:Y:S01]  /*12370*/  STG.E.U8 desc[UR36][R16.64], R3 ;  /* 0x0000000310007986 */ /* 0x000fe2000c101124 */
[----:B------:R-:W-:Y:S05]  /*12380*/  EXIT ;  /* 0x000000000000794d */ /* 0x000fea0003800000 */
.L_x_388:
[----:B0-----:R-:W-:Y:S01]  /*12390*/  MOV R0, 0x0 ;  /* 0x0000000000007802 */ /* 0x001fe20000000f00 */
[----:B------:R-:W-:Y:S01]  /*123a0*/  ULDC.64 UR4, c[0x4][0x128] ;  /* 0x01004a0000047ab9 */ /* 0x000fe20000000a00 */
[----:B------:R-:W-:Y:S01]  /*123b0*/  ULDC.64 UR6, c[0x4][0x40] ;  /* 0x0100100000067ab9 */ /* 0x000fe20000000a00 */
[----:B------:R-:W-:Y:S01]  /*123c0*/  IMAD.U32 R4, RZ, RZ, UR4 ;  /* 0x00000004ff047e24 */ /* 0x000fe2000f8e00ff */
[----:B------:R0:W2:Y:S01]  /*123d0*/  LDC.64 R2, c[0x4][R0] ;  /* 0x0100000000027b82 */ /* 0x0000a20000000a00 */
[----:B-1----:R-:W-:Y:S01]  /*123e0*/  IMAD.U32 R5, RZ, RZ, UR5 ;  /* 0x00000005ff057e24 */ /* 0x002fe2000f8e00ff */
[----:B------:R-:W-:Y:S01]  /*123f0*/  ULDC.64 UR4, c[0x4][0x130] ;  /* 0x01004c0000047ab9 */ /* 0x000fe20000000a00 */
[----:B------:R-:W-:Y:S02]  /*12400*/  IMAD.U32 R10, RZ, RZ, UR6 ;  /* 0x00000006ff0a7e24 */ /* 0x000fe4000f8e00ff */
[----:B------:R-:W-:Y:S02]  /*12410*/  IMAD.U32 R6, RZ, RZ, UR4 ;  /* 0x00000004ff067e24 */ /* 0x000fe4000f8e00ff */
[----:B------:R-:W-:-:S02]  /*12420*/  IMAD.U32 R7, RZ, RZ, UR5 ;  /* 0x00000005ff077e24 */ /* 0x000fc4000f8e00ff */
[----:B------:R-:W-:Y:S02]  /*12430*/  IMAD.U32 R11, RZ, RZ, UR7 ;  /* 0x00000007ff0b7e24 */ /* 0x000fe4000f8e00ff */
[----:B------:R-:W-:Y:S02]  /*12440*/  IMAD.MOV.U32 R8, RZ, RZ, 0x65 ;  /* 0x00000065ff087424 */ /* 0x000fe400078e00ff */
[----:B------:R-:W-:Y:S02]  /*12450*/  IMAD.MOV.U32 R12, RZ, RZ, 0x1 ;  /* 0x00000001ff0c7424 */ /* 0x000fe400078e00ff */
[----:B0-----:R-:W-:-:S07]  /*12460*/  IMAD.MOV.U32 R13, RZ, RZ, RZ ;  /* 0x000000ffff0d7224 */ /* 0x001fce00078e00ff */
[----:B------:R-:W-:-:S07]  /*12470*/  LEPC R20, `(.L_x_416) ;  /* 0x000000001014794e */ /* 0x000fce0000000000 */
[----:B--2---:R-:W-:Y:S05]  /*12480*/  CALL.ABS.NOINC R2 ;  /* 0x0000000002007343 */ /* 0x004fea0003c00000 */
.L_x_416:
[----:B------:R-:W-:Y:S05]  /*12490*/  EXIT ;  /* 0x000000000000794d */ /* 0x000fea0003800000 */
.L_x_415:
[----:B-1----:R-:W-:-:S06]  /*124a0*/  IMAD.U32 R2, R5, 0x10000, RZ ;  /* 0x0001000005027824 */ /* 0x002fcc00078e00ff */
[----:B------:R-:W1:Y:S02]  /*124b0*/  F2I.U64.TRUNC R2, R2 ;  /* 0x0000000200027311 */ /* 0x000e64000020d800 */
[----:B-1----:R-:W-:Y:S01]  /*124c0*/  STG.E.64 desc[UR36][R16.64], R2 ;  /* 0x0000000210007986 */ /* 0x002fe2000c101b24 */
[----:B------:R-:W-:Y:S05]  /*124d0*/  EXIT ;  /* 0x000000000000794d */ /* 0x000fea0003800000 */
.L_x_414:
[----:B-1----:R-:W-:-:S06]  /*124e0*/  IMAD.U32 R5, R5, 0x10000, RZ ;  /* 0x0001000005057824 */ /* 0x002fcc00078e00ff */
[----:B------:R-:W1:Y:S02]  /*124f0*/  F2I.FTZ.U32.TRUNC.NTZ R5, R5 ;  /* 0x0000000500057305 */ /* 0x000e64000021f000 */
[----:B-1----:R-:W-:Y:S01]  /*12500*/  STG.E desc[UR36][R16.64], R5 ;  /* 0x0000000510007986 */ /* 0x002fe2000c101924 */
[----:B------:R-:W-:Y:S05]  /*12510*/  EXIT ;  /* 0x000000000000794d */ /* 0x000fea0003800000 */
.L_x_417:
[----:B------:R-:W-:-:S00]  /*12520*/  BRA `(.L_x_417) ;  /* 0xfffffffc00fc7947 */ /* 0x000fc0000383ffff */
[----:B------:R-:W-:-:S00]  /*12530*/  NOP ;  /* 0x0000000000007918 */ /* 0x000fc00000000000 */
        /* <DEDUP_REMOVED lines=12> */
.L_x_8574:


//--------------------- .text._ZN2at6native27unrolled_elementwise_kernelIZZZNS0_61_GLOBAL__N__b29612f4_23_ActivationMishKernel_cu_9e10b42f_310220mish_backward_kernelERNS_14TensorIteratorEENKUlvE_clEvENKUlvE2_clEvEUlN3c108BFloat16ES8_E_St5arrayIPcLm3EELi4E23TrivialOffsetCalculatorILi2EjESD_ILi1EjENS0_6memory12LoadWithCastILi2EEENSG_13StoreWithCastILi1EEEEEviT_T0_T2_T3_T4_T5_ --------------------------
	.section	.text._ZN2at6native27unrolled_elementwise_kernelIZZZNS0_61_GLOBAL__N__b29612f4_23_ActivationMishKernel_cu_9e10b42f_310220mish_backward_kernelERNS_14TensorIteratorEENKUlvE_clEvENKUlvE2_clEvEUlN3c108BFloat16ES8_E_St5arrayIPcLm3EELi4E23TrivialOffsetCalculatorILi2EjESD_ILi1EjENS0_6memory12LoadWithCastILi2EEENSG_13StoreWithCastILi1EEEEEviT_T0_T2_T3_T4_T5_,"ax",@progbits
	.align	128
        .global         _ZN2at6native27unrolled_elementwise_kernelIZZZNS0_61_GLOBAL__N__b29612f4_23_ActivationMishKernel_cu_9e10b42f_310220mish_backward_kernelERNS_14TensorIteratorEENKUlvE_clEvENKUlvE2_clEvEUlN3c108BFloat16ES8_E_St5arrayIPcLm3EELi4E23TrivialOffsetCalculatorILi2EjESD_ILi1EjENS0_6memory12LoadWithCastILi2EEENSG_13StoreWithCastILi1EEEEEviT_T0_T2_T3_T4_T5_
        .type           _ZN2at6native27unrolled_elementwise_kernelIZZZNS0_61_GLOBAL__N__b29612f4_23_ActivationMishKernel_cu_9e10b42f_310220mish_backward_kernelERNS_14TensorIteratorEENKUlvE_clEvENKUlvE2_clEvEUlN3c108BFloat16ES8_E_St5arrayIPcLm3EELi4E23TrivialOffsetCalculatorILi2EjESD_ILi1EjENS0_6memory12LoadWithCastILi2EEENSG_13StoreWithCastILi1EEEEEviT_T0_T2_T3_T4_T5_,@function
        .size           _ZN2at6native27unrolled_elementwise_kernelIZZZNS0_61_GLOBAL__N__b29612f4_23_ActivationMishKernel_cu_9e10b42f_310220mish_backward_kernelERNS_14TensorIteratorEENKUlvE_clEvENKUlvE2_clEvEUlN3c108BFloat16ES8_E_St5arrayIPcLm3EELi4E23TrivialOffsetCalculatorILi2EjESD_ILi1EjENS0_6memory12LoadWithCastILi2EEENSG_13StoreWithCastILi1EEEEEviT_T0_T2_T3_T4_T5_,(.L_x_8575 - _ZN2at6native27unrolled_elementwise_kernelIZZZNS0_61_GLOBAL__N__b29612f4_23_ActivationMishKernel_cu_9e10b42f_310220mish_backward_kernelERNS_14TensorIteratorEENKUlvE_clEvENKUlvE2_clEvEUlN3c108BFloat16ES8_E_St5arrayIPcLm3EELi4E23TrivialOffsetCalculatorILi2EjESD_ILi1EjENS0_6memory12LoadWithCastILi2EEENSG_13StoreWithCastILi1EEEEEviT_T0_T2_T3_T4_T5_)
        .other          _ZN2at6native27unrolled_elementwise_kernelIZZZNS0_61_GLOBAL__N__b29612f4_23_ActivationMishKernel_cu_9e10b42f_310220mish_backward_kernelERNS_14TensorIteratorEENKUlvE_clEvENKUlvE2_clEvEUlN3c108BFloat16ES8_E_St5arrayIPcLm3EELi4E23TrivialOffsetCalculatorILi2EjESD_ILi1EjENS0_6memory12LoadWithCastILi2EEENSG_13StoreWithCastILi1EEEEEviT_T0_T2_T3_T4_T5_,@"STO_CUDA_ENTRY STV_DEFAULT"
_ZN2at6native27unrolled_elementwise_kernelIZZZNS0_61_GLOBAL__N__b29612f4_23_ActivationMishKernel_cu_9e10b42f_310220mish_backward_kernelERNS_14TensorIteratorEENKUlvE_clEvENKUlvE2_clEvEUlN3c108BFloat16ES8_E_St5arrayIPcLm3EELi4E23TrivialOffsetCalculatorILi2EjESD_ILi1EjENS0_6memory12LoadWithCastILi2EEENSG_13StoreWithCastILi1EEEEEviT_T0_T2_T3_T4_T5_:
.text._ZN2at6native27unrolled_elementwise_kernelIZZZNS0_61_GLOBAL__N__b29612f4_23_ActivationMishKernel_cu_9e10b42f_310220mish_backward_kernelERNS_14TensorIteratorEENKUlvE_clEvENKUlvE2_clEvEUlN3c108BFloat16ES8_E_St5arrayIPcLm3EELi4E23TrivialOffsetCalculatorILi2EjESD_ILi1EjENS0_6memory12LoadWithCastILi2EEENSG_13StoreWithCastILi1EEEEEviT_T0_T2_T3_T4_T5_:
[----:B------:R-:W0:Y:S01]  /*0000*/  LDC R1, c[0x0][0x28] ;  /* 0x00000a00ff017b82 */ /* 0x000e220000000800 */
[----:B------:R-:W1:Y:S07]  /*0010*/  S2R R2, SR_CTAID.X ;  /* 0x0000000000027919 */ /* 0x000e6e0000002500 */
[----:B------:R-:W1:Y:S01]  /*0020*/  LDC R3, c[0x0][0x210] ;  /* 0x00008400ff037b82 */ /* 0x000e620000000800 */
[----:B------:R-:W-:Y:S01]  /*0030*/  ULDC.64 UR36, c[0x0][0x208] ;  /* 0x0000820000247ab9 */ /* 0x000fe20000000a00 */
[----:B------:R-:W-:Y:S01]  /*0040*/  BSSY B6, `(.L_x_418) ;  /* 0x0000224000067945 */ /* 0x000fe20003800000 */
[----:B------:R-:W2:Y:S01]  /*0050*/  S2R R27, SR_TID.X ;  /* 0x00000000001b7919 */ /* 0x000ea20000002100 */
[----:B------:R-:W-:-:S02]  /*0060*/  PRMT R22, RZ, 0x7610, R22 ;  /* 0x00007610ff167816 */ /* 0x000fc40000000016 */
[----:B------:R-:W-:Y:S02]  /*0070*/  PRMT R23, RZ, 0x7610, R23 ;  /* 0x00007610ff177816 */ /* 0x000fe40000000017 */
[----:B------:R-:W3:Y:S01]  /*0080*/  LDC.U8 R25, c[0x0][0x234] ;  /* 0x00008d00ff197b82 */ /* 0x000ee20000000000 */
[----:B------:R-:W-:-:S07]  /*0090*/  PRMT R26, RZ, 0x7610, R26 ;  /* 0x00007610ff1a7816 */ /* 0x000fce000000001a */
[----:B------:R-:W4:Y:S01]  /*00a0*/  LDC.U8 R17, c[0x0][0x235] ;  /* 0x00008d40ff117b82 */ /* 0x000f220000000000 */
[----:B-1----:R-:W-:-:S05]  /*00b0*/  IMAD R16, R2, -0x200, R3 ;  /* 0xfffffe0002107824 */ /* 0x002fca00078e0203 */
[----:B--2---:R-:W-:-:S13]  /*00c0*/  ISETP.GE.AND P0, PT, R27, R16, PT ;  /* 0x000000101b00720c */ /* 0x004fda0003f06270 */
[----:B0--34-:R-:W-:Y:S05]  /*00d0*/  @P0 BRA `(.L_x_419) ;  /* 0x0000002000680947 */ /* 0x019fea0003800000 */
[----:B------:R-:W0:Y:S01]  /*00e0*/  LDC.64 R4, c[0x0][0x220] ;  /* 0x00008800ff047b82 */ /* 0x000e220000000a00 */
[----:B------:R-:W-:Y:S01]  /*00f0*/  PRMT R0, R25, 0x9910, RZ ;  /* 0x0000991019007816 */ /* 0x000fe200000000ff */
[----:B------:R-:W-:Y:S01]  /*0100*/  IMAD R18, R2, 0x200, R27 ;  /* 0x0000020002127824 */ /* 0x000fe200078e021b */
[----:B------:R-:W-:Y:S02]  /*0110*/  ULDC UR4, c[0x0][0x238] ;  /* 0x00008e0000047ab9 */ /* 0x000fe40000000800 */
[----:B------:R-:W-:Y:S01]  /*0120*/  ISETP.GT.AND P0, PT, R0, 0x9, PT ;  /* 0x000000090000780c */ /* 0x000fe20003f04270 */
[----:B------:R-:W-:-:S05]  /*0130*/  IMAD R3, R18, UR4, RZ ;  /* 0x0000000412037c24 */ /* 0x000fca000f8e02ff */
[----:B0-----:R-:W-:-:S05]  /*0140*/  IADD3 R4, P1, R3, R4, RZ ;  /* 0x0000000403047210 */ /* 0x001fca0007f3e0ff */
[----:B------:R-:W-:Y:S02]  /*0150*/  IMAD.X R5, RZ, RZ, R5, P1 ;  /* 0x000000ffff057224 */ /* 0x000fe400008e0605 */
[----:B------:R-:W-:Y:S06]  /*0160*/  @P0 BRA `(.L_x_420) ;  /* 0x0000000400300947 */ /* 0x000fec0003800000 */
        /* <DEDUP_REMOVED lines=13> */
.L_x_423:
[----:B------:R-:W2:Y:S02]  /*0240*/  LDG.E.U8 R4, desc[UR36][R4.64] ;  /* 0x0000002404047981 */ /* 0x000ea4000c1e1100 */
[----:B--2---:R-:W-:-:S04]  /*0250*/  I2FP.F32.U32 R0, R4 ;  /* 0x0000000400007245 */ /* 0x004fc80000201000 */
[----:B------:R-:W-:-:S04]  /*0260*/  F2FP.BF16.F32.PACK_AB R0, RZ, R0 ;  /* 0x00000000ff00723e */ /* 0x000fc800000010ff */
[----:B------:R-:W-:Y:S01]  /*0270*/  PRMT R23, R0, 0x7610, R23 ;  /* 0x0000761000177816 */ /* 0x000fe20000000017 */
[----:B------:R-:W-:Y:S06]  /*0280*/  BRA `(.L_x_425) ;  /* 0x0000000c00c87947 */ /* 0x000fec0003800000 */
.L_x_422:
        /* <DEDUP_REMOVED lines=11> */
.L_x_427:
[----:B------:R-:W2:Y:S02]  /*0340*/  LDG.E R4, desc[UR36][R4.64] ;  /* 0x0000002404047981 */ /* 0x000ea4000c1e1900 */
[----:B--2---:R-:W-:-:S04]  /*0350*/  I2FP.F32.S32 R0, R4 ;  /* 0x0000000400007245 */ /* 0x004fc80000201400 */
[----:B------:R-:W-:-:S04]  /*0360*/  F2FP.BF16.F32.PACK_AB R0, RZ, R0 ;  /* 0x00000000ff00723e */ /* 0x000fc800000010ff */
[----:B------:R-:W-:Y:S01]  /*0370*/  PRMT R23, R0, 0x7610, R23 ;  /* 0x0000761000177816 */ /* 0x000fe20000000017 */
[----:B------:R-:W-:Y:S06]  /*0380*/  BRA `(.L_x_425) ;  /* 0x0000000c00887947 */ /* 0x000fec0003800000 */
.L_x_426:
[----:B------:R-:W2:Y:S02]  /*0390*/  LDG.E.U16 R4, desc[UR36][R4.64] ;  /* 0x0000002404047981 */ /* 0x000ea4000c1e1500 */
[----:B--2---:R-:W0:Y:S02]  /*03a0*/  I2F.S16 R0, R4 ;  /* 0x0000000400007306 */ /* 0x004e240000101400 */
[----:B0-----:R-:W-:-:S04]  /*03b0*/  F2FP.BF16.F32.PACK_AB R0, RZ, R0 ;  /* 0x00000000ff00723e */ /* 0x001fc800000010ff */
[----:B------:R-:W-:Y:S01]  /*03c0*/  PRMT R23, R0, 0x7610, R23 ;  /* 0x0000761000177816 */ /* 0x000fe20000000017 */
[----:B------:R-:W-:Y:S06]  /*03d0*/  BRA `(.L_x_425) ;  /* 0x0000000c00747947 */ /* 0x000fec0003800000 */
.L_x_421:
        /* <DEDUP_REMOVED lines=9> */
.L_x_429:
[----:B------:R-:W2:Y:S02]  /*0470*/  LDG.E.U16 R0, desc[UR36][R4.64] ;  /* 0x0000002404007981 */ /* 0x000ea4000c1e1500 */
[----:B--2---:R-:W-:-:S05]  /*0480*/  HADD2.F32 R0, -RZ, R0.H0_H0 ;  /* 0x20000000ff007230 */ /* 0x004fca0000004100 */
[----:B------:R-:W-:-:S04]  /*0490*/  F2FP.BF16.F32.PACK_AB R0, RZ, R0 ;  /* 0x00000000ff00723e */ /* 0x000fc800000010ff */
[----:B------:R-:W-:Y:S01]  /*04a0*/  PRMT R23, R0, 0x7610, R23 ;  /* 0x0000761000177816 */ /* 0x000fe20000000017 */
[----:B------:R-:W-:Y:S06]  /*04b0*/  BRA `(.L_x_425) ;  /* 0x0000000c003c7947 */ /* 0x000fec0003800000 */
.L_x_428:
        /* <DEDUP_REMOVED lines=9> */
.L_x_431:
[----:B------:R-:W2:Y:S02]  /*0550*/  LDG.E.U16 R4, desc[UR36][R4.64] ;  /* 0x0000002404047981 */ /* 0x000ea4000c1e1500 */
[----:B--2---:R-:W-:-:S05]  /*0560*/  HADD2.F32 R0, -RZ, R4.H0_H0 ;  /* 0x20000004ff007230 */ /* 0x004fca0000004100 */
[----:B------:R-:W-:-:S04]  /*0570*/  F2FP.BF16.F32.PACK_AB R0, RZ, R0 ;  /* 0x00000000ff00723e */ /* 0x000fc800000010ff */
[----:B------:R-:W-:Y:S01]  /*0580*/  PRMT R23, R0, 0x7610, R23 ;  /* 0x0000761000177816 */ /* 0x000fe20000000017 */
[----:B------:R-:W-:Y:S06]  /*0590*/  BRA `(.L_x_425) ;  /* 0x0000000c00047947 */ /* 0x000fec0003800000 */
.L_x_430:
        /* <DEDUP_REMOVED lines=9> */
.L_x_420:
        /* <DEDUP_REMOVED lines=14> */
.L_x_434:
        /* <DEDUP_REMOVED lines=9> */
.L_x_433:
        /* <DEDUP_REMOVED lines=28> */
.L_x_436:
[----:B------:R-:W2:Y:S02]  /*0960*/  LDG.E.U8 R4, desc[UR36][R4.64] ;  /* 0x0000002404047981 */ /* 0x000ea4000c1e1100 */
[----:B--2---:R-:W-:-:S05]  /*0970*/  IMAD.SHL.U32 R0, R4, 0x2000000, RZ ;  /* 0x0200000004007824 */ /* 0x004fca00078e00ff */
[----:B------:R-:W-:-:S13]  /*0980*/  ISETP.GE.U32.AND P0, PT, R0, 0x8000000, PT ;  /* 0x080000000000780c */ /* 0x000fda0003f06070 */
[C---:B------:R-:W-:Y:S02]  /*0990*/  @!P0 IMAD.SHL.U32 R0, R4.reuse, 0x100, RZ ;  /* 0x0000010004008824 */ /* 0x040fe400078e00ff */
[----:B------:R-:W-:-:S03]  /*09a0*/  @P0 IMAD.SHL.U32 R3, R4, 0x200000, RZ ;  /* 0x0020000004030824 */ /* 0x000fc600078e00ff */
[----:B------:R-:W-:Y:S02]  /*09b0*/  @!P0 LOP3.LUT R0, R0, 0x7f00, RZ, 0xc0, !PT ;  /* 0x00007f0000008812 */ /* 0x000fe400078ec0ff */
[----:B------:R-:W-:Y:S02]  /*09c0*/  @P0 LOP3.LUT R3, R3, 0x70000000, RZ, 0xfc, !PT ;  /* 0x7000000003030812 */ /* 0x000fe400078efcff */
[----:B------:R-:W-:-:S03]  /*09d0*/  @!P0 LOP3.LUT R0, R0, 0x3f000000, RZ, 0xfc, !PT ;  /* 0x3f00000000008812 */ /* 0x000fc600078efcff */
[----:B------:R-:W-:Y:S02]  /*09e0*/  @P0 FMUL.FTZ R3, R3, 1.9259299443872358531e-34 ;  /* 0x0780000003030820 */ /* 0x000fe40000410000 */
[----:B------:R-:W-:Y:S01]  /*09f0*/  @!P0 FADD.FTZ R3, R0, -0.5 ;  /* 0xbf00000000038421 */ /* 0x000fe20000010000 */
[----:B------:R-:W-:-:S05]  /*0a00*/  IMAD.SHL.U32 R0, R4, 0x1000000, RZ ;  /* 0x0100000004007824 */ /* 0x000fca00078e00ff */
[----:B------:R-:W-:-:S04]  /*0a10*/  LOP3.LUT R0, R3, 0x80000000, R0, 0xf8, !PT ;  /* 0x8000000003007812 */ /* 0x000fc800078ef800 */
[----:B------:R-:W-:-:S04]  /*0a20*/  F2FP.BF16.F32.PACK_AB R0, RZ, R0 ;  /* 0x00000000ff00723e */ /* 0x000fc800000010ff */
[----:B------:R-:W-:Y:S01]  /*0a30*/  PRMT R23, R0, 0x7610, R23 ;  /* 0x0000761000177816 */ /* 0x000fe20000000017 */
[----:B------:R-:W-:Y:S06]  /*0a40*/  BRA `(.L_x_425) ;  /* 0x0000000400d87947 */ /* 0x000fec0003800000 */
.L_x_435:
[----:B------:R0:W5:Y:S01]  /*0a50*/  LDG.E.U16 R23, desc[UR36][R4.64] ;  /* 0x0000002404177981 */ /* 0x000162000c1e1500 */
[----:B------:R-:W-:Y:S05]  /*0a60*/  BRA `(.L_x_425) ;  /* 0x0000000400d07947 */ /* 0x000fea0003800000 */
.L_x_432:
        /* <DEDUP_REMOVED lines=13> */
.L_x_439:
        /* <DEDUP_REMOVED lines=21> */
.L_x_443:
[----:B------:R-:W-:Y:S05]  /*0c90*/  BSYNC B1 ;  /* 0x0000000000017941 */ /* 0x000fea0003800000 */
.L_x_442:
[----:B------:R-:W-:Y:S01]  /*0ca0*/  LEA R5, R0, 0x3b800000, 0x17 ;  /* 0x3b80000000057811 */ /* 0x000fe200078eb8ff */
[----:B------:R-:W-:-:S05]  /*0cb0*/  IMAD.SHL.U32 R0, R3, 0x100000, RZ ;  /* 0x0010000003007824 */ /* 0x000fca00078e00ff */
[----:B------:R-:W-:-:S07]  /*0cc0*/  LOP3.LUT R0, R5, R0, R6, 0xfe, !PT ;  /* 0x0000000005007212 */ /* 0x000fce00078efe06 */
.L_x_441:
[----:B------:R-:W-:Y:S05]  /*0cd0*/  BSYNC B0 ;  /* 0x0000000000007941 */ /* 0x000fea0003800000 */
.L_x_440:
[----:B------:R-:W-:-:S04]  /*0ce0*/  F2FP.BF16.F32.PACK_AB R0, RZ, R0 ;  /* 0x00000000ff00723e */ /* 0x000fc800000010ff */
[----:B------:R-:W-:Y:S01]  /*0cf0*/  PRMT R23, R0, 0x7610, R23 ;  /* 0x0000761000177816 */ /* 0x000fe20000000017 */
[----:B------:R-:W-:Y:S06]  /*0d00*/  BRA `(.L_x_425) ;  /* 0x0000000400287947 */ /* 0x000fec0003800000 */
.L_x_438:
        /* <DEDUP_REMOVED lines=21> */
.L_x_447:
[----:B------:R-:W-:Y:S05]  /*0e60*/  BSYNC B1 ;  /* 0x0000000000017941 */ /* 0x000fea0003800000 */
.L_x_446:
[----:B------:R-:W-:Y:S01]  /*0e70*/  LEA R5, R0, 0x37800000, 0x17 ;  /* 0x3780000000057811 */ /* 0x000fe200078eb8ff */
[----:B------:R-:W-:-:S05]  /*0e80*/  IMAD.SHL.U32 R0, R3, 0x200000, RZ ;  /* 0x0020000003007824 */ /* 0x000fca00078e00ff */
[----:B------:R-:W-:-:S07]  /*0e90*/  LOP3.LUT R0, R5, R0, R6, 0xfe, !PT ;  /* 0x0000000005007212 */ /* 0x000fce00078efe06 */
.L_x_445:
[----:B------:R-:W-:Y:S05]  /*0ea0*/  BSYNC B0 ;  /* 0x0000000000007941 */ /* 0x000fea0003800000 */
.L_x_444:
[----:B------:R-:W-:-:S04]  /*0eb0*/  F2FP.BF16.F32.PACK_AB R0, RZ, R0 ;  /* 0x00000000ff00723e */ /* 0x000fc800000010ff */
[----:B------:R-:W-:Y:S01]  /*0ec0*/  PRMT R23, R0, 0x7610, R23 ;  /* 0x0000761000177816 */ /* 0x000fe20000000017 */
[----:B------:R-:W-:Y:S06]  /*0ed0*/  BRA `(.L_x_425) ;  /* 0x0000000000b47947 */ /* 0x000fec0003800000 */
.L_x_437:
        /* <DEDUP_REMOVED lines=14> */
.L_x_451:
[----:B------:R-:W-:Y:S05]  /*0fc0*/  BSYNC B0 ;  /* 0x0000000000007941 */ /* 0x000fea0003800000 */
.L_x_450:
[----:B------:R-:W-:-:S04]  /*0fd0*/  F2FP.BF16.F32.PACK_AB R0, RZ, R0 ;  /* 0x00000000ff00723e */ /* 0x000fc800000010ff */
[----:B------:R-:W-:Y:S01]  /*0fe0*/  PRMT R23, R0, 0x7610, R23 ;  /* 0x0000761000177816 */ /* 0x000fe20000000017 */
[----:B------:R-:W-:Y:S06]  /*0ff0*/  BRA `(.L_x_425) ;  /* 0x00000000006c7947 */ /* 0x000fec0003800000 */
.L_x_424:
        /* <DEDUP_REMOVED lines=16> */
.L_x_452:
[----:B------:R-:W-:Y:S01]  /*1100*/  PRMT R23, RZ, 0x7610, R23 ;  /* 0x00007610ff177816 */ /* 0x000fe20000000017 */
[----:B------:R-:W-:Y:S06]  /*1110*/  BRA `(.L_x_425) ;  /* 0x0000000000247947 */ /* 0x000fec0003800000 */
.L_x_449:
[----:B------:R-:W2:Y:S02]  /*1120*/  LDG.E.64 R4, desc[UR36][R4.64] ;  /* 0x0000002404047981 */ /* 0x000ea4000c1e1b00 */
[----:B--2---:R-:W0:Y:S02]  /*1130*/  I2F.U64 R0, R4 ;  /* 0x0000000400007312 */ /* 0x004e240000301000 */
[----:B0-----:R-:W-:-:S04]  /*1140*/  F2FP.BF16.F32.PACK_AB R0, RZ, R0 ;  /* 0x00000000ff00723e */ /* 0x001fc800000010ff */
[----:B------:R-:W-:Y:S01]  /*1150*/  PRMT R23, R0, 0x7610, R23 ;  /* 0x0000761000177816 */ /* 0x000fe20000000017 */
[----:B------:R-:W-:Y:S06]  /*1160*/  BRA `(.L_x_425) ;  /* 0x0000000000107947 */ /* 0x000fec0003800000 */
.L_x_448:
[----:B------:R-:W2:Y:S02]  /*1170*/  LDG.E R4, desc[UR36][R4.64] ;  /* 0x0000002404047981 */ /* 0x000ea4000c1e1900 */
[----:B--2---:R-:W-:-:S04]  /*1180*/  I2FP.F32.U32 R0, R4 ;  /* 0x0000000400007245 */ /* 0x004fc80000201000 */
[----:B------:R-:W-:-:S04]  /*1190*/  F2FP.BF16.F32.PACK_AB R0, RZ, R0 ;  /* 0x00000000ff00723e */ /* 0x000fc800000010ff */
[----:B------:R-:W-:-:S07]  /*11a0*/  PRMT R23, R0, 0x7610, R23 ;  /* 0x0000761000177816 */ /* 0x000fce0000000017 */
.L_x_425:
[----:B0-----:R-:W0:Y:S01]  /*11b0*/  LDC.64 R4, c[0x0][0x228] ;  /* 0x00008a00ff047b82 */ /* 0x001e220000000a00 */
[----:B------:R-:W-:Y:S01]  /*11c0*/  PRMT R0, R17, 0x9910, RZ ;  /* 0x0000991011007816 */ /* 0x000fe200000000ff */
[----:B------:R-:W-:Y:S02]  /*11d0*/  ULDC UR4, c[0x0][0x23c] ;  /* 0x00008f0000047ab9 */ /* 0x000fe40000000800 */
[----:B------:R-:W-:Y:S01]  /*11e0*/  IMAD R3, R18, UR4, RZ ;  /* 0x0000000412037c24 */ /* 0x000fe2000f8e02ff */
[----:B------:R-:W-:-:S04]  /*11f0*/  ISETP.GT.AND P0, PT, R0, 0x9, PT ;  /* 0x000000090000780c */ /* 0x000fc80003f04270 */
[----:B0-----:R-:W-:-:S05]  /*1200*/  IADD3 R4, P1, R3, R4, RZ ;  /* 0x0000000403047210 */ /* 0x001fca0007f3e0ff */
[----:B------:R-:W-:-:S04]  /*1210*/  IMAD.X R5, RZ, RZ, R5, P1 ;  /* 0x000000ffff057224 */ /* 0x000fc800008e0605 */
        /* <DEDUP_REMOVED lines=14> */
.L_x_456:
[----:B------:R-:W2:Y:S02]  /*1300*/  LDG.E.U8 R4, desc[UR36][R4.64] ;  /* 0x0000002404047981 */ /* 0x000ea4000c1e1100 */
[----:B--2---:R-:W-:-:S04]  /*1310*/  I2FP.F32.U32 R0, R4 ;  /* 0x0000000400007245 */ /* 0x004fc80000201000 */
[----:B------:R-:W-:-:S04]  /*1320*/  F2FP.BF16.F32.PACK_AB R0, RZ, R0 ;  /* 0x00000000ff00723e */ /* 0x000fc800000010ff */
[----:B------:R-:W-:Y:S01]  /*1330*/  PRMT R26, R0, 0x7610, R26 ;  /* 0x00007610001a7816 */ /* 0x000fe2000000001a */
[----:B------:R-:W-:Y:S06]  /*1340*/  BRA `(.L_x_458) ;  /* 0x0000000c00c87947 */ /* 0x000fec0003800000 */
.L_x_455:
        /* <DEDUP_REMOVED lines=11> */
.L_x_460:
[----:B------:R-:W2:Y:S02]  /*1400*/  LDG.E R4, desc[UR36][R4.64] ;  /* 0x0000002404047981 */ /* 0x000ea4000c1e1900 */
[----:B--2---:R-:W-:-:S04]  /*1410*/  I2FP.F32.S32 R0, R4 ;  /* 0x0000000400007245 */ /* 0x004fc80000201400 */
[----:B------:R-:W-:-:S04]  /*1420*/  F2FP.BF16.F32.PACK_AB R0, RZ, R0 ;  /* 0x00000000ff00723e */ /* 0x000fc800000010ff */
[----:B------:R-:W-:Y:S01]  /*1430*/  PRMT R26, R0, 0x7610, R26 ;  /* 0x00007610001a7816 */ /* 0x000fe2000000001a */
[----:B------:R-:W-:Y:S06]  /*1440*/  BRA `(.L_x_458) ;  /* 0x0000000c00887947 */ /* 0x000fec0003800000 */
.L_x_459:
[----:B------:R-:W2:Y:S02]  /*1450*/  LDG.E.U16 R4, desc[UR36][R4.64] ;  /* 0x0000002404047981 */ /* 0x000ea4000c1e1500 */
[----:B--2---:R-:W0:Y:S02]  /*1460*/  I2F.S16 R0, R4 ;  /* 0x0000000400007306 */ /* 0x004e240000101400 */
[----:B0-----:R-:W-:-:S04]  /*1470*/  F2FP.BF16.F32.PACK_AB R0, RZ, R0 ;  /* 0x00000000ff00723e */ /* 0x001fc800000010ff */
[----:B------:R-:W-:Y:S01]  /*1480*/  PRMT R26, R0, 0x7610, R26 ;  /* 0x00007610001a7816 */ /* 0x000fe2000000001a */
[----:B------:R-:W-:Y:S06]  /*1490*/  BRA `(.L_x_458) ;  /* 0x0000000c00747947 */ /* 0x000fec0003800000 */
.L_x_454:
        /* <DEDUP_REMOVED lines=9> */
.L_x_462:
[----:B------:R-:W2:Y:S02]  /*1530*/  LDG.E.U16 R0, desc[UR36][R4.64] ;  /* 0x0000002404007981 */ /* 0x000ea4000c1e1500 */
[----:B--2---:R-:W-:-:S05]  /*1540*/  HADD2.F32 R0, -RZ, R0.H0_H0 ;  /* 0x20000000ff007230 */ /* 0x004fca0000004100 */
[----:B------:R-:W-:-:S04]  /*1550*/  F2FP.BF16.F32.PACK_AB R0, RZ, R0 ;  /* 0x00000000ff00723e */ /* 0x000fc800000010ff */
[----:B------:R-:W-:Y:S01]  /*1560*/  PRMT R26, R0, 0x7610, R26 ;  /* 0x00007610001a7816 */ /* 0x000fe2000000001a */
[----:B------:R-:W-:Y:S06]  /*1570*/  BRA `(.L_x_458) ;  /* 0x0000000c003c7947 */ /* 0x000fec0003800000 */
.L_x_461:
        /* <DEDUP_REMOVED lines=9> */
.L_x_464:
[----:B------:R-:W2:Y:S02]  /*1610*/  LDG.E.U16 R4, desc[UR36][R4.64] ;  /* 0x0000002404047981 */ /* 0x000ea4000c1e1500 */
[----:B--2---:R-:W-:-:S05]  /*1620*/  HADD2.F32 R0, -RZ, R4.H0_H0 ;  /* 0x20000004ff007230 */ /* 0x004fca0000004100 */
[----:B------:R-:W-:-:S04]  /*1630*/  F2FP.BF16.F32.PACK_AB R0, RZ, R0 ;  /* 0x00000000ff00723e */ /* 0x000fc800000010ff */
[----:B------:R-:W-:Y:S01]  /*1640*/  PRMT R26, R0, 0x7610, R26 ;  /* 0x00007610001a7816 */ /* 0x000fe2000000001a */
[----:B------:R-:W-:Y:S06]  /*1650*/  BRA `(.L_x_458) ;  /* 0x0000000c00047947 */ /* 0x000fec0003800000 */
.L_x_463:
        /* <DEDUP_REMOVED lines=9> */
.L_x_453:
        /* <DEDUP_REMOVED lines=14> */
.L_x_467:
        /* <DEDUP_REMOVED lines=9> */
.L_x_466:
        /* <DEDUP_REMOVED lines=28> */
.L_x_469:
        /* <DEDUP_REMOVED lines=15> */
.L_x_468:
[----:B------:R0:W5:Y:S01]  /*1b10*/  LDG.E.U16 R26, desc[UR36][R4.64] ;  /* 0x00000024041a7981 */ /* 0x000162000c1e1500 */
[----:B------:R-:W-:Y:S05]  /*1b20*/  BRA `(.L_x_458) ;  /* 0x0000000400d07947 */ /* 0x000fea0003800000 */
.L_x_465:
        /* <DEDUP_REMOVED lines=13> */
.L_x_472:
        /* <DEDUP_REMOVED lines=21> */
.L_x_476:
[----:B------:R-:W-:Y:S05]  /*1d50*/  BSYNC B1 ;  /* 0x0000000000017941 */ /* 0x000fea0003800000 */
.L_x_475:
[----:B------:R-:W-:Y:S01]  /*1d60*/  LEA R5, R0, 0x3b800000, 0x17 ;  /* 0x3b80000000057811 */ /* 0x000fe200078eb8ff */
[----:B------:R-:W-:-:S05]  /*1d70*/  IMAD.SHL.U32 R0, R3, 0x100000, RZ ;  /* 0x0010000003007824 */ /* 0x000fca00078e00ff */
[----:B------:R-:W-:-:S07]  /*1d80*/  LOP3.LUT R0, R5, R0, R6, 0xfe, !PT ;  /* 0x0000000005007212 */ /* 0x000fce00078efe06 */
.L_x_474:
[----:B------:R-:W-:Y:S05]  /*1d90*/  BSYNC B0 ;  /* 0x0000000000007941 */ /* 0x000fea0003800000 */
.L_x_473:
[----:B------:R-:W-:-:S04]  /*1da0*/  F2FP.BF16.F32.PACK_AB R0, RZ, R0 ;  /* 0x00000000ff00723e */ /* 0x000fc800000010ff */
[----:B------:R-:W-:Y:S01]  /*1db0*/  PRMT R26, R0, 0x7610, R26 ;  /* 0x00007610001a7816 */ /* 0x000fe2000000001a */
[----:B------:R-:W-:Y:S06]  /*1dc0*/  BRA `(.L_x_458) ;  /* 0x0000000400287947 */ /* 0x000fec0003800000 */
.L_x_471:
        /* <DEDUP_REMOVED lines=21> */
.L_x_480:
[----:B------:R-:W-:Y:S05]  /*1f20*/  BSYNC B1 ;  /* 0x0000000000017941 */ /* 0x000fea0003800000 */
.L_x_479:
[----:B------:R-:W-:Y:S01]  /*1f30*/  LEA R5, R0, 0x37800000, 0x17 ;  /* 0x3780000000057811 */ /* 0x000fe200078eb8ff */
[----:B------:R-:W-:-:S05]  /*1f40*/  IMAD.SHL.U32 R0, R3, 0x200000, RZ ;  /* 0x0020000003007824 */ /* 0x000fca00078e00ff */
[----:B------:R-:W-:-:S07]  /*1f50*/  LOP3.LUT R0, R5, R0, R6, 0xfe, !PT ;  /* 0x0000000005007212 */ /* 0x000fce00078efe06 */
.L_x_478:
[----:B------:R-:W-:Y:S05]  /*1f60*/  BSYNC B0 ;  /* 0x0000000000007941 */ /* 0x000fea0003800000 */
.L_x_477:
[----:B------:R-:W-:-:S04]  /*1f70*/  F2FP.BF16.F32.PACK_AB R0, RZ, R0 ;  /* 0x00000000ff00723e */ /* 0x000fc800000010ff */
[----:B------:R-:W-:Y:S01]  /*1f80*/  PRMT R26, R0, 0x7610, R26 ;  /* 0x00007610001a7816 */ /* 0x000fe2000000001a */
[----:B------:R-:W-:Y:S06]  /*1f90*/  BRA `(.L_x_458) ;  /* 0x0000000000b47947 */ /* 0x000fec0003800000 */
.L_x_470:
        /* <DEDUP_REMOVED lines=14> */
.L_x_484:
[----:B------:R-:W-:Y:S05]  /*2080*/  BSYNC B0 ;  /* 0x0000000000007941 */ /* 0x000fea0003800000 */
.L_x_483:
[----:B------:R-:W-:-:S04]  /*2090*/  F2FP.BF16.F32.PACK_AB R0, RZ, R0 ;  /* 0x00000000ff00723e */ /* 0x000fc800000010ff */
[----:B------:R-:W-:Y:S01]  /*20a0*/  PRMT R26, R0, 0x7610, R26 ;  /* 0x00007610001a7816 */ /* 0x000fe2000000001a */
[----:B------:R-:W-:Y:S06]  /*20b0*/  BRA `(.L_x_458) ;  /* 0x00000000006c7947 */ /* 0x000fec0003800000 */
.L_x_457:
        /* <DEDUP_REMOVED lines=16> */
.L_x_485:
[----:B------:R-:W-:Y:S01]  /*21c0*/  PRMT R26, RZ, 0x7610, R26 ;  /* 0x00007610ff1a7816 */ /* 0x000fe2000000001a */
[----:B------:R-:W-:Y:S06]  /*21d0*/  BRA `(.L_x_458) ;  /* 0x0000000000247947 */ /* 0x000fec0003800000 */
.L_x_482:
[----:B------:R-:W2:Y:S02]  /*21e0*/  LDG.E.64 R4, desc[UR36][R4.64] ;  /* 0x0000002404047981 */ /* 0x000ea4000c1e1b00 */
[----:B--2---:R-:W0:Y:S02]  /*21f0*/  I2F.U64 R0, R4 ;  /* 0x0000000400007312 */ /* 0x004e240000301000 */
[----:B0-----:R-:W-:-:S04]  /*2200*/  F2FP.BF16.F32.PACK_AB R0, RZ, R0 ;  /* 0x00000000ff00723e */ /* 0x001fc800000010ff */
[----:B------:R-:W-:Y:S01]  /*2210*/  PRMT R26, R0, 0x7610, R26 ;  /* 0x00007610001a7816 */ /* 0x000fe2000000001a */
[----:B------:R-:W-:Y:S06]  /*2220*/  BRA `(.L_x_458) ;  /* 0x0000000000107947 */ /* 0x000fec0003800000 */
.L_x_481:
[----:B------:R-:W2:Y:S02]  /*2230*/  LDG.E R4, desc[UR36][R4.64] ;  /* 0x0000002404047981 */ /* 0x000ea4000c1e1900 */
[----:B--2---:R-:W-:-:S04]  /*2240*/  I2FP.F32.U32 R0, R4 ;  /* 0x0000000400007245 */ /* 0x004fc80000201000 */
[----:B------:R-:W-:-:S04]  /*2250*/  F2FP.BF16.F32.PACK_AB R0, RZ, R0 ;  /* 0x00000000ff00723e */ /* 0x000fc800000010ff */
[----:B------:R-:W-:-:S07]  /*2260*/  PRMT R26, R0, 0x7610, R26 ;  /* 0x00007610001a7816 */ /* 0x000fce000000001a */
.L_x_458:
[----:B------:R-:W-:-:S07]  /*2270*/  VIADD R27, R27, 0x80 ;  /* 0x000000801b1b7836 */ /* 0x000fce0000000000 */
.L_x_419:
[----:B------:R-:W-:Y:S05]  /*2280*/  BSYNC B6 ;  /* 0x0000000000067941 */ /* 0x000fea0003800000 */
.L_x_418:
[----:B------:R-:W-:Y:S01]  /*2290*/  ISETP.GE.AND P0, PT, R27, R16, PT ;  /* 0x000000101b00720c */ /* 0x000fe20003f06270 */
[----:B------:R-:W-:Y:S01]  /*22a0*/  BSSY B6, `(.L_x_486) ;  /* 0x000021e000067945 */ /* 0x000fe20003800000 */
[----:B------:R-:W-:-:S11]  /*22b0*/  PRMT R24, RZ, 0x7610, R24 ;  /* 0x00007610ff187816 */ /* 0x000fd60000000018 */
[----:B------:R-:W-:Y:S05]  /*22c0*/  @P0 BRA `(.L_x_487) ;  /* 0x00000020006c0947 */ /* 0x000fea0003800000 */
[----:B0-----:R-:W0:Y:S01]  /*22d0*/  LDC.64 R4, c[0x0][0x220] ;  /* 0x00008800ff047b82 */ /* 0x001e220000000a00 */
        /* <DEDUP_REMOVED lines=21> */
.L_x_491:
[----:B------:R-:W2:Y:S02]  /*2430*/  LDG.E.U8 R4, desc[UR36][R4.64] ;  /* 0x0000002404047981 */ /* 0x000ea4000c1e1100 */
[----:B--2---:R-:W-:-:S04]  /*2440*/  I2FP.F32.U32 R0, R4 ;  /* 0x0000000400007245 */ /* 0x004fc80000201000 */
[----:B------:R-:W-:-:S04]  /*2450*/  F2FP.BF16.F32.PACK_AB R0, RZ, R0 ;  /* 0x00000000ff00723e */ /* 0x000fc800000010ff */
[----:B------:R-:W-:Y:S01]  /*2460*/  PRMT R22, R0, 0x7610, R22 ;  /* 0x0000761000167816 */ /* 0x000fe20000000016 */
[----:B------:R-:W-:Y:S06]  /*2470*/  BRA `(.L_x_493) ;  /* 0x0000000c00cc7947 */ /* 0x000fec0003800000 */
.L_x_490:
        /* <DEDUP_REMOVED lines=11> */
.L_x_495:
[----:B------:R-:W2:Y:S02]  /*2530*/  LDG.E R4, desc[UR36][R4.64] ;  /* 0x0000002404047981 */ /* 0x000ea4000c1e1900 */
[----:B--2---:R-:W-:-:S04]  /*2540*/  I2FP.F32.S32 R0, R4 ;  /* 0x0000000400007245 */ /* 0x004fc80000201400 */
[----:B------:R-:W-:-:S04]  /*2550*/  F2FP.BF16.F32.PACK_AB R0, RZ, R0 ;  /* 0x00000000ff00723e */ /* 0x000fc800000010ff */
[----:B------:R-:W-:Y:S01]  /*2560*/  PRMT R22, R0, 0x7610, R22 ;  /* 0x0000761000167816 */ /* 0x000fe20000000016 */
[----:B------:R-:W-:Y:S06]  /*2570*/  BRA `(.L_x_493) ;  /* 0x0000000c008c7947 */ /* 0x000fec0003800000 */
.L_x_494:
[----:B------:R-:W2:Y:S02]  /*2580*/  LDG.E.U16 R4, desc[UR36][R4.64] ;  /* 0x0000002404047981 */ /* 0x000ea4000c1e1500 */
[----:B--2---:R-:W0:Y:S02]  /*2590*/  I2F.S16 R0, R4 ;  /* 0x0000000400007306 */ /* 0x004e240000101400 */
[----:B0-----:R-:W-:-:S04]  /*25a0*/  F2FP.BF16.F32.PACK_AB R0, RZ, R0 ;  /* 0x00000000ff00723e */ /* 0x001fc800000010ff */
[----:B------:R-:W-:Y:S01]  /*25b0*/  PRMT R22, R0, 0x7610, R22 ;  /* 0x0000761000167816 */ /* 0x000fe20000000016 */
[----:B------:R-:W-:Y:S06]  /*25c0*/  BRA `(.L_x_493) ;  /* 0x0000000c00787947 */ /* 0x000fec0003800000 */
.L_x_489:
        /* <DEDUP_REMOVED lines=9> */
.L_x_497:
[----:B------:R-:W2:Y:S02]  /*2660*/  LDG.E.U16 R0, desc[UR36][R4.64] ;  /* 0x0000002404007981 */ /* 0x000ea4000c1e1500 */
[----:B--2---:R-:W-:-:S05]  /*2670*/  HADD2.F32 R0, -RZ, R0.H0_H0 ;  /* 0x20000000ff007230 */ /* 0x004fca0000004100 */
[----:B------:R-:W-:-:S04]  /*2680*/  F2FP.BF16.F32.PACK_AB R0, RZ, R0 ;  /* 0x00000000ff00723e */ /* 0x000fc800000010ff */
[----:B------:R-:W-:Y:S01]  /*2690*/  PRMT R22, R0, 0x7610, R22 ;  /* 0x0000761000167816 */ /* 0x000fe20000000016 */
[----:B------:R-:W-:Y:S06]  /*26a0*/  BRA `(.L_x_493) ;  /* 0x0000000c00407947 */ /* 0x000fec0003800000 */
.L_x_496:
        /* <DEDUP_REMOVED lines=9> */
.L_x_499:
[----:B------:R-:W2:Y:S02]  /*2740*/  LDG.E.U16 R4, desc[UR36][R4.64] ;  /* 0x0000002404047981 */ /* 0x000ea4000c1e1500 */
[----:B--2---:R-:W-:-:S05]  /*2750*/  HADD2.F32 R0, -RZ, R4.H0_H0 ;  /* 0x20000004ff007230 */ /* 0x004fca0000004100 */
[----:B------:R-:W-:-:S04]  /*2760*/  F2FP.BF16.F32.PACK_AB R0, RZ, R0 ;  /* 0x00000000ff00723e */ /* 0x000fc800000010ff */
[----:B------:R-:W-:Y:S01]  /*2770*/  PRMT R22, R0, 0x7610, R22 ;  /* 0x0000761000167816 */ /* 0x000fe20000000016 */
[----:B------:R-:W-:Y:S06]  /*2780*/  BRA `(.L_x_493) ;  /* 0x0000000c00087947 */ /* 0x000fec0003800000 */
.L_x_498:
        /* <DEDUP_REMOVED lines=9> */
.L_x_488:
        /* <DEDUP_REMOVED lines=14> */
.L_x_502:
        /* <DEDUP_REMOVED lines=9> */
.L_x_501:
        /* <DEDUP_REMOVED lines=28> */
.L_x_504:
[----:B------:R-:W2:Y:S02]  /*2b50*/  LDG.E.U8 R4, desc[UR36][R4.64] ;  /* 0x0000002404047981 */ /* 0x000ea4000c1e1100 */
[----:B--2---:R-:W-:-:S05]  /*2b60*/  IMAD.SHL.U32 R0, R4, 0x2000000, RZ ;  /* 0x0200000004007824 */ /* 0x004fca00078e00ff */
[----:B------:R-:W-:-:S13]  /*2b70*/  ISETP.GE.U32.AND P0, PT, R0, 0x8000000, PT ;  /* 0x080000000000780c */ /* 0x000fda0003f06070 */
[C---:B------:R-:W-:Y:S02]  /*2b80*/  @P0 IMAD.SHL.U32 R3, R4.reuse, 0x200000, RZ ;  /* 0x0020000004030824 */ /* 0x040fe400078e00ff */
[----:B------:R-:W-:-:S03]  /*2b90*/  @!P0 IMAD.SHL.U32 R0, R4, 0x100, RZ ;  /* 0x0000010004008824 */ /* 0x000fc600078e00ff */
[----:B------:R-:W-:Y:S02]  /*2ba0*/  @P0 LOP3.LUT R3, R3, 0xfe00000, RZ, 0xc0, !PT ;  /* 0x0fe0000003030812 */ /* 0x000fe400078ec0ff */
        /* <DEDUP_REMOVED lines=10> */
.L_x_503:
[----:B------:R0:W5:Y:S01]  /*2c50*/  LDG.E.U16 R22, desc[UR36][R4.64] ;  /* 0x0000002404167981 */ /* 0x000162000c1e1500 */
[----:B------:R-:W-:Y:S05]  /*2c60*/  BRA `(.L_x_493) ;  /* 0x0000000400d07947 */ /* 0x000fea0003800000 */
.L_x_500:
        /* <DEDUP_REMOVED lines=13> */
.L_x_507:
        /* <DEDUP_REMOVED lines=21> */
.L_x_511:
[----:B------:R-:W-:Y:S05]  /*2e90*/  BSYNC B1 ;  /* 0x0000000000017941 */ /* 0x000fea0003800000 */
.L_x_510:
[----:B------:R-:W-:Y:S01]  /*2ea0*/  LEA R5, R0, 0x3b800000, 0x17 ;  /* 0x3b80000000057811 */ /* 0x000fe200078eb8ff */
[----:B------:R-:W-:-:S05]  /*2eb0*/  IMAD.SHL.U32 R0, R3, 0x100000, RZ ;  /* 0x0010000003007824 */ /* 0x000fca00078e00ff */
[----:B------:R-:W-:-:S07]  /*2ec0*/  LOP3.LUT R0, R5, R0, R6, 0xfe, !PT ;  /* 0x0000000005007212 */ /* 0x000fce00078efe06 */
.L_x_509:
[----:B------:R-:W-:Y:S05]  /*2ed0*/  BSYNC B0 ;  /* 0x0000000000007941 */ /* 0x000fea0003800000 */
.L_x_508:
[----:B------:R-:W-:-:S04]  /*2ee0*/  F2FP.BF16.F32.PACK_AB R0, RZ, R0 ;  /* 0x00000000ff00723e */ /* 0x000fc800000010ff */
[----:B------:R-:W-:Y:S01]  /*2ef0*/  PRMT R22, R0, 0x7610, R22 ;  /* 0x0000761000167816 */ /* 0x000fe20000000016 */
[----:B------:R-:W-:Y:S06]  /*2f00*/  BRA `(.L_x_493) ;  /* 0x0000000400287947 */ /* 0x000fec0003800000 */
.L_x_506:
        /* <DEDUP_REMOVED lines=21> */
.L_x_515:
[----:B------:R-:W-:Y:S05]  /*3060*/  BSYNC B1 ;  /* 0x0000000000017941 */ /* 0x000fea0003800000 */
.L_x_514:
[----:B------:R-:W-:Y:S01]  /*3070*/  LEA R5, R0, 0x37800000, 0x17 ;  /* 0x3780000000057811 */ /* 0x000fe200078eb8ff */
[----:B------:R-:W-:-:S05]  /*3080*/  IMAD.SHL.U32 R0, R3, 0x200000, RZ ;  /* 0x0020000003007824 */ /* 0x000fca00078e00ff */
[----:B------:R-:W-:-:S07]  /*3090*/  LOP3.LUT R0, R5, R0, R6, 0xfe, !PT ;  /* 0x0000000005007212 */ /* 0x000fce00078efe06 */
.L_x_513:
[----:B------:R-:W-:Y:S05]  /*30a0*/  BSYNC B0 ;  /* 0x0000000000007941 */ /* 0x000fea0003800000 */
.L_x_512:
[----:B------:R-:W-:-:S04]  /*30b0*/  F2FP.BF16.F32.PACK_AB R0, RZ, R0 ;  /* 0x00000000ff00723e */ /* 0x000fc800000010ff */
[----:B------:R-:W-:Y:S01]  /*30c0*/  PRMT R22, R0, 0x7610, R22 ;  /* 0x0000761000167816 */ /* 0x000fe20000000016 */
[----:B------:R-:W-:Y:S06]  /*30d0*/  BRA `(.L_x_493) ;  /* 0x0000000000b47947 */ /* 0x000fec0003800000 */
.L_x_505:
        /* <DEDUP_REMOVED lines=14> */
.L_x_519:
[----:B------:R-:W-:Y:S05]  /*31c0*/  BSYNC B0 ;  /* 0x0000000000007941 */ /* 0x000fea0003800000 */
.L_x_518:
[----:B------:R-:W-:-:S04]  /*31d0*/  F2FP.BF16.F32.PACK_AB R0, RZ, R0 ;  /* 0x00000000ff00723e */ /* 0x000fc800000010ff */
[----:B------:R-:W-:Y:S01]  /*31e0*/  PRMT R22, R0, 0x7610, R22 ;  /* 0x0000761000167816 */ /* 0x000fe20000000016 */
[----:B------:R-:W-:Y:S06]  /*31f0*/  BRA `(.L_x_493) ;  /* 0x00000000006c7947 */ /* 0x000fec0003800000 */
.L_x_492:
        /* <DEDUP_REMOVED lines=16> */
.L_x_520:
[----:B------:R-:W-:Y:S01]  /*3300*/  PRMT R22, RZ, 0x7610, R22 ;  /* 0x00007610ff167816 */ /* 0x000fe20000000016 */
[----:B------:R-:W-:Y:S06]  /*3310*/  BRA `(.L_x_493) ;  /* 0x0000000000247947 */ /* 0x000fec0003800000 */
.L_x_517:
[----:B------:R-:W2:Y:S02]  /*3320*/  LDG.E.64 R4, desc[UR36][R4.64] ;  /* 0x0000002404047981 */ /* 0x000ea4000c1e1b00 */
[----:B--2---:R-:W0:Y:S02]  /*3330*/  I2F.U64 R0, R4 ;  /* 0x0000000400007312 */ /* 0x004e240000301000 */
[----:B0-----:R-:W-:-:S04]  /*3340*/  F2FP.BF16.F32.PACK_AB R0, RZ, R0 ;  /* 0x00000000ff00723e */ /* 0x001fc800000010ff */
[----:B------:R-:W-:Y:S01]  /*3350*/  PRMT R22, R0, 0x7610, R22 ;  /* 0x0000761000167816 */ /* 0x000fe20000000016 */
[----:B------:R-:W-:Y:S06]  /*3360*/  BRA `(.L_x_493) ;  /* 0x0000000000107947 */ /* 0x000fec0003800000 */
.L_x_516:
[----:B------:R-:W2:Y:S02]  /*3370*/  LDG.E R4, desc[UR36][R4.64] ;  /* 0x0000002404047981 */ /* 0x000ea4000c1e1900 */
[----:B--2---:R-:W-:-:S04]  /*3380*/  I2FP.F32.U32 R0, R4 ;  /* 0x0000000400007245 */ /* 0x004fc80000201000 */
[----:B------:R-:W-:-:S04]  /*3390*/  F2FP.BF16.F32.PACK_AB R0, RZ, R0 ;  /* 0x00000000ff00723e */ /* 0x000fc800000010ff */
[----:B------:R-:W-:-:S07]  /*33a0*/  PRMT R22, R0, 0x7610, R22 ;  /* 0x0000761000167816 */ /* 0x000fce0000000016 */
.L_x_493:
        /* <DEDUP_REMOVED lines=21> */
.L_x_524:
[----:B------:R-:W2:Y:S02]  /*3500*/  LDG.E.U8 R4, desc[UR36][R4.64] ;  /* 0x0000002404047981 */ /* 0x000ea4000c1e1100 */
[----:B--2---:R-:W-:-:S04]  /*3510*/  I2FP.F32.U32 R0, R4 ;  /* 0x0000000400007245 */ /* 0x004fc80000201000 */
[----:B------:R-:W-:-:S04]  /*3520*/  F2FP.BF16.F32.PACK_AB R0, RZ, R0 ;  /* 0x00000000ff00723e */ /* 0x000fc800000010ff */
[----:B------:R-:W-:Y:S01]  /*3530*/  PRMT R24, R0, 0x7610, R24 ;  /* 0x0000761000187816 */ /* 0x000fe20000000018 */
[----:B------:R-:W-:Y:S06]  /*3540*/  BRA `(.L_x_526) ;  /* 0x0000000c00c87947 */ /* 0x000fec0003800000 */
.L_x_523:
        /* <DEDUP_REMOVED lines=11> */
.L_x_528:
[----:B------:R-:W2:Y:S02]  /*3600*/  LDG.E R4, desc[UR36][R4.64] ;  /* 0x0000002404047981 */ /* 0x000ea4000c1e1900 */
[----:B--2---:R-:W-:-:S04]  /*3610*/  I2FP.F32.S32 R0, R4 ;  /* 0x0000000400007245 */ /* 0x004fc80000201400 */
[----:B------:R-:W-:-:S04]  /*3620*/  F2FP.BF16.F32.PACK_AB R0, RZ, R0 ;  /* 0x00000000ff00723e */ /* 0x000fc800000010ff */
[----:B------:R-:W-:Y:S01]  /*3630*/  PRMT R24, R0, 0x7610, R24 ;  /* 0x0000761000187816 */ /* 0x000fe20000000018 */
[----:B------:R-:W-:Y:S06]  /*3640*/  BRA `(.L_x_526) ;  /* 0x0000000c00887947 */ /* 0x000fec0003800000 */
.L_x_527:
[----:B------:R-:W2:Y:S02]  /*3650*/  LDG.E.U16 R4, desc[UR36][R4.64] ;  /* 0x0000002404047981 */ /* 0x000ea4000c1e1500 */
[----:B--2---:R-:W0:Y:S02]  /*3660*/  I2F.S16 R0, R4 ;  /* 0x0000000400007306 */ /* 0x004e240000101400 */
[----:B0-----:R-:W-:-:S04]  /*3670*/  F2FP.BF16.F32.PACK_AB R0, RZ, R0 ;  /* 0x00000000ff00723e */ /* 0x001fc800000010ff */
[----:B------:R-:W-:Y:S01]  /*3680*/  PRMT R24, R0, 0x7610, R24 ;  /* 0x0000761000187816 */ /* 0x000fe20000000018 */
[----:B------:R-:W-:Y:S06]  /*3690*/  BRA `(.L_x_526) ;  /* 0x0000000c00747947 */ /* 0x000fec0003800000 */
.L_x_522:
        /* <DEDUP_REMOVED lines=9> */
.L_x_530:
[----:B------:R-:W2:Y:S02]  /*3730*/  LDG.E.U16 R0, desc[UR36][R4.64] ;  /* 0x0000002404007981 */ /* 0x000ea4000c1e1500 */
[----:B--2---:R-:W-:-:S05]  /*3740*/  HADD2.F32 R0, -RZ, R0.H0_H0 ;  /* 0x20000000ff007230 */ /* 0x004fca0000004100 */
[----:B------:R-:W-:-:S04]  /*3750*/  F2FP.BF16.F32.PACK_AB R0, RZ, R0 ;  /* 0x00000000ff00723e */ /* 0x000fc800000010ff */
[----:B------:R-:W-:Y:S01]  /*3760*/  PRMT R24, R0, 0x7610, R24 ;  /* 0x0000761000187816 */ /* 0x000fe20000000018 */
[----:B------:R-:W-:Y:S06]  /*3770*/  BRA `(.L_x_526) ;  /* 0x0000000c003c7947 */ /* 0x000fec0003800000 */
.L_x_529:
        /* <DEDUP_REMOVED lines=9> */
.L_x_532:
[----:B------:R-:W2:Y:S02]  /*3810*/  LDG.E.U16 R4, desc[UR36][R4.64] ;  /* 0x0000002404047981 */ /* 0x000ea4000c1e1500 */
[----:B--2---:R-:W-:-:S05]  /*3820*/  HADD2.F32 R0, -RZ, R4.H0_H0 ;  /* 0x20000004ff007230 */ /* 0x004fca0000004100 */
[----:B------:R-:W-:-:S04]  /*3830*/  F2FP.BF16.F32.PACK_AB R0, RZ, R0 ;  /* 0x00000000ff00723e */ /* 0x000fc800000010ff */
[----:B------:R-:W-:Y:S01]  /*3840*/  PRMT R24, R0, 0x7610, R24 ;  /* 0x0000761000187816 */ /* 0x000fe20000000018 */
[----:B------:R-:W-:Y:S06]  /*3850*/  BRA `(.L_x_526) ;  /* 0x0000000c00047947 */ /* 0x000fec0003800000 */
.L_x_531:
        /* <DEDUP_REMOVED lines=9> */
.L_x_521:
        /* <DEDUP_REMOVED lines=14> */
.L_x_535:
        /* <DEDUP_REMOVED lines=9> */
.L_x_534:
        /* <DEDUP_REMOVED lines=28> */
.L_x_537:
        /* <DEDUP_REMOVED lines=15> */
.L_x_536:
[----:B------:R0:W5:Y:S01]  /*3d10*/  LDG.E.U16 R24, desc[UR36][R4.64] ;  /* 0x0000002404187981 */ /* 0x000162000c1e1500 */
[----:B------:R-:W-:Y:S05]  /*3d20*/  BRA `(.L_x_526) ;  /* 0x0000000400d07947 */ /* 0x000fea0003800000 */
.L_x_533:
        /* <DEDUP_REMOVED lines=13> */
.L_x_540:
        /* <DEDUP_REMOVED lines=21> */
.L_x_544:
[----:B------:R-:W-:Y:S05]  /*3f50*/  BSYNC B1 ;  /* 0x0000000000017941 */ /* 0x000fea0003800000 */
.L_x_543:
[----:B------:R-:W-:Y:S01]  /*3f60*/  LEA R5, R0, 0x3b800000, 0x17 ;  /* 0x3b80000000057811 */ /* 0x000fe200078eb8ff */
[----:B------:R-:W-:-:S05]  /*3f70*/  IMAD.SHL.U32 R0, R3, 0x100000, RZ ;  /* 0x0010000003007824 */ /* 0x000fca00078e00ff */
[----:B------:R-:W-:-:S07]  /*3f80*/  LOP3.LUT R0, R5, R0, R6, 0xfe, !PT ;  /* 0x0000000005007212 */ /* 0x000fce00078efe06 */
.L_x_542:
[----:B------:R-:W-:Y:S05]  /*3f90*/  BSYNC B0 ;  /* 0x0000000000007941 */ /* 0x000fea0003800000 */
.L_x_541:
[----:B------:R-:W-:-:S04]  /*3fa0*/  F2FP.BF16.F32.PACK_AB R0, RZ, R0 ;  /* 0x00000000ff00723e */ /* 0x000fc800000010ff */
[----:B------:R-:W-:Y:S01]  /*3fb0*/  PRMT R24, R0, 0x7610, R24 ;  /* 0x0000761000187816 */ /* 0x000fe20000000018 */
[----:B------:R-:W-:Y:S06]  /*3fc0*/  BRA `(.L_x_526) ;  /* 0x0000000400287947 */ /* 0x000fec0003800000 */
.L_x_539:
        /* <DEDUP_REMOVED lines=21> */
.L_x_548:
[----:B------:R-:W-:Y:S05]  /*4120*/  BSYNC B1 ;  /* 0x0000000000017941 */ /* 0x000fea0003800000 */
.L_x_547:
[----:B------:R-:W-:Y:S01]  /*4130*/  LEA R5, R0, 0x37800000, 0x17 ;  /* 0x3780000000057811 */ /* 0x000fe200078eb8ff */
[----:B------:R-:W-:-:S05]  /*4140*/  IMAD.SHL.U32 R0, R3, 0x200000, RZ ;  /* 0x0020000003007824 */ /* 0x000fca00078e00ff */
[----:B------:R-:W-:-:S07]  /*4150*/  LOP3.LUT R0, R5, R0, R6, 0xfe, !PT ;  /* 0x0000000005007212 */ /* 0x000fce00078efe06 */
.L_x_546:
[----:B------:R-:W-:Y:S05]  /*4160*/  BSYNC B0 ;  /* 0x0000000000007941 */ /* 0x000fea0003800000 */
.L_x_545:
[----:B------:R-:W-:-:S04]  /*4170*/  F2FP.BF16.F32.PACK_AB R0, RZ, R0 ;  /* 0x00000000ff00723e */ /* 0x000fc800000010ff */
[----:B------:R-:W-:Y:S01]  /*4180*/  PRMT R24, R0, 0x7610, R24 ;  /* 0x0000761000187816 */ /* 0x000fe20000000018 */
[----:B------:R-:W-:Y:S06]  /*4190*/  BRA `(.L_x_526) ;  /* 0x0000000000b47947 */ /* 0x000fec0003800000 */
.L_x_538:
        /* <DEDUP_REMOVED lines=14> */
.L_x_552:
[----:B------:R-:W-:Y:S05]  /*4280*/  BSYNC B0 ;  /* 0x0000000000007941 */ /* 0x000fea0003800000 */
.L_x_551:
[----:B------:R-:W-:-:S04]  /*4290*/  F2FP.BF16.F32.PACK_AB R0, RZ, R0 ;  /* 0x00000000ff00723e */ /* 0x000fc800000010ff */
[----:B------:R-:W-:Y:S01]  /*42a0*/  PRMT R24, R0, 0x7610, R24 ;  /* 0x0000761000187816 */ /* 0x000fe20000000018 */
[----:B------:R-:W-:Y:S06]  /*42b0*/  BRA `(.L_x_526) ;  /* 0x00000000006c7947 */ /* 0x000fec0003800000 */
.L_x_525:
        /* <DEDUP_REMOVED lines=16> */
.L_x_553:
[----:B------:R-:W-:Y:S01]  /*43c0*/  PRMT R24, RZ, 0x7610, R24 ;  /* 0x00007610ff187816 */ /* 0x000fe20000000018 */
[----:B------:R-:W-:Y:S06]  /*43d0*/  BRA `(.L_x_526) ;  /* 0x0000000000247947 */ /* 0x000fec0003800000 */
.L_x_550:
[----:B------:R-:W2:Y:S02]  /*43e0*/  LDG.E.64 R4, desc[UR36][R4.64] ;  /* 0x0000002404047981 */ /* 0x000ea4000c1e1b00 */
[----:B--2---:R-:W0:Y:S02]  /*43f0*/  I2F.U64 R0, R4 ;  /* 0x0000000400007312 */ /* 0x004e240000301000 */
[----:B0-----:R-:W-:-:S04]  /*4400*/  F2FP.BF16.F32.PACK_AB R0, RZ, R0 ;  /* 0x00000000ff00723e */ /* 0x001fc800000010ff */
[----:B------:R-:W-:Y:S01]  /*4410*/  PRMT R24, R0, 0x7610, R24 ;  /* 0x0000761000187816 */ /* 0x000fe20000000018 */
[----:B------:R-:W-:Y:S06]  /*4420*/  BRA `(.L_x_526) ;  /* 0x0000000000107947 */ /* 0x000fec0003800000 */
.L_x_549:
[----:B------:R-:W2:Y:S02]  /*4430*/  LDG.E R4, desc[UR36][R4.64] ;  /* 0x0000002404047981 */ /* 0x000ea4000c1e1900 */
[----:B--2---:R-:W-:-:S04]  /*4440*/  I2FP.F32.U32 R0, R4 ;  /* 0x0000000400007245 */ /* 0x004fc80000201000 */
[----:B------:R-:W-:-:S04]  /*4450*/  F2FP.BF16.F32.PACK_AB R0, RZ, R0 ;  /* 0x00000000ff00723e */ /* 0x000fc800000010ff */
[----:B------:R-:W-:-:S07]  /*4460*/  PRMT R24, R0, 0x7610, R24 ;  /* 0x0000761000187816 */ /* 0x000fce0000000018 */
.L_x_526:
[----:B------:R-:W-:-:S07]  /*4470*/  VIADD R27, R27, 0x80 ;  /* 0x000000801b1b7836 */ /* 0x000fce0000000000 */
.L_x_487:
[----:B------:R-:W-:Y:S05]  /*4480*/  BSYNC B6 ;  /* 0x0000000000067941 */ /* 0x000fea0003800000 */
.L_x_486:
[----:B------:R-:W-:Y:S01]  /*4490*/  ISETP.GE.AND P0, PT, R27, R16, PT ;  /* 0x000000101b00720c */ /* 0x000fe20003f06270 */
[----:B------:R-:W-:Y:S01]  /*44a0*/  BSSY B6, `(.L_x_554) ;  /* 0x0000220000067945 */ /* 0x000fe20003800000 */
[----:B------:R-:W-:Y:S02]  /*44b0*/  PRMT R18, RZ, 0x7610, R18 ;  /* 0x00007610ff127816 */ /* 0x000fe40000000012 */
[----:B------:R-:W-:Y:S02]  /*44c0*/  PRMT R17, RZ, 0x7610, R17 ;  /* 0x00007610ff117816 */ /* 0x000fe40000000011 */
[----:B------:R-:W-:-:S07]  /*44d0*/  PRMT R19, RZ, 0x7610, R19 ;  /* 0x00007610ff137816 */ /* 0x000fce0000000013 */
        /* <DEDUP_REMOVED lines=23> */
.L_x_559:
[----:B------:R-:W2:Y:S02]  /*4650*/  LDG.E.U8 R4, desc[UR36][R4.64] ;  /* 0x0000002404047981 */ /* 0x000ea4000c1e1100 */
[----:B--2---:R-:W-:-:S04]  /*4660*/  I2FP.F32.U32 R0, R4 ;  /* 0x0000000400007245 */ /* 0x004fc80000201000 */
[----:B------:R-:W-:-:S04]  /*4670*/  F2FP.BF16.F32.PACK_AB R0, RZ, R0 ;  /* 0x00000000ff00723e */ /* 0x000fc800000010ff */
[----:B------:R-:W-:Y:S01]  /*4680*/  PRMT R17, R0, 0x7610, R17 ;  /* 0x0000761000117816 */ /* 0x000fe20000000011 */
[----:B------:R-:W-:Y:S06]  /*4690*/  BRA `(.L_x_561) ;  /* 0x0000000c00c87947 */ /* 0x000fec0003800000 */
.L_x_558:
        /* <DEDUP_REMOVED lines=11> */
.L_x_563:
[----:B------:R-:W2:Y:S02]  /*4750*/  LDG.E R4, desc[UR36][R4.64] ;  /* 0x0000002404047981 */ /* 0x000ea4000c1e1900 */
[----:B--2---:R-:W-:-:S04]  /*4760*/  I2FP.F32.S32 R0, R4 ;  /* 0x0000000400007245 */ /* 0x004fc80000201400 */
[----:B------:R-:W-:-:S04]  /*4770*/  F2FP.BF16.F32.PACK_AB R0, RZ, R0 ;  /* 0x00000000ff00723e */ /* 0x000fc800000010ff */
[----:B------:R-:W-:Y:S01]  /*4780*/  PRMT R17, R0, 0x7610, R17 ;  /* 0x0000761000117816 */ /* 0x000fe20000000011 */
[----:B------:R-:W-:Y:S06]  /*4790*/  BRA `(.L_x_561) ;  /* 0x0000000c00887947 */ /* 0x000fec0003800000 */
.L_x_562:
[----:B------:R-:W2:Y:S02]  /*47a0*/  LDG.E.U16 R4, desc[UR36][R4.64] ;  /* 0x0000002404047981 */ /* 0x000ea4000c1e1500 */
[----:B--2---:R-:W0:Y:S02]  /*47b0*/  I2F.S16 R0, R4 ;  /* 0x0000000400007306 */ /* 0x004e240000101400 */
[----:B0-----:R-:W-:-:S04]  /*47c0*/  F2FP.BF16.F32.PACK_AB R0, RZ, R0 ;  /* 0x00000000ff00723e */ /* 0x001fc800000010ff */
[----:B------:R-:W-:Y:S01]  /*47d0*/  PRMT R17, R0, 0x7610, R17 ;  /* 0x0000761000117816 */ /* 0x000fe20000000011 */
[----:B------:R-:W-:Y:S06]  /*47e0*/  BRA `(.L_x_561) ;  /* 0x0000000c00747947 */ /* 0x000fec0003800000 */
.L_x_557:
        /* <DEDUP_REMOVED lines=9> */
.L_x_565:
[----:B------:R-:W2:Y:S02]  /*4880*/  LDG.E.U16 R0, desc[UR36][R4.64] ;  /* 0x0000002404007981 */ /* 0x000ea4000c1e1500 */
[----:B--2---:R-:W-:-:S05]  /*4890*/  HADD2.F32 R0, -RZ, R0.H0_H0 ;  /* 0x20000000ff007230 */ /* 0x004fca0000004100 */
[----:B------:R-:W-:-:S04]  /*48a0*/  F2FP.BF16.F32.PACK_AB R0, RZ, R0 ;  /* 0x00000000ff00723e */ /* 0x000fc800000010ff */
[----:B------:R-:W-:Y:S01]  /*48b0*/  PRMT R17, R0, 0x7610, R17 ;  /* 0x0000761000117816 */ /* 0x000fe20000000011 */
[----:B------:R-:W-:Y:S06]  /*48c0*/  BRA `(.L_x_561) ;  /* 0x0000000c003c7947 */ /* 0x000fec0003800000 */
.L_x_564:
        /* <DEDUP_REMOVED lines=9> */
.L_x_567:
[----:B------:R-:W2:Y:S02]  /*4960*/  LDG.E.U16 R4, desc[UR36][R4.64] ;  /* 0x0000002404047981 */ /* 0x000ea4000c1e1500 */
[----:B--2---:R-:W-:-:S05]  /*4970*/  HADD2.F32 R0, -RZ, R4.H0_H0 ;  /* 0x20000004ff007230 */ /* 0x004fca0000004100 */
[----:B------:R-:W-:-:S04]  /*4980*/  F2FP.BF16.F32.PACK_AB R0, RZ, R0 ;  /* 0x00000000ff00723e */ /* 0x000fc800000010ff */
[----:B------:R-:W-:Y:S01]  /*4990*/  PRMT R17, R0, 0x7610, R17 ;  /* 0x0000761000117816 */ /* 0x000fe20000000011 */
[----:B------:R-:W-:Y:S06]  /*49a0*/  BRA `(.L_x_561) ;  /* 0x0000000c00047947 */ /* 0x000fec0003800000 */
.L_x_566:
        /* <DEDUP_REMOVED lines=9> */
.L_x_556:
        /* <DEDUP_REMOVED lines=14> */
.L_x_570:
        /* <DEDUP_REMOVED lines=9> */
.L_x_569:
        /* <DEDUP_REMOVED lines=28> */
.L_x_572:
        /* <DEDUP_REMOVED lines=15> */
.L_x_571:
[----:B------:R0:W5:Y:S01]  /*4e60*/  LDG.E.U16 R17, desc[UR36][R4.64] ;  /* 0x0000002404117981 */ /* 0x000162000c1e1500 */
[----:B------:R-:W-:Y:S05]  /*4e70*/  BRA `(.L_x_561) ;  /* 0x0000000400d07947 */ /* 0x000fea0003800000 */
.L_x_568:
        /* <DEDUP_REMOVED lines=13> */
.L_x_575:
        /* <DEDUP_REMOVED lines=21> */
.L_x_579:
[----:B------:R-:W-:Y:S05]  /*50a0*/  BSYNC B1 ;  /* 0x0000000000017941 */ /* 0x000fea0003800000 */
.L_x_578:
[----:B------:R-:W-:Y:S01]  /*50b0*/  LEA R5, R0, 0x3b800000, 0x17 ;  /* 0x3b80000000057811 */ /* 0x000fe200078eb8ff */
[----:B------:R-:W-:-:S05]  /*50c0*/  IMAD.SHL.U32 R0, R3, 0x100000, RZ ;  /* 0x0010000003007824 */ /* 0x000fca00078e00ff */
[----:B------:R-:W-:-:S07]  /*50d0*/  LOP3.LUT R0, R5, R0, R6, 0xfe, !PT ;  /* 0x0000000005007212 */ /* 0x000fce00078efe06 */
.L_x_577:
[----:B------:R-:W-:Y:S05]  /*50e0*/  BSYNC B0 ;  /* 0x0000000000007941 */ /* 0x000fea0003800000 */
.L_x_576:
[----:B------:R-:W-:-:S04]  /*50f0*/  F2FP.BF16.F32.PACK_AB R0, RZ, R0 ;  /* 0x00000000ff00723e */ /* 0x000fc800000010ff */
[----:B------:R-:W-:Y:S01]  /*5100*/  PRMT R17, R0, 0x7610, R17 ;  /* 0x0000761000117816 */ /* 0x000fe20000000011 */
[----:B------:R-:W-:Y:S06]  /*5110*/  BRA `(.L_x_561) ;  /* 0x0000000400287947 */ /* 0x000fec0003800000 */
.L_x_574:
        /* <DEDUP_REMOVED lines=21> */
.L_x_583:
[----:B------:R-:W-:Y:S05]  /*5270*/  BSYNC B1 ;  /* 0x0000000000017941 */ /* 0x000fea0003800000 */
.L_x_582:
[----:B------:R-:W-:Y:S01]  /*5280*/  LEA R5, R0, 0x37800000, 0x17 ;  /* 0x3780000000057811 */ /* 0x000fe200078eb8ff */
[----:B------:R-:W-:-:S05]  /*5290*/  IMAD.SHL.U32 R0, R3, 0x200000, RZ ;  /* 0x0020000003007824 */ /* 0x000fca00078e00ff */
[----:B------:R-:W-:-:S07]  /*52a0*/  LOP3.LUT R0, R5, R0, R6, 0xfe, !PT ;  /* 0x0000000005007212 */ /* 0x000fce00078efe06 */
.L_x_581:
[----:B------:R-:W-:Y:S05]  /*52b0*/  BSYNC B0 ;  /* 0x0000000000007941 */ /* 0x000fea0003800000 */
.L_x_580:
[----:B------:R-:W-:-:S04]  /*52c0*/  F2FP.BF16.F32.PACK_AB R0, RZ, R0 ;  /* 0x00000000ff00723e */ /* 0x000fc800000010ff */
[----:B------:R-:W-:Y:S01]  /*52d0*/  PRMT R17, R0, 0x7610, R17 ;  /* 0x0000761000117816 */ /* 0x000fe20000000011 */
[----:B------:R-:W-:Y:S06]  /*52e0*/  BRA `(.L_x_561) ;  /* 0x0000000000b47947 */ /* 0x000fec0003800000 */
.L_x_573:
        /* <DEDUP_REMOVED lines=14> */
.L_x_587:
[----:B------:R-:W-:Y:S05]  /*53d0*/  BSYNC B0 ;  /* 0x0000000000007941 */ /* 0x000fea0003800000 */
.L_x_586:
[----:B------:R-:W-:-:S04]  /*53e0*/  F2FP.BF16.F32.PACK_AB R0, RZ, R0 ;  /* 0x00000000ff00723e */ /* 0x000fc800000010ff */
[----:B------:R-:W-:Y:S01]  /*53f0*/  PRMT R17, R0, 0x7610, R17 ;  /* 0x0000761000117816 */ /* 0x000fe20000000011 */
[----:B------:R-:W-:Y:S06]  /*5400*/  BRA `(.L_x_561) ;  /* 0x00000000006c7947 */ /* 0x000fec0003800000 */
.L_x_560:
        /* <DEDUP_REMOVED lines=16> */
.L_x_588:
[----:B------:R-:W-:Y:S01]  /*5510*/  PRMT R17, RZ, 0x7610, R17 ;  /* 0x00007610ff117816 */ /* 0x000fe20000000011 */
[----:B------:R-:W-:Y:S06]  /*5520*/  BRA `(.L_x_561) ;  /* 0x0000000000247947 */ /* 0x000fec0003800000 */
.L_x_585:
[----:B------:R-:W2:Y:S02]  /*5530*/  LDG.E.64 R4, desc[UR36][R4.64] ;  /* 0x0000002404047981 */ /* 0x000ea4000c1e1b00 */
[----:B--2---:R-:W0:Y:S02]  /*5540*/  I2F.U64 R0, R4 ;  /* 0x0000000400007312 */ /* 0x004e240000301000 */
[----:B0-----:R-:W-:-:S04]  /*5550*/  F2FP.BF16.F32.PACK_AB R0, RZ, R0 ;  /* 0x00000000ff00723e */ /* 0x001fc800000010ff */
[----:B------:R-:W-:Y:S01]  /*5560*/  PRMT R17, R0, 0x7610, R17 ;  /* 0x0000761000117816 */ /* 0x000fe20000000011 */
[----:B------:R-:W-:Y:S06]  /*5570*/  BRA `(.L_x_561) ;  /* 0x0000000000107947 */ /* 0x000fec0003800000 */
.L_x_584:
[----:B------:R-:W2:Y:S02]  /*5580*/  LDG.E R4, desc[UR36][R4.64] ;  /* 0x0000002404047981 */ /* 0x000ea4000c1e1900 */
[----:B--2---:R-:W-:-:S04]  /*5590*/  I2FP.F32.U32 R0, R4 ;  /* 0x0000000400007245 */ /* 0x004fc80000201000 */
[----:B------:R-:W-:-:S04]  /*55a0*/  F2FP.BF16.F32.PACK_AB R0, RZ, R0 ;  /* 0x00000000ff00723e */ /* 0x000fc800000010ff */
[----:B------:R-:W-:-:S07]  /*55b0*/  PRMT R17, R0, 0x7610, R17 ;  /* 0x0000761000117816 */ /* 0x000fce0000000011 */
.L_x_561:
[----:B------:R-:W1:Y:S01]  /*55c0*/  LDC.U8 R3, c[0x0][0x235] ;  /* 0x00008d40ff037b82 */ /* 0x000e620000000000 */
[----:B------:R-:W-:Y:S02]  /*55d0*/  ULDC UR4, c[0x0][0x23c] ;  /* 0x00008f0000047ab9 */ /* 0x000fe40000000800 */
[----:B------:R-:W-:-:S05]  /*55e0*/  IMAD R19, R19, UR4, RZ ;  /* 0x0000000413137c24 */ /* 0x000fca000f8e02ff */
[----:B0-----:R-:W0:Y:S01]  /*55f0*/  LDC.64 R4, c[0x0][0x228] ;  /* 0x00008a00ff047b82 */ /* 0x001e220000000a00 */
[----:B-1----:R-:W-:-:S04]  /*5600*/  PRMT R0, R3, 0x9910, RZ ;  /* 0x0000991003007816 */ /* 0x002fc800000000ff */
[----:B------:R-:W-:Y:S02]  /*5610*/  ISETP.GT.AND P1, PT, R0, 0x9, PT ;  /* 0x000000090000780c */ /* 0x000fe40003f24270 */
[----:B0-----:R-:W-:-:S05]  /*5620*/  IADD3 R4, P0, R19, R4, RZ ;  /* 0x0000000413047210 */ /* 0x001fca0007f1e0ff */
[----:B------:R-:W-:-:S06]  /*5630*/  IMAD.X R5, RZ, RZ, R5, P0 ;  /* 0x000000ffff057224 */ /* 0x000fcc00000e0605 */
        /* <DEDUP_REMOVED lines=14> */
.L_x_592:
[----:B------:R-:W2:Y:S02]  /*5720*/  LDG.E.U8 R4, desc[UR36][R4.64] ;  /* 0x0000002404047981 */ /* 0x000ea4000c1e1100 */
[----:B--2---:R-:W-:-:S04]  /*5730*/  I2FP.F32.U32 R0, R4 ;  /* 0x0000000400007245 */ /* 0x004fc80000201000 */
[----:B------:R-:W-:-:S04]  /*5740*/  F2FP.BF16.F32.PACK_AB R0, RZ, R0 ;  /* 0x00000000ff00723e */ /* 0x000fc800000010ff */
[----:B------:R-:W-:Y:S01]  /*5750*/  PRMT R19, R0, 0x7610, R19 ;  /* 0x0000761000137816 */ /* 0x000fe20000000013 */
[----:B------:R-:W-:Y:S06]  /*5760*/  BRA `(.L_x_594) ;  /* 0x0000000c00c87947 */ /* 0x000fec0003800000 */
.L_x_591:
        /* <DEDUP_REMOVED lines=11> */
.L_x_596:
[----:B------:R-:W2:Y:S02]  /*5820*/  LDG.E R4, desc[UR36][R4.64] ;  /* 0x0000002404047981 */ /* 0x000ea4000c1e1900 */
[----:B--2---:R-:W-:-:S04]  /*5830*/  I2FP.F32.S32 R0, R4 ;  /* 0x0000000400007245 */ /* 0x004fc80000201400 */
[----:B------:R-:W-:-:S04]  /*5840*/  F2FP.BF16.F32.PACK_AB R0, RZ, R0 ;  /* 0x00000000ff00723e */ /* 0x000fc800000010ff */
[----:B------:R-:W-:Y:S01]  /*5850*/  PRMT R19, R0, 0x7610, R19 ;  /* 0x0000761000137816 */ /* 0x000fe20000000013 */
[----:B------:R-:W-:Y:S06]  /*5860*/  BRA `(.L_x_594) ;  /* 0x0000000c00887947 */ /* 0x000fec0003800000 */
.L_x_595:
[----:B------:R-:W2:Y:S02]  /*5870*/  LDG.E.U16 R4, desc[UR36][R4.64] ;  /* 0x0000002404047981 */ /* 0x000ea4000c1e1500 */
[----:B--2---:R-:W0:Y:S02]  /*5880*/  I2F.S16 R0, R4 ;  /* 0x0000000400007306 */ /* 0x004e240000101400 */
[----:B0-----:R-:W-:-:S04]  /*5890*/  F2FP.BF16.F32.PACK_AB R0, RZ, R0 ;  /* 0x00000000ff00723e */ /* 0x001fc800000010ff */
[----:B------:R-:W-:Y:S01]  /*58a0*/  PRMT R19, R0, 0x7610, R19 ;  /* 0x0000761000137816 */ /* 0x000fe20000000013 */
[----:B------:R-:W-:Y:S06]  /*58b0*/  BRA `(.L_x_594) ;  /* 0x0000000c00747947 */ /* 0x000fec0003800000 */
.L_x_590:
        /* <DEDUP_REMOVED lines=9> */
.L_x_598:
[----:B------:R-:W2:Y:S02]  /*5950*/  LDG.E.U16 R0, desc[UR36][R4.64] ;  /* 0x0000002404007981 */ /* 0x000ea4000c1e1500 */
[----:B--2---:R-:W-:-:S05]  /*5960*/  HADD2.F32 R0, -RZ, R0.H0_H0 ;  /* 0x20000000ff007230 */ /* 0x004fca0000004100 */
[----:B------:R-:W-:-:S04]  /*5970*/  F2FP.BF16.F32.PACK_AB R0, RZ, R0 ;  /* 0x00000000ff00723e */ /* 0x000fc800000010ff */
[----:B------:R-:W-:Y:S01]  /*5980*/  PRMT R19, R0, 0x7610, R19 ;  /* 0x0000761000137816 */ /* 0x000fe20000000013 */
[----:B------:R-:W-:Y:S06]  /*5990*/  BRA `(.L_x_594) ;  /* 0x0000000c003c7947 */ /* 0x000fec0003800000 */
.L_x_597:
        /* <DEDUP_REMOVED lines=9> */
.L_x_600:
[----:B------:R-:W2:Y:S02]  /*5a30*/  LDG.E.U16 R4, desc[UR36][R4.64] ;  /* 0x0000002404047981 */ /* 0x000ea4000c1e1500 */
[----:B--2---:R-:W-:-:S05]  /*5a40*/  HADD2.F32 R0, -RZ, R4.H0_H0 ;  /* 0x20000004ff007230 */ /* 0x004fca0000004100 */
[----:B------:R-:W-:-:S04]  /*5a50*/  F2FP.BF16.F32.PACK_AB R0, RZ, R0 ;  /* 0x00000000ff00723e */ /* 0x000fc800000010ff */
[----:B------:R-:W-:Y:S01]  /*5a60*/  PRMT R19, R0, 0x7610, R19 ;  /* 0x0000761000137816 */ /* 0x000fe20000000013 */
[----:B------:R-:W-:Y:S06]  /*5a70*/  BRA `(.L_x_594) ;  /* 0x0000000c00047947 */ /* 0x000fec0003800000 */
.L_x_599:
        /* <DEDUP_REMOVED lines=9> */
.L_x_589:
        /* <DEDUP_REMOVED lines=14> */
.L_x_603:
        /* <DEDUP_REMOVED lines=9> */
.L_x_602:
        /* <DEDUP_REMOVED lines=28> */
.L_x_605:
        /* <DEDUP_REMOVED lines=15> */
.L_x_604:
[----:B------:R0:W5:Y:S01]  /*5f30*/  LDG.E.U16 R19, desc[UR36][R4.64] ;  /* 0x0000002404137981 */ /* 0x000162000c1e1500 */
[----:B------:R-:W-:Y:S05]  /*5f40*/  BRA `(.L_x_594) ;  /* 0x0000000400d07947 */ /* 0x000fea0003800000 */
.L_x_601:
        /* <DEDUP_REMOVED lines=13> */
.L_x_608:
        /* <DEDUP_REMOVED lines=21> */
.L_x_612:
[----:B------:R-:W-:Y:S05]  /*6170*/  BSYNC B1 ;  /* 0x0000000000017941 */ /* 0x000fea0003800000 */
.L_x_611:
[----:B------:R-:W-:Y:S01]  /*6180*/  LEA R5, R0, 0x3b800000, 0x17 ;  /* 0x3b80000000057811 */ /* 0x000fe200078eb8ff */
[----:B------:R-:W-:-:S05]  /*6190*/  IMAD.SHL.U32 R0, R3, 0x100000, RZ ;  /* 0x0010000003007824 */ /* 0x000fca00078e00ff */
[----:B------:R-:W-:-:S07]  /*61a0*/  LOP3.LUT R0, R5, R0, R6, 0xfe, !PT ;  /* 0x0000000005007212 */ /* 0x000fce00078efe06 */
.L_x_610:
[----:B------:R-:W-:Y:S05]  /*61b0*/  BSYNC B0 ;  /* 0x0000000000007941 */ /* 0x000fea0003800000 */
.L_x_609:
[----:B------:R-:W-:-:S04]  /*61c0*/  F2FP.BF16.F32.PACK_AB R0, RZ, R0 ;  /* 0x00000000ff00723e */ /* 0x000fc800000010ff */
[----:B------:R-:W-:Y:S01]  /*61d0*/  PRMT R19, R0, 0x7610, R19 ;  /* 0x0000761000137816 */ /* 0x000fe20000000013 */
[----:B------:R-:W-:Y:S06]  /*61e0*/  BRA `(.L_x_594) ;  /* 0x0000000400287947 */ /* 0x000fec0003800000 */
.L_x_607:
        /* <DEDUP_REMOVED lines=21> */
.L_x_616:
[----:B------:R-:W-:Y:S05]  /*6340*/  BSYNC B1 ;  /* 0x0000000000017941 */ /* 0x000fea0003800000 */
.L_x_615:
[----:B------:R-:W-:Y:S01]  /*6350*/  LEA R5, R0, 0x37800000, 0x17 ;  /* 0x3780000000057811 */ /* 0x000fe200078eb8ff */
[----:B------:R-:W-:-:S05]  /*6360*/  IMAD.SHL.U32 R0, R3, 0x200000, RZ ;  /* 0x0020000003007824 */ /* 0x000fca00078e00ff */
[----:B------:R-:W-:-:S07]  /*6370*/  LOP3.LUT R0, R5, R0, R6, 0xfe, !PT ;  /* 0x0000000005007212 */ /* 0x000fce00078efe06 */
.L_x_614:
[----:B------:R-:W-:Y:S05]  /*6380*/  BSYNC B0 ;  /* 0x0000000000007941 */ /* 0x000fea0003800000 */
.L_x_613:
[----:B------:R-:W-:-:S04]  /*6390*/  F2FP.BF16.F32.PACK_AB R0, RZ, R0 ;  /* 0x00000000ff00723e */ /* 0x000fc800000010ff */
[----:B------:R-:W-:Y:S01]  /*63a0*/  PRMT R19, R0, 0x7610, R19 ;  /* 0x0000761000137816 */ /* 0x000fe20000000013 */
[----:B------:R-:W-:Y:S06]  /*63b0*/  BRA `(.L_x_594) ;  /* 0x0000000000b47947 */ /* 0x000fec0003800000 */
.L_x_606:
        /* <DEDUP_REMOVED lines=14> */
.L_x_620:
[----:B------:R-:W-:Y:S05]  /*64a0*/  BSYNC B0 ;  /* 0x0000000000007941 */ /* 0x000fea0003800000 */
.L_x_619:
[----:B------:R-:W-:-:S04]  /*64b0*/  F2FP.BF16.F32.PACK_AB R0, RZ, R0 ;  /* 0x00000000ff00723e */ /* 0x000fc800000010ff */
[----:B------:R-:W-:Y:S01]  /*64c0*/  PRMT R19, R0, 0x7610, R19 ;  /* 0x0000761000137816 */ /* 0x000fe20000000013 */
[----:B------:R-:W-:Y:S06]  /*64d0*/  BRA `(.L_x_594) ;  /* 0x00000000006c7947 */ /* 0x000fec0003800000 */
.L_x_593:
        /* <DEDUP_REMOVED lines=16> */
.L_x_621:
[----:B------:R-:W-:Y:S01]  /*65e0*/  PRMT R19, RZ, 0x7610, R19 ;  /* 0x00007610ff137816 */ /* 0x000fe20000000013 */
[----:B------:R-:W-:Y:S06]  /*65f0*/  BRA `(.L_x_594) ;  /* 0x0000000000247947 */ /* 0x000fec0003800000 */
.L_x_618:
[----:B------:R-:W2:Y:S02]  /*6600*/  LDG.E.64 R4, desc[UR36][R4.64] ;  /* 0x0000002404047981 */ /* 0x000ea4000c1e1b00 */
[----:B--2---:R-:W0:Y:S02]  /*6610*/  I2F.U64 R0, R4 ;  /* 0x0000000400007312 */ /* 0x004e240000301000 */
[----:B0-----:R-:W-:-:S04]  /*6620*/  F2FP.BF16.F32.PACK_AB R0, RZ, R0 ;  /* 0x00000000ff00723e */ /* 0x001fc800000010ff */
[----:B------:R-:W-:Y:S01]  /*6630*/  PRMT R19, R0, 0x7610, R19 ;  /* 0x0000761000137816 */ /* 0x000fe20000000013 */
[----:B------:R-:W-:Y:S06]  /*6640*/  BRA `(.L_x_594) ;  /* 0x0000000000107947 */ /* 0x000fec0003800000 */
.L_x_617:
[----:B------:R-:W2:Y:S02]  /*6650*/  LDG.E R4, desc[UR36][R4.64] ;  /* 0x0000002404047981 */ /* 0x000ea4000c1e1900 */
[----:B--2---:R-:W-:-:S04]  /*6660*/  I2FP.F32.U32 R0, R4 ;  /* 0x0000000400007245 */ /* 0x004fc80000201000 */
[----:B------:R-:W-:-:S04]  /*6670*/  F2FP.BF16.F32.PACK_AB R0, RZ, R0 ;  /* 0x00000000ff00723e */ /* 0x000fc800000010ff */
[----:B------:R-:W-:-:S07]  /*6680*/  PRMT R19, R0, 0x7610, R19 ;  /* 0x0000761000137816 */ /* 0x000fce0000000013 */
.L_x_594:
[----:B------:R-:W-:-:S07]  /*6690*/  VIADD R27, R27, 0x80 ;  /* 0x000000801b1b7836 */ /* 0x000fce0000000000 */
.L_x_555:
[----:B------:R-:W-:Y:S05]  /*66a0*/  BSYNC B6 ;  /* 0x0000000000067941 */ /* 0x000fea0003800000 */
.L_x_554:
        /* <DEDUP_REMOVED lines=26> */
.L_x_627:
[----:B------:R-:W2:Y:S02]  /*6850*/  LDG.E.U8 R4, desc[UR36][R4.64] ;  /* 0x0000002404047981 */ /* 0x000ea4000c1e1100 */
[----:B--2---:R-:W-:-:S04]  /*6860*/  I2FP.F32.U32 R0, R4 ;  /* 0x0000000400007245 */ /* 0x004fc80000201000 */
[----:B------:R-:W-:-:S04]  /*6870*/  F2FP.BF16.F32.PACK_AB R0, RZ, R0 ;  /* 0x00000000ff00723e */ /* 0x000fc800000010ff */
[----:B------:R-:W-:Y:S01]  /*6880*/  PRMT R18, R0, 0x7610, R18 ;  /* 0x0000761000127816 */ /* 0x000fe20000000012 */
[----:B------:R-:W-:Y:S06]  /*6890*/  BRA `(.L_x_629) ;  /* 0x0000000c00c87947 */ /* 0x000fec0003800000 */
.L_x_626:
        /* <DEDUP_REMOVED lines=11> */
.L_x_631:
[----:B------:R-:W2:Y:S02]  /*6950*/  LDG.E R4, desc[UR36][R4.64] ;  /* 0x0000002404047981 */ /* 0x000ea4000c1e1900 */
[----:B--2---:R-:W-:-:S04]  /*6960*/  I2FP.F32.S32 R0, R4 ;  /* 0x0000000400007245 */ /* 0x004fc80000201400 */
[----:B------:R-:W-:-:S04]  /*6970*/  F2FP.BF16.F32.PACK_AB R0, RZ, R0 ;  /* 0x00000000ff00723e */ /* 0x000fc800000010ff */
[----:B------:R-:W-:Y:S01]  /*6980*/  PRMT R18, R0, 0x7610, R18 ;  /* 0x0000761000127816 */ /* 0x000fe20000000012 */
[----:B------:R-:W-:Y:S06]  /*6990*/  BRA `(.L_x_629) ;  /* 0x0000000c00887947 */ /* 0x000fec0003800000 */
.L_x_630:
[----:B------:R-:W2:Y:S02]  /*69a0*/  LDG.E.U16 R4, desc[UR36][R4.64] ;  /* 0x0000002404047981 */ /* 0x000ea4000c1e1500 */
[----:B--2---:R-:W0:Y:S02]  /*69b0*/  I2F.S16 R0, R4 ;  /* 0x0000000400007306 */ /* 0x004e240000101400 */
[----:B0-----:R-:W-:-:S04]  /*69c0*/  F2FP.BF16.F32.PACK_AB R0, RZ, R0 ;  /* 0x00000000ff00723e */ /* 0x001fc800000010ff */
[----:B------:R-:W-:Y:S01]  /*69d0*/  PRMT R18, R0, 0x7610, R18 ;  /* 0x0000761000127816 */ /* 0x000fe20000000012 */
[----:B------:R-:W-:Y:S06]  /*69e0*/  BRA `(.L_x_629) ;  /* 0x0000000c00747947 */ /* 0x000fec0003800000 */
.L_x_625:
        /* <DEDUP_REMOVED lines=9> */
.L_x_633:
[----:B------:R-:W2:Y:S02]  /*6a80*/  LDG.E.U16 R0, desc[UR36][R4.64] ;  /* 0x0000002404007981 */ /* 0x000ea4000c1e1500 */
[----:B--2---:R-:W-:-:S05]  /*6a90*/  HADD2.F32 R0, -RZ, R0.H0_H0 ;  /* 0x20000000ff007230 */ /* 0x004fca0000004100 */
[----:B------:R-:W-:-:S04]  /*6aa0*/  F2FP.BF16.F32.PACK_AB R0, RZ, R0 ;  /* 0x00000000ff00723e */ /* 0x000fc800000010ff */
[----:B------:R-:W-:Y:S01]  /*6ab0*/  PRMT R18, R0, 0x7610, R18 ;  /* 0x0000761000127816 */ /* 0x000fe20000000012 */
[----:B------:R-:W-:Y:S06]  /*6ac0*/  BRA `(.L_x_629) ;  /* 0x0000000c003c7947 */ /* 0x000fec0003800000 */
.L_x_632:
        /* <DEDUP_REMOVED lines=9> */
.L_x_635:
[----:B------:R-:W2:Y:S02]  /*6b60*/  LDG.E.U16 R4, desc[UR36][R4.64] ;  /* 0x0000002404047981 */ /* 0x000ea4000c1e1500 */
[----:B--2---:R-:W-:-:S05]  /*6b70*/  HADD2.F32 R0, -RZ, R4.H0_H0 ;  /* 0x20000004ff007230 */ /* 0x004fca0000004100 */
[----:B------:R-:W-:-:S04]  /*6b80*/  F2FP.BF16.F32.PACK_AB R0, RZ, R0 ;  /* 0x00000000ff00723e */ /* 0x000fc800000010ff */
[----:B------:R-:W-:Y:S01]  /*6b90*/  PRMT R18, R0, 0x7610, R18 ;  /* 0x0000761000127816 */ /* 0x000fe20000000012 */
[----:B------:R-:W-:Y:S06]  /*6ba0*/  BRA `(.L_x_629) ;  /* 0x0000000c00047947 */ /* 0x000fec0003800000 */
.L_x_634:
        /* <DEDUP_REMOVED lines=9> */
.L_x_624:
        /* <DEDUP_REMOVED lines=14> */
.L_x_638:
        /* <DEDUP_REMOVED lines=9> */
.L_x_637:
        /* <DEDUP_REMOVED lines=28> */
.L_x_640:
        /* <DEDUP_REMOVED lines=15> */
.L_x_639:
[----:B------:R0:W5:Y:S01]  /*7060*/  LDG.E.U16 R18, desc[UR36][R4.64] ;  /* 0x0000002404127981 */ /* 0x000162000c1e1500 */
[----:B------:R-:W-:Y:S05]  /*7070*/  BRA `(.L_x_629) ;  /* 0x0000000400d07947 */ /* 0x000fea0003800000 */
.L_x_636:
        /* <DEDUP_REMOVED lines=13> */
.L_x_643:
        /* <DEDUP_REMOVED lines=21> */
.L_x_647:
[----:B------:R-:W-:Y:S05]  /*72a0*/  BSYNC B1 ;  /* 0x0000000000017941 */ /* 0x000fea0003800000 */
.L_x_646:
[----:B------:R-:W-:Y:S01]  /*72b0*/  LEA R5, R0, 0x3b800000, 0x17 ;  /* 0x3b80000000057811 */ /* 0x000fe200078eb8ff */
[----:B------:R-:W-:-:S05]  /*72c0*/  IMAD.SHL.U32 R0, R3, 0x100000, RZ ;  /* 0x0010000003007824 */ /* 0x000fca00078e00ff */
[----:B------:R-:W-:-:S07]  /*72d0*/  LOP3.LUT R0, R5, R0, R6, 0xfe, !PT ;  /* 0x0000000005007212 */ /* 0x000fce00078efe06 */
.L_x_645:
[----:B------:R-:W-:Y:S05]  /*72e0*/  BSYNC B0 ;  /* 0x0000000000007941 */ /* 0x000fea0003800000 */
.L_x_644:
[----:B------:R-:W-:-:S04]  /*72f0*/  F2FP.BF16.F32.PACK_AB R0, RZ, R0 ;  /* 0x00000000ff00723e */ /* 0x000fc800000010ff */
[----:B------:R-:W-:Y:S01]  /*7300*/  PRMT R18, R0, 0x7610, R18 ;  /* 0x0000761000127816 */ /* 0x000fe20000000012 */
[----:B------:R-:W-:Y:S06]  /*7310*/  BRA `(.L_x_629) ;  /* 0x0000000400287947 */ /* 0x000fec0003800000 */
.L_x_642:
        /* <DEDUP_REMOVED lines=21> */
.L_x_651:
[----:B------:R-:W-:Y:S05]  /*7470*/  BSYNC B1 ;  /* 0x0000000000017941 */ /* 0x000fea0003800000 */
.L_x_650:
[----:B------:R-:W-:Y:S01]  /*7480*/  LEA R5, R0, 0x37800000, 0x17 ;  /* 0x3780000000057811 */ /* 0x000fe200078eb8ff */
[----:B------:R-:W-:-:S05]  /*7490*/  IMAD.SHL.U32 R0, R3, 0x200000, RZ ;  /* 0x0020000003007824 */ /* 0x000fca00078e00ff */
[----:B------:R-:W-:-:S07]  /*74a0*/  LOP3.LUT R0, R5, R0, R6, 0xfe, !PT ;  /* 0x0000000005007212 */ /* 0x000fce00078efe06 */
.L_x_649:
[----:B------:R-:W-:Y:S05]  /*74b0*/  BSYNC B0 ;  /* 0x0000000000007941 */ /* 0x000fea0003800000 */
.L_x_648:
[----:B------:R-:W-:-:S04]  /*74c0*/  F2FP.BF16.F32.PACK_AB R0, RZ, R0 ;  /* 0x00000000ff00723e */ /* 0x000fc800000010ff */
[----:B------:R-:W-:Y:S01]  /*74d0*/  PRMT R18, R0, 0x7610, R18 ;  /* 0x0000761000127816 */ /* 0x000fe20000000012 */
[----:B------:R-:W-:Y:S06]  /*74e0*/  BRA `(.L_x_629) ;  /* 0x0000000000b47947 */ /* 0x000fec0003800000 */
.L_x_641:
        /* <DEDUP_REMOVED lines=14> */
.L_x_655:
[----:B------:R-:W-:Y:S05]  /*75d0*/  BSYNC B0 ;  /* 0x0000000000007941 */ /* 0x000fea0003800000 */
.L_x_654:
[----:B------:R-:W-:-:S04]  /*75e0*/  F2FP.BF16.F32.PACK_AB R0, RZ, R0 ;  /* 0x00000000ff00723e */ /* 0x000fc800000010ff */
[----:B------:R-:W-:Y:S01]  /*75f0*/  PRMT R18, R0, 0x7610, R18 ;  /* 0x0000761000127816 */ /* 0x000fe20000000012 */
[----:B------:R-:W-:Y:S06]  /*7600*/  BRA `(.L_x_629) ;  /* 0x00000000006c7947 */ /* 0x000fec0003800000 */
.L_x_628:
        /* <DEDUP_REMOVED lines=16> */
.L_x_656:
[----:B------:R-:W-:Y:S01]  /*7710*/  PRMT R18, RZ, 0x7610, R18 ;  /* 0x00007610ff127816 */ /* 0x000fe20000000012 */
[----:B------:R-:W-:Y:S06]  /*7720*/  BRA `(.L_x_629) ;  /* 0x0000000000247947 */ /* 0x000fec0003800000 */
.L_x_653:
[----:B------:R-:W2:Y:S02]  /*7730*/  LDG.E.64 R4, desc[UR36][R4.64] ;  /* 0x0000002404047981 */ /* 0x000ea4000c1e1b00 */
[----:B--2---:R-:W0:Y:S02]  /*7740*/  I2F.U64 R0, R4 ;  /* 0x0000000400007312 */ /* 0x004e240000301000 */
[----:B0-----:R-:W-:-:S04]  /*7750*/  F2FP.BF16.F32.PACK_AB R0, RZ, R0 ;  /* 0x00000000ff00723e */ /* 0x001fc800000010ff */
[----:B------:R-:W-:Y:S01]  /*7760*/  PRMT R18, R0, 0x7610, R18 ;  /* 0x0000761000127816 */ /* 0x000fe20000000012 */
[----:B------:R-:W-:Y:S06]  /*7770*/  BRA `(.L_x_629) ;  /* 0x0000000000107947 */ /* 0x000fec0003800000 */
.L_x_652:
[----:B------:R-:W2:Y:S02]  /*7780*/  LDG.E R4, desc[UR36][R4.64] ;  /* 0x0000002404047981 */ /* 0x000ea4000c1e1900 */
[----:B--2---:R-:W-:-:S04]  /*7790*/  I2FP.F32.U32 R0, R4 ;  /* 0x0000000400007245 */ /* 0x004fc80000201000 */
[----:B------:R-:W-:-:S04]  /*77a0*/  F2FP.BF16.F32.PACK_AB R0, RZ, R0 ;  /* 0x00000000ff00723e */ /* 0x000fc800000010ff */
[----:B------:R-:W-:-:S07]  /*77b0*/  PRMT R18, R0, 0x7610, R18 ;  /* 0x0000761000127816 */ /* 0x000fce0000000012 */
.L_x_629:
        /* <DEDUP_REMOVED lines=22> */
.L_x_660:
[----:B------:R-:W2:Y:S02]  /*7920*/  LDG.E.U8 R4, desc[UR36][R4.64] ;  /* 0x0000002404047981 */ /* 0x000ea4000c1e1100 */
[----:B--2---:R-:W-:-:S04]  /*7930*/  I2FP.F32.U32 R0, R4 ;  /* 0x0000000400007245 */ /* 0x004fc80000201000 */
[----:B------:R-:W-:-:S04]  /*7940*/  F2FP.BF16.F32.PACK_AB R0, RZ, R0 ;  /* 0x00000000ff00723e */ /* 0x000fc800000010ff */
[----:B------:R-:W-:Y:S01]  /*7950*/  PRMT R3, R0, 0x7610, R3 ;  /* 0x0000761000037816 */ /* 0x000fe20000000003 */
[----:B------:R-:W-:Y:S06]  /*7960*/  BRA `(.L_x_623) ;  /* 0x0000000c00c87947 */ /* 0x000fec0003800000 */
.L_x_659:
        /* <DEDUP_REMOVED lines=11> */
.L_x_663:
[----:B------:R-:W2:Y:S02]  /*7a20*/  LDG.E R4, desc[UR36][R4.64] ;  /* 0x0000002404047981 */ /* 0x000ea4000c1e1900 */
[----:B--2---:R-:W-:-:S04]  /*7a30*/  I2FP.F32.S32 R0, R4 ;  /* 0x0000000400007245 */ /* 0x004fc80000201400 */
[----:B------:R-:W-:-:S04]  /*7a40*/  F2FP.BF16.F32.PACK_AB R0, RZ, R0 ;  /* 0x00000000ff00723e */ /* 0x000fc800000010ff */
[----:B------:R-:W-:Y:S01]  /*7a50*/  PRMT R3, R0, 0x7610, R3 ;  /* 0x0000761000037816 */ /* 0x000fe20000000003 */
[----:B------:R-:W-:Y:S06]  /*7a60*/  BRA `(.L_x_623) ;  /* 0x0000000c00887947 */ /* 0x000fec0003800000 */
.L_x_662:
[----:B------:R-:W2:Y:S02]  /*7a70*/  LDG.E.U16 R4, desc[UR36][R4.64] ;  /* 0x0000002404047981 */ /* 0x000ea4000c1e1500 */
[----:B--2---:R-:W0:Y:S02]  /*7a80*/  I2F.S16 R0, R4 ;  /* 0x0000000400007306 */ /* 0x004e240000101400 */
[----:B0-----:R-:W-:-:S04]  /*7a90*/  F2FP.BF16.F32.PACK_AB R0, RZ, R0 ;  /* 0x00000000ff00723e */ /* 0x001fc800000010ff */
[----:B------:R-:W-:Y:S01]  /*7aa0*/  PRMT R3, R0, 0x7610, R3 ;  /* 0x0000761000037816 */ /* 0x000fe20000000003 */
[----:B------:R-:W-:Y:S06]  /*7ab0*/  BRA `(.L_x_623) ;  /* 0x0000000c00747947 */ /* 0x000fec0003800000 */
.L_x_658:
        /* <DEDUP_REMOVED lines=9> */
.L_x_665:
[----:B------:R-:W2:Y:S02]  /*7b50*/  LDG.E.U16 R0, desc[UR36][R4.64] ;  /* 0x0000002404007981 */ /* 0x000ea4000c1e1500 */
[----:B--2---:R-:W-:-:S05]  /*7b60*/  HADD2.F32 R0, -RZ, R0.H0_H0 ;  /* 0x20000000ff007230 */ /* 0x004fca0000004100 */
[----:B------:R-:W-:-:S04]  /*7b70*/  F2FP.BF16.F32.PACK_AB R0, RZ, R0 ;  /* 0x00000000ff00723e */ /* 0x000fc800000010ff */
[----:B------:R-:W-:Y:S01]  /*7b80*/  PRMT R3, R0, 0x7610, R3 ;  /* 0x0000761000037816 */ /* 0x000fe20000000003 */
[----:B------:R-:W-:Y:S06]  /*7b90*/  BRA `(.L_x_623) ;  /* 0x0000000c003c7947 */ /* 0x000fec0003800000 */
.L_x_664:
        /* <DEDUP_REMOVED lines=9> */
.L_x_667:
[----:B------:R-:W2:Y:S02]  /*7c30*/  LDG.E.U16 R4, desc[UR36][R4.64] ;  /* 0x0000002404047981 */ /* 0x000ea4000c1e1500 */
[----:B--2---:R-:W-:-:S05]  /*7c40*/  HADD2.F32 R0, -RZ, R4.H0_H0 ;  /* 0x20000004ff007230 */ /* 0x004fca0000004100 */
[----:B------:R-:W-:-:S04]  /*7c50*/  F2FP.BF16.F32.PACK_AB R0, RZ, R0 ;  /* 0x00000000ff00723e */ /* 0x000fc800000010ff */
[----:B------:R-:W-:Y:S01]  /*7c60*/  PRMT R3, R0, 0x7610, R3 ;  /* 0x0000761000037816 */ /* 0x000fe20000000003 */
[----:B------:R-:W-:Y:S06]  /*7c70*/  BRA `(.L_x_623) ;  /* 0x0000000c00047947 */ /* 0x000fec0003800000 */
.L_x_666:
        /* <DEDUP_REMOVED lines=9> */
.L_x_657:
        /* <DEDUP_REMOVED lines=14> */
.L_x_670:
        /* <DEDUP_REMOVED lines=9> */
.L_x_669:
        /* <DEDUP_REMOVED lines=28> */
.L_x_672:
        /* <DEDUP_REMOVED lines=15> */
.L_x_671:
[----:B------:R1:W5:Y:S01]  /*8130*/  LDG.E.U16 R3, desc[UR36][R4.64] ;  /* 0x0000002404037981 */ /* 0x000362000c1e1500 */
[----:B------:R-:W-:Y:S05]  /*8140*/  BRA `(.L_x_623) ;  /* 0x0000000400d07947 */ /* 0x000fea0003800000 */
.L_x_668:
        /* <DEDUP_REMOVED lines=13> */
.L_x_675:
        /* <DEDUP_REMOVED lines=21> */
.L_x_679:
[----:B------:R-:W-:Y:S05]  /*8370*/  BSYNC B1 ;  /* 0x0000000000017941 */ /* 0x000fea0003800000 */
.L_x_678:
[----:B------:R-:W-:Y:S01]  /*8380*/  LEA R5, R0, 0x3b800000, 0x17 ;  /* 0x3b80000000057811 */ /* 0x000fe200078eb8ff */
[----:B------:R-:W-:-:S05]  /*8390*/  IMAD.SHL.U32 R0, R3, 0x100000, RZ ;  /* 0x0010000003007824 */ /* 0x000fca00078e00ff */
[----:B------:R-:W-:-:S07]  /*83a0*/  LOP3.LUT R0, R5, R0, R6, 0xfe, !PT ;  /* 0x0000000005007212 */ /* 0x000fce00078efe06 */
.L_x_677:
[----:B------:R-:W-:Y:S05]  /*83b0*/  BSYNC B0 ;  /* 0x0000000000007941 */ /* 0x000fea0003800000 */
.L_x_676:
[----:B------:R-:W-:-:S04]  /*83c0*/  F2FP.BF16.F32.PACK_AB R0, RZ, R0 ;  /* 0x00000000ff00723e */ /* 0x000fc800000010ff */
[----:B------:R-:W-:Y:S01]  /*83d0*/  PRMT R3, R0, 0x7610, R3 ;  /* 0x0000761000037816 */ /* 0x000fe20000000003 */
[----:B------:R-:W-:Y:S06]  /*83e0*/  BRA `(.L_x_623) ;  /* 0x0000000400287947 */ /* 0x000fec0003800000 */
.L_x_674:
        /* <DEDUP_REMOVED lines=21> */
.L_x_683:
[----:B------:R-:W-:Y:S05]  /*8540*/  BSYNC B1 ;  /* 0x0000000000017941 */ /* 0x000fea0003800000 */
.L_x_682:
[----:B------:R-:W-:Y:S01]  /*8550*/  LEA R5, R0, 0x37800000, 0x17 ;  /* 0x3780000000057811 */ /* 0x000fe200078eb8ff */
[----:B------:R-:W-:-:S05]  /*8560*/  IMAD.SHL.U32 R0, R3, 0x200000, RZ ;  /* 0x0020000003007824 */ /* 0x000fca00078e00ff */
[----:B------:R-:W-:-:S07]  /*8570*/  LOP3.LUT R0, R5, R0, R6, 0xfe, !PT ;  /* 0x0000000005007212 */ /* 0x000fce00078efe06 */
.L_x_681:
[----:B------:R-:W-:Y:S05]  /*8580*/  BSYNC B0 ;  /* 0x0000000000007941 */ /* 0x000fea0003800000 */
.L_x_680:
[----:B------:R-:W-:-:S04]  /*8590*/  F2FP.BF16.F32.PACK_AB R0, RZ, R0 ;  /* 0x00000000ff00723e */ /* 0x000fc800000010ff */
[----:B------:R-:W-:Y:S01]  /*85a0*/  PRMT R3, R0, 0x7610, R3 ;  /* 0x0000761000037816 */ /* 0x000fe20000000003 */
[----:B------:R-:W-:Y:S06]  /*85b0*/  BRA `(.L_x_623) ;  /* 0x0000000000b47947 */ /* 0x000fec0003800000 */
.L_x_673:
        /* <DEDUP_REMOVED lines=14> */
.L_x_687:
[----:B------:R-:W-:Y:S05]  /*86a0*/  BSYNC B0 ;  /* 0x0000000000007941 */ /* 0x000fea0003800000 */
.L_x_686:
[----:B------:R-:W-:-:S04]  /*86b0*/  F2FP.BF16.F32.PACK_AB R0, RZ, R0 ;  /* 0x00000000ff00723e */ /* 0x000fc800000010ff */
[----:B------:R-:W-:Y:S01]  /*86c0*/  PRMT R3, R0, 0x7610, R3 ;  /* 0x0000761000037816 */ /* 0x000fe20000000003 */
[----:B------:R-:W-:Y:S06]  /*86d0*/  BRA `(.L_x_623) ;  /* 0x00000000006c7947 */ /* 0x000fec0003800000 */
.L_x_661:
        /* <DEDUP_REMOVED lines=16> */
.L_x_688:
[----:B------:R-:W-:Y:S01]  /*87e0*/  PRMT R3, RZ, 0x7610, R3 ;  /* 0x00007610ff037816 */ /* 0x000fe20000000003 */
[----:B------:R-:W-:Y:S06]  /*87f0*/  BRA `(.L_x_623) ;  /* 0x0000000000247947 */ /* 0x000fec0003800000 */
.L_x_685:
[----:B------:R-:W2:Y:S02]  /*8800*/  LDG.E.64 R4, desc[UR36][R4.64] ;  /* 0x0000002404047981 */ /* 0x000ea4000c1e1b00 */
[----:B--2---:R-:W0:Y:S02]  /*8810*/  I2F.U64 R0, R4 ;  /* 0x0000000400007312 */ /* 0x004e240000301000 */
[----:B0-----:R-:W-:-:S04]  /*8820*/  F2FP.BF16.F32.PACK_AB R0, RZ, R0 ;  /* 0x00000000ff00723e */ /* 0x001fc800000010ff */
[----:B------:R-:W-:Y:S01]  /*8830*/  PRMT R3, R0, 0x7610, R3 ;  /* 0x0000761000037816 */ /* 0x000fe20000000003 */
[----:B------:R-:W-:Y:S06]  /*8840*/  BRA `(.L_x_623) ;  /* 0x0000000000107947 */ /* 0x000fec0003800000 */
.L_x_684:
[----:B------:R-:W2:Y:S02]  /*8850*/  LDG.E R4, desc[UR36][R4.64] ;  /* 0x0000002404047981 */ /* 0x000ea4000c1e1900 */
[----:B--2---:R-:W-:-:S04]  /*8860*/  I2FP.F32.U32 R0, R4 ;  /* 0x0000000400007245 */ /* 0x004fc80000201000 */
[----:B------:R-:W-:-:S04]  /*8870*/  F2FP.BF16.F32.PACK_AB R0, RZ, R0 ;  /* 0x00000000ff00723e */ /* 0x000fc800000010ff */
[----:B------:R-:W-:-:S07]  /*8880*/  PRMT R3, R0, 0x7610, R3 ;  /* 0x0000761000037816 */ /* 0x000fce0000000003 */
.L_x_623:
[----:B------:R-:W-:Y:S05]  /*8890*/  BSYNC B6 ;  /* 0x0000000000067941 */ /* 0x000fea0003800000 */
.L_x_622:
[----:B------:R-:W2:Y:S01]  /*88a0*/  S2R R25, SR_TID.X ;  /* 0x0000000000197919 */ /* 0x000ea20000002100 */
[----:B------:R-:W-:Y:S01]  /*88b0*/  BSSY B0, `(.L_x_689) ;  /* 0x0000030000007945 */ /* 0x000fe20003800000 */
[----:B--2---:R-:W-:-:S13]  /*88c0*/  ISETP.GE.AND P0, PT, R25, R16, PT ;  /* 0x000000101900720c */ /* 0x004fda0003f06270 */
[----:B------:R-:W-:Y:S05]  /*88d0*/  @P0 BRA `(.L_x_690) ;  /* 0x0000000000b40947 */ /* 0x000fea0003800000 */
[----:B-----5:R-:W-:Y:S01]  /*88e0*/  IMAD.U32 R26, R26, 0x10000, RZ ;  /* 0x000100001a1a7824 */ /* 0x020fe200078e00ff */
[----:B------:R-:W-:Y:S01]  /*88f0*/  BSSY B1, `(.L_x_691) ;  /* 0x0000024000017945 */ /* 0x000fe20003800000 */
[----:B------:R-:W-:Y:S02]  /*8900*/  IMAD.MOV.U32 R7, RZ, RZ, 0x3e800000 ;  /* 0x3e800000ff077424 */ /* 0x000fe400078e00ff */
[----:B------:R-:W-:Y:S01]  /*8910*/  FMUL.FTZ R0, R26, 1.4426950216293334961 ;  /* 0x3fb8aa3b1a007820 */ /* 0x000fe20000410000 */
[----:B------:R-:W-:-:S05]  /*8920*/  IMAD.MOV.U32 R9, RZ, RZ, 0x3d39bf78 ;  /* 0x3d39bf78ff097424 */ /* 0x000fca00078e00ff */
[----:B------:R-:W0:Y:S02]  /*8930*/  MUFU.EX2 R0, R0 ;  /* 0x0000000000007308 */ /* 0x000e240000000800 */
[C---:B01----:R-:W-:Y:S01]  /*8940*/  FADD.FTZ.RZ R4, R0.reuse, 1 ;  /* 0x3f80000000047421 */ /* 0x043fe2000001c000 */
        /* <DEDUP_REMOVED lines=17> */
[C---:B------:R-:W-:Y:S01]  /*8a60*/  FFMA.FTZ R7, R4.reuse, R7, -0.25000196695327758789 ;  /* 0xbe80004204077423 */ /* 0x040fe20000010007 */
[----:B------:R0:W1:Y:S03]  /*8a70*/  MUFU.RCP R9, R8 ;  /* 0x0000000800097308 */ /* 0x0000660000001000 */
        /* <DEDUP_REMOVED lines=11> */
.L_x_692:
[----:B------:R-:W-:Y:S05]  /*8b30*/  BSYNC B1 ;  /* 0x0000000000017941 */ /* 0x000fea0003800000 */
.L_x_691:
[----:B------:R-:W0:Y:S01]  /*8b40*/  MUFU.TANH R4, R4 ;  /* 0x0000000400047308 */ /* 0x000e220000002400 */
[----:B------:R-:W-:Y:S01]  /*8b50*/  FMUL.FTZ R9, R26, R9 ;  /* 0x000000091a097220 */ /* 0x000fe20000410000 */
[----:B------:R-:W-:Y:S02]  /*8b60*/  IMAD.U32 R0, R23, 0x10000, RZ ;  /* 0x0001000017007824 */ /* 0x000fe400078e00ff */
[----:B0-----:R-:W-:-:S04]  /*8b70*/  FFMA.FTZ R5, -R4, R4, 1 ;  /* 0x3f80000004057423 */ /* 0x001fc80000010104 */
[----:B------:R-:W-:-:S04]  /*8b80*/  FFMA.FTZ R5, R5, R9, R4 ;  /* 0x0000000905057223 */ /* 0x000fc80000010004 */
[----:B------:R-:W-:-:S06]  /*8b90*/  FMUL.FTZ R0, R0, R5 ;  /* 0x0000000500007220 */ /* 0x000fcc0000410000 */
[----:B------:R-:W2:Y:S02]  /*8ba0*/  F2F.BF16.F32 R0, R0 ;  /* 0x0000000000007304 */ /* 0x000ea40000202000 */
.L_x_690:
[----:B------:R-:W-:Y:S05]  /*8bb0*/  BSYNC B0 ;  /* 0x0000000000007941 */ /* 0x000fea0003800000 */
.L_x_689:
[----:B-----5:R-:W-:Y:S01]  /*8bc0*/  VIADD R23, R25, 0x80 ;  /* 0x0000008019177836 */ /* 0x020fe20000000000 */
[----:B------:R-:W-:Y:S04]  /*8bd0*/  BSSY B0, `(.L_x_693) ;  /* 0x0000030000007945 */ /* 0x000fe80003800000 */
[----:B------:R-:W-:-:S13]  /*8be0*/  ISETP.GE.AND P1, PT, R23, R16, PT ;  /* 0x000000101700720c */ /* 0x000fda0003f26270 */
[----:B------:R-:W-:Y:S05]  /*8bf0*/  @P1 BRA `(.L_x_694) ;  /* 0x0000000000b41947 */ /* 0x000fea0003800000 */
[----:B------:R-:W-:Y:S01]  /*8c00*/  IMAD.U32 R24, R24, 0x10000, RZ ;  /* 0x0001000018187824 */ /* 0x000fe200078e00ff */
[----:B------:R-:W-:Y:S01]  /*8c10*/  BSSY B1, `(.L_x_695) ;  /* 0x0000024000017945 */ /* 0x000fe20003800000 */
[----:B------:R-:W-:Y:S02]  /*8c20*/  IMAD.MOV.U32 R8, RZ, RZ, 0x3e800000 ;  /* 0x3e800000ff087424 */ /* 0x000fe400078e00ff */
[----:B01----:R-:W-:Y:S01]  /*8c30*/  FMUL.FTZ R4, R24, 1.4426950216293334961 ;  /* 0x3fb8aa3b18047820 */ /* 0x003fe20000410000 */
        /* <DEDUP_REMOVED lines=27> */
[----:B0-----:R-:W-:Y:S06]  /*8df0*/  @!P1 BRA `(.L_x_696) ;  /* 0x0000000000149947 */ /* 0x001fec0003800000 */
[C---:B------:R-:W-:Y:S02]  /*8e00*/  ISETP.GE.AND P1, PT, R4.reuse, -0x407fffff, PT ;  /* 0xbf8000010400780c */ /* 0x040fe40003f26270 */
[----:B------:R-:W-:-:S11]  /*8e10*/  FSETP.NEU.FTZ.AND P2, PT, R4, RZ, PT ;  /* 0x000000ff0400720b */ /* 0x000fd60003f5d000 */
[----:B------:R-:W-:-:S04]  /*8e20*/  @P1 IMAD.MOV.U32 R7, RZ, RZ, 0x7f800000 ;  /* 0x7f800000ff071424 */ /* 0x000fc800078e00ff */
[----:B------:R-:W-:-:S05]  /*8e30*/  @P1 FFMA.FTZ R5, R4, R7, +INF ;  /* 0x7f80000004051423 */ /* 0x000fca0000010007 */
[----:B------:R-:W-:-:S07]  /*8e40*/  FSEL R5, R5, -RZ, P2 ;  /* 0x800000ff05057208 */ /* 0x000fce0001000000 */
.L_x_696:
[----:B------:R-:W-:Y:S05]  /*8e50*/  BSYNC B1 ;  /* 0x0000000000017941 */ /* 0x000fea0003800000 */
.L_x_695:
[----:B------:R-:W0:Y:S01]  /*8e60*/  MUFU.TANH R5, R5 ;  /* 0x0000000500057308 */ /* 0x000e220000002400 */
[----:B------:R-:W-:Y:S01]  /*8e70*/  FMUL.FTZ R9, R24, R9 ;  /* 0x0000000918097220 */ /* 0x000fe20000410000 */
[----:B------:R-:W-:Y:S02]  /*8e80*/  IMAD.U32 R7, R22, 0x10000, RZ ;  /* 0x0001000016077824 */ /* 0x000fe400078e00ff */
[----:B0-----:R-:W-:-:S04]  /*8e90*/  FFMA.FTZ R4, -R5, R5, 1 ;  /* 0x3f80000005047423 */ /* 0x001fc80000010105 */
[----:B------:R-:W-:-:S04]  /*8ea0*/  FFMA.FTZ R4, R4, R9, R5 ;  /* 0x0000000904047223 */ /* 0x000fc80000010005 */
[----:B------:R-:W-:-:S04]  /*8eb0*/  FMUL.FTZ R4, R7, R4 ;  /* 0x0000000407047220 */ /* 0x000fc80000410000 */
[----:B------:R3:W4:Y:S03]  /*8ec0*/  F2F.BF16.F32 R22, R4 ;  /* 0x0000000400167304 */ /* 0x0007260000202000 */
.L_x_694:
[----:B------:R-:W-:Y:S05]  /*8ed0*/  BSYNC B0 ;  /* 0x0000000000007941 */ /* 0x000fea0003800000 */
.L_x_693:
[----:B01----:R-:W-:Y:S01]  /*8ee0*/  VIADD R5, R25, 0x100 ;  /* 0x0000010019057836 */ /* 0x003fe20000000000 */
[----:B------:R-:W-:Y:S04]  /*8ef0*/  BSSY B0, `(.L_x_697) ;  /* 0x0000030000007945 */ /* 0x000fe80003800000 */
[----:B------:R-:W-:-:S13]  /*8f00*/  ISETP.GE.AND P1, PT, R5, R16, PT ;  /* 0x000000100500720c */ /* 0x000fda0003f26270 */
[----:B------:R-:W-:Y:S05]  /*8f10*/  @P1 BRA `(.L_x_698) ;  /* 0x0000000000b41947 */ /* 0x000fea0003800000 */
[----:B------:R-:W-:Y:S01]  /*8f20*/  IMAD.U32 R19, R19, 0x10000, RZ ;  /* 0x0001000013137824 */ /* 0x000fe200078e00ff */
[----:B------:R-:W-:Y:S01]  /*8f30*/  BSSY B1, `(.L_x_699) ;  /* 0x0000024000017945 */ /* 0x000fe20003800000 */
[----:B------:R-:W-:Y:S02]  /*8f40*/  IMAD.MOV.U32 R8, RZ, RZ, 0x3e800000 ;  /* 0x3e800000ff087424 */ /* 0x000fe400078e00ff */
[----:B---3--:R-:W-:Y:S01]  /*8f50*/  FMUL.FTZ R4, R19, 1.4426950216293334961 ;  /* 0x3fb8aa3b13047820 */ /* 0x008fe20000410000 */
        /* <DEDUP_REMOVED lines=33> */
.L_x_700:
[----:B------:R-:W-:Y:S05]  /*9170*/  BSYNC B1 ;  /* 0x0000000000017941 */ /* 0x000fea0003800000 */
.L_x_699:
[----:B------:R-:W0:Y:S01]  /*9180*/  MUFU.TANH R5, R5 ;  /* 0x0000000500057308 */ /* 0x000e220000002400 */
[----:B------:R-:W-:Y:S01]  /*9190*/  FMUL.FTZ R10, R19, R10 ;  /* 0x0000000a130a7220 */ /* 0x000fe20000410000 */
[----:B------:R-:W-:Y:S02]  /*91a0*/  IMAD.U32 R17, R17, 0x10000, RZ ;  /* 0x0001000011117824 */ /* 0x000fe400078e00ff */
[----:B0-----:R-:W-:-:S04]  /*91b0*/  FFMA.FTZ R4, -R5, R5, 1 ;  /* 0x3f80000005047423 */ /* 0x001fc80000010105 */
[----:B------:R-:W-:-:S04]  /*91c0*/  FFMA.FTZ R4, R4, R10, R5 ;  /* 0x0000000a04047223 */ /* 0x000fc80000010005 */
[----:B------:R-:W-:-:S04]  /*91d0*/  FMUL.FTZ R4, R17, R4 ;  /* 0x0000000411047220 */ /* 0x000fc80000410000 */
[----:B------:R0:W1:Y:S03]  /*91e0*/  F2F.BF16.F32 R17, R4 ;  /* 0x0000000400117304 */ /* 0x0000660000202000 */
.L_x_698:
[----:B------:R-:W-:Y:S05]  /*91f0*/  BSYNC B0 ;  /* 0x0000000000007941 */ /* 0x000fea0003800000 */
.L_x_697:
[----:B------:R-:W-:Y:S01]  /*9200*/  VIADD R5, R25, 0x180 ;  /* 0x0000018019057836 */ /* 0x000fe20000000000 */
[----:B------:R-:W-:Y:S04]  /*9210*/  BSSY B0, `(.L_x_701) ;  /* 0x0000030000007945 */ /* 0x000fe80003800000 */
[----:B------:R-:W-:-:S13]  /*9220*/  ISETP.GE.AND P1, PT, R5, R16, PT ;  /* 0x000000100500720c */ /* 0x000fda0003f26270 */
[----:B------:R-:W-:Y:S05]  /*9230*/  @P1 BRA `(.L_x_702) ;  /* 0x0000000000b41947 */ /* 0x000fea0003800000 */
[----:B------:R-:W-:Y:S01]  /*9240*/  IMAD.U32 R3, R3, 0x10000, RZ ;  /* 0x0001000003037824 */ /* 0x000fe200078e00ff */
[----:B------:R-:W-:Y:S01]  /*9250*/  BSSY B1, `(.L_x_703) ;  /* 0x0000024000017945 */ /* 0x000fe20003800000 */
[----:B------:R-:W-:Y:S02]  /*9260*/  IMAD.MOV.U32 R8, RZ, RZ, 0x3e800000 ;  /* 0x3e800000ff087424 */ /* 0x000fe400078e00ff */
[----:B0--3--:R-:W-:Y:S01]  /*9270*/  FMUL.FTZ R4, R3, 1.4426950216293334961 ;  /* 0x3fb8aa3b03047820 */ /* 0x009fe20000410000 */
        /* <DEDUP_REMOVED lines=21> */
[----:B------:R0:W3:Y:S03]  /*93d0*/  MUFU.RCP R10, R9 ;  /* 0x00000009000a7308 */ /* 0x0000e60000001000 */
[----:B------:R-:W-:-:S04]  /*93e0*/  FFMA.FTZ R7, R6, R7, 0.33333510160446166992 ;  /* 0x3eaaaae606077423 */ /* 0x000fc80000010007 */
[----:B------:R-:W-:-:S04]  /*93f0*/  FFMA.FTZ R7, R6, R7, -0.5 ;  /* 0xbf00000006077423 */ /* 0x000fc80000010007 */
[----:B------:R-:W-:-:S04]  /*9400*/  FMUL.FTZ R7, R6, R7 ;  /* 0x0000000706077220 */ /* 0x000fc80000410000 */
[----:B------:R-:W-:-:S04]  /*9410*/  FFMA.FTZ R6, R6, R7, R6 ;  /* 0x0000000706067223 */ /* 0x000fc80000010006 */
[----:B------:R-:W-:Y:S01]  /*9420*/  FFMA.FTZ R5, R5, 0.69314718246459960938, R6 ;  /* 0x3f31721805057823 */ /* 0x000fe20000010006 */
[----:B0--3--:R-:W-:Y:S06]  /*9430*/  @!P1 BRA `(.L_x_704) ;  /* 0x0000000000149947 */ /* 0x009fec0003800000 */
[C---:B------:R-:W-:Y:S02]  /*9440*/  ISETP.GE.AND P1, PT, R4.reuse, -0x407fffff, PT ;  /* 0xbf8000010400780c */ /* 0x040fe40003f26270 */
[----:B------:R-:W-:-:S11]  /*9450*/  FSETP.NEU.FTZ.AND P2, PT, R4, RZ, PT ;  /* 0x000000ff0400720b */ /* 0x000fd60003f5d000 */
[----:B------:R-:W-:-:S04]  /*9460*/  @P1 IMAD.MOV.U32 R7, RZ, RZ, 0x7f800000 ;  /* 0x7f800000ff071424 */ /* 0x000fc800078e00ff */
[----:B------:R-:W-:-:S05]  /*9470*/  @P1 FFMA.FTZ R5, R4, R7, +INF ;  /* 0x7f80000004051423 */ /* 0x000fca0000010007 */
[----:B------:R-:W-:-:S07]  /*9480*/  FSEL R5, R5, -RZ, P2 ;  /* 0x800000ff05057208 */ /* 0x000fce0001000000 */
.L_x_704:
[----:B------:R-:W-:Y:S05]  /*9490*/  BSYNC B1 ;  /* 0x0000000000017941 */ /* 0x000fea0003800000 */
.L_x_703:
[----:B------:R-:W0:Y:S01]  /*94a0*/  MUFU.TANH R5, R5 ;  /* 0x0000000500057308 */ /* 0x000e220000002400 */
[----:B------:R-:W-:Y:S01]  /*94b0*/  FMUL.FTZ R10, R3, R10 ;  /* 0x0000000a030a7220 */ /* 0x000fe20000410000 */
[----:B------:R-:W-:Y:S02]  /*94c0*/  IMAD.U32 R3, R18, 0x10000, RZ ;  /* 0x0001000012037824 */ /* 0x000fe400078e00ff */
[----:B0-----:R-:W-:-:S04]  /*94d0*/  FFMA.FTZ R4, -R5, R5, 1 ;  /* 0x3f80000005047423 */ /* 0x001fc80000010105 */
[----:B------:R-:W-:-:S04]  /*94e0*/  FFMA.FTZ R4, R4, R10, R5 ;  /* 0x0000000a04047223 */ /* 0x000fc80000010005 */
[----:B------:R-:W-:-:S04]  /*94f0*/  FMUL.FTZ R4, R3, R4 ;  /* 0x0000000403047220 */ /* 0x000fc80000410000 */
[----:B------:R0:W3:Y:S03]  /*9500*/  F2F.BF16.F32 R18, R4 ;  /* 0x0000000400127304 */ /* 0x0000e60000202000 */
.L_x_702:
[----:B------:R-:W-:Y:S05]  /*9510*/  BSYNC B0 ;  /* 0x0000000000007941 */ /* 0x000fea0003800000 */
.L_x_701:
[----:B------:R-:W0:Y:S01]  /*9520*/  LDC.U8 R19, c[0x0][0x240] ;  /* 0x00009000ff137b82 */ /* 0x000e220000000000 */
[----:B------:R-:W-:Y:S04]  /*9530*/  BSSY B6, `(.L_x_705) ;  /* 0x0000112000067945 */ /* 0x000fe80003800000 */
[----:B------:R-:W-:Y:S05]  /*9540*/  @P0 BRA `(.L_x_706) ;  /* 0x0000001000400947 */ /* 0x000fea0003800000 */
[----:B------:R-:W5:Y:S01]  /*9550*/  LDC.64 R8, c[0x0][0x218] ;  /* 0x00008600ff087b82 */ /* 0x000f620000000a00 */
[----:B0-----:R-:W-:Y:S01]  /*9560*/  PRMT R3, R19, 0x9910, RZ ;  /* 0x0000991013037816 */ /* 0x001fe200000000ff */
[----:B------:R-:W-:Y:S01]  /*9570*/  IMAD R25, R2, 0x200, R25 ;  /* 0x0000020002197824 */ /* 0x000fe200078e0219 */
[----:B------:R-:W-:Y:S02]  /*9580*/  ULDC UR4, c[0x0][0x244] ;  /* 0x0000910000047ab9 */ /* 0x000fe40000000800 */
[----:B------:R-:W-:Y:S01]  /*9590*/  ISETP.GT.AND P0, PT, R3, 0x9, PT ;  /* 0x000000090300780c */ /* 0x000fe20003f04270 */
[----:B------:R-:W-:-:S05]  /*95a0*/  IMAD R25, R25, UR4, RZ ;  /* 0x0000000419197c24 */ /* 0x000fca000f8e02ff */
[----:B-----5:R-:W-:-:S05]  /*95b0*/  IADD3 R8, P1, R25, R8, RZ ;  /* 0x0000000819087210 */ /* 0x020fca0007f3e0ff */
        /* <DEDUP_REMOVED lines=10> */
[----:B--2---:R-:W-:Y:S02]  /*9660*/  IMAD.U32 R0, R0, 0x10000, RZ ;  /* 0x0001000000007824 */ /* 0x004fe400078e00ff */
[----:B------:R-:W-:Y:S02]  /*9670*/  IMAD.MOV.U32 R25, RZ, RZ, R23 ;  /* 0x000000ffff197224 */ /* 0x000fe400078e0017 */
[----:B------:R-:W0:Y:S02]  /*9680*/  F2I.FTZ.TRUNC.NTZ R3, R0 ;  /* 0x0000000000037305 */ /* 0x000e24000021f100 */
[----:B0-----:R0:W-:Y:S01]  /*9690*/  STG.E.U8 desc[UR36][R8.64], R3 ;  /* 0x0000000308007986 */ /* 0x0011e2000c101124 */
[----:B------:R-:W-:Y:S05]  /*96a0*/  BRA `(.L_x_706) ;  /* 0x0000000c00e87947 */ /* 0x000fea0003800000 */
.L_x_710:
[----:B--2---:R-:W-:Y:S02]  /*96b0*/  IMAD.U32 R5, R0, 0x10000, RZ ;  /* 0x0001000000057824 */ /* 0x004fe400078e00ff */
[----:B------:R-:W-:-:S04]  /*96c0*/  IMAD.MOV.U32 R25, RZ, RZ, R23 ;  /* 0x000000ffff197224 */ /* 0x000fc800078e0017 */
[----:B---3--:R-:W0:Y:S02]  /*96d0*/  F2I.S64.TRUNC R4, R5 ;  /* 0x0000000500047311 */ /* 0x008e24000020d900 */
[----:B0-----:R0:W-:Y:S01]  /*96e0*/  STG.E.U8 desc[UR36][R8.64], R4 ;  /* 0x0000000408007986 */ /* 0x0011e2000c101124 */
[----:B------:R-:W-:Y:S05]  /*96f0*/  BRA `(.L_x_706) ;  /* 0x0000000c00d47947 */ /* 0x000fea0003800000 */
.L_x_709:
[----:B------:R-:W-:-:S13]  /*9700*/  ISETP.NE.AND P0, PT, R3, 0x2, PT ;  /* 0x000000020300780c */ /* 0x000fda0003f05270 */
[----:B------:R-:W-:Y:S05]  /*9710*/  @!P0 BRA `(.L_x_712) ;  /* 0x0000000000388947 */ /* 0x000fea0003800000 */
[----:B------:R-:W-:-:S13]  /*9720*/  ISETP.NE.AND P0, PT, R3, 0x3, PT ;  /* 0x000000030300780c */ /* 0x000fda0003f05270 */
[----:B------:R-:W-:Y:S05]  /*9730*/  @!P0 BRA `(.L_x_713) ;  /* 0x00000000001c8947 */ /* 0x000fea0003800000 */
[----:B------:R-:W-:-:S13]  /*9740*/  ISETP.NE.AND P0, PT, R3, 0x4, PT ;  /* 0x000000040300780c */ /* 0x000fda0003f05270 */
[----:B------:R-:W-:Y:S05]  /*9750*/  @P0 BRA `(.L_x_711) ;  /* 0x0000000c00500947 */ /* 0x000fea0003800000 */
[----:B--23--:R-:W-:Y:S02]  /*9760*/  IMAD.U32 R4, R0, 0x10000, RZ ;  /* 0x0001000000047824 */ /* 0x00cfe400078e00ff */
[----:B------:R-:W-:-:S04]  /*9770*/  IMAD.MOV.U32 R25, RZ, RZ, R23 ;  /* 0x000000ffff197224 */ /* 0x000fc800078e0017 */
[----:B------:R-:W0:Y:S02]  /*9780*/  F2I.S64.TRUNC R4, R4 ;  /* 0x0000000400047311 */ /* 0x000e24000020d900 */
[----:B0-----:R0:W-:Y:S01]  /*9790*/  STG.E.64 desc[UR36][R8.64], R4 ;  /* 0x0000000408007986 */ /* 0x0011e2000c101b24 */
[----:B------:R-:W-:Y:S05]  /*97a0*/  BRA `(.L_x_706) ;  /* 0x0000000c00a87947 */ /* 0x000fea0003800000 */
.L_x_713:
[----:B--2---:R-:W-:Y:S02]  /*97b0*/  IMAD.U32 R0, R0, 0x10000, RZ ;  /* 0x0001000000007824 */ /* 0x004fe400078e00ff */
[----:B------:R-:W-:Y:S02]  /*97c0*/  IMAD.MOV.U32 R25, RZ, RZ, R23 ;  /* 0x000000ffff197224 */ /* 0x000fe400078e0017 */
[----:B------:R-:W0:Y:S02]  /*97d0*/  F2I.FTZ.TRUNC.NTZ R3, R0 ;  /* 0x0000000000037305 */ /* 0x000e24000021f100 */
[----:B0-----:R0:W-:Y:S01]  /*97e0*/  STG.E desc[UR36][R8.64], R3 ;  /* 0x0000000308007986 */ /* 0x0011e2000c101924 */
[----:B------:R-:W-:Y:S05]  /*97f0*/  BRA `(.L_x_706) ;  /* 0x0000000c00947947 */ /* 0x000fea0003800000 */
.L_x_712:
[----:B--2---:R-:W-:Y:S02]  /*9800*/  IMAD.U32 R0, R0, 0x10000, RZ ;  /* 0x0001000000007824 */ /* 0x004fe400078e00ff */
[----:B------:R-:W-:Y:S02]  /*9810*/  IMAD.MOV.U32 R25, RZ, RZ, R23 ;  /* 0x000000ffff197224 */ /* 0x000fe400078e0017 */
[----:B------:R-:W0:Y:S02]  /*9820*/  F2I.FTZ.TRUNC.NTZ R3, R0 ;  /* 0x0000000000037305 */ /* 0x000e24000021f100 */
[----:B0-----:R0:W-:Y:S01]  /*9830*/  STG.E.U16 desc[UR36][R8.64], R3 ;  /* 0x0000000308007986 */ /* 0x0011e2000c101524 */
[----:B------:R-:W-:Y:S05]  /*9840*/  BRA `(.L_x_706) ;  /* 0x0000000c00807947 */ /* 0x000fea0003800000 */
.L_x_708:
[----:B------:R-:W-:-:S13]  /*9850*/  ISETP.GT.AND P0, PT, R3, 0x6, PT ;  /* 0x000000060300780c */ /* 0x000fda0003f04270 */
[----:B------:R-:W-:Y:S05]  /*9860*/  @P0 BRA `(.L_x_714) ;  /* 0x0000000000340947 */ /* 0x000fea0003800000 */
[----:B------:R-:W-:-:S13]  /*9870*/  ISETP.NE.AND P0, PT, R3, 0x5, PT ;  /* 0x000000050300780c */ /* 0x000fda0003f05270 */
[----:B------:R-:W-:Y:S05]  /*9880*/  @!P0 BRA `(.L_x_715) ;  /* 0x0000000000188947 */ /* 0x000fea0003800000 */
[----:B------:R-:W-:-:S13]  /*9890*/  ISETP.NE.AND P0, PT, R3, 0x6, PT ;  /* 0x000000060300780c */ /* 0x000fda0003f05270 */
[----:B------:R-:W-:Y:S05]  /*98a0*/  @P0 BRA `(.L_x_711) ;  /* 0x0000000800fc0947 */ /* 0x000fea0003800000 */
[----:B--2---:R-:W-:Y:S02]  /*98b0*/  IMAD.U32 R3, R0, 0x10000, RZ ;  /* 0x0001000000037824 */ /* 0x004fe400078e00ff */
[----:B------:R-:W-:-:S03]  /*98c0*/  IMAD.MOV.U32 R25, RZ, RZ, R23 ;  /* 0x000000ffff197224 */ /* 0x000fc600078e0017 */
[----:B------:R0:W-:Y:S01]  /*98d0*/  STG.E desc[UR36][R8.64], R3 ;  /* 0x0000000308007986 */ /* 0x0001e2000c101924 */
[----:B------:R-:W-:Y:S05]  /*98e0*/  BRA `(.L_x_706) ;  /* 0x0000000c00587947 */ /* 0x000fea0003800000 */
.L_x_715:
[----:B--2---:R-:W-:Y:S02]  /*98f0*/  IMAD.U32 R0, R0, 0x10000, RZ ;  /* 0x0001000000007824 */ /* 0x004fe400078e00ff */
[----:B------:R-:W-:-:S03]  /*9900*/  IMAD.MOV.U32 R25, RZ, RZ, R23 ;  /* 0x000000ffff197224 */ /* 0x000fc600078e0017 */
[----:B------:R-:W-:-:S05]  /*9910*/  F2FP.F16.F32.PACK_AB R0, RZ, R0 ;  /* 0x00000000ff00723e */ /* 0x000fca00000000ff */
[----:B------:R0:W-:Y:S01]  /*9920*/  STG.E.U16 desc[UR36][R8.64], R0 ;  /* 0x0000000008007986 */ /* 0x0001e2000c101524 */
[----:B------:R-:W-:Y:S05]  /*9930*/  BRA `(.L_x_706) ;  /* 0x0000000c00447947 */ /* 0x000fea0003800000 */
.L_x_714:
[----:B------:R-:W-:-:S13]  /*9940*/  ISETP.NE.AND P0, PT, R3, 0x7, PT ;  /* 0x000000070300780c */ /* 0x000fda0003f05270 */
[----:B------:R-:W-:Y:S05]  /*9950*/  @!P0 BRA `(.L_x_716) ;  /* 0x00000000003c8947 */ /* 0x000fea0003800000 */
[----:B------:R-:W-:-:S13]  /*9960*/  ISETP.NE.AND P0, PT, R3, 0x8, PT ;  /* 0x000000080300780c */ /* 0x000fda0003f05270 */
[----:B------:R-:W-:Y:S05]  /*9970*/  @!P0 BRA `(.L_x_717) ;  /* 0x00000000001c8947 */ /* 0x000fea0003800000 */
[----:B------:R-:W-:-:S13]  /*9980*/  ISETP.NE.AND P0, PT, R3, 0x9, PT ;  /* 0x000000090300780c */ /* 0x000fda0003f05270 */
[----:B------:R-:W-:Y:S05]  /*9990*/  @P0 BRA `(.L_x_711) ;  /* 0x0000000800c00947 */ /* 0x000fea0003800000 */
[----:B--23--:R-:W-:Y:S02]  /*99a0*/  IMAD.U32 R4, R0, 0x10000, RZ ;  /* 0x0001000000047824 */ /* 0x00cfe400078e00ff */
[----:B------:R-:W-:Y:S02]  /*99b0*/  IMAD.MOV.U32 R5, RZ, RZ, RZ ;  /* 0x000000ffff057224 */ /* 0x000fe400078e00ff */
[----:B------:R-:W-:-:S03]  /*99c0*/  IMAD.MOV.U32 R25, RZ, RZ, R23 ;  /* 0x000000ffff197224 */ /* 0x000fc600078e0017 */
[----:B------:R0:W-:Y:S01]  /*99d0*/  STG.E.64 desc[UR36][R8.64], R4 ;  /* 0x0000000408007986 */ /* 0x0001e2000c101b24 */
[----:B------:R-:W-:Y:S05]  /*99e0*/  BRA `(.L_x_706) ;  /* 0x0000000c00187947 */ /* 0x000fea0003800000 */
.L_x_717:
[----:B--2---:R-:W-:Y:S02]  /*99f0*/  IMAD.U32 R0, R0, 0x10000, RZ ;  /* 0x0001000000007824 */ /* 0x004fe400078e00ff */
[----:B------:R-:W-:-:S03]  /*9a00*/  IMAD.MOV.U32 R25, RZ, RZ, R23 ;  /* 0x000000ffff197224 */ /* 0x000fc600078e0017 */
[----:B------:R-:W-:-:S04]  /*9a10*/  F2FP.F16.F32.PACK_AB R3, RZ, R0 ;  /* 0x00000000ff03723e */ /* 0x000fc800000000ff */
[----:B------:R-:W-:-:S05]  /*9a20*/  PRMT R3, R3, 0x5410, RZ ;  /* 0x0000541003037816 */ /* 0x000fca00000000ff */
[----:B------:R0:W-:Y:S01]  /*9a30*/  STG.E desc[UR36][R8.64], R3 ;  /* 0x0000000308007986 */ /* 0x0001e2000c101924 */
[----:B------:R-:W-:Y:S05]  /*9a40*/  BRA `(.L_x_706) ;  /* 0x0000000c00007947 */ /* 0x000fea0003800000 */
.L_x_716:
[----:B--23--:R-:W-:Y:S02]  /*9a50*/  IMAD.U32 R4, R0, 0x10000, RZ ;  /* 0x0001000000047824 */ /* 0x00cfe400078e00ff */
[----:B------:R-:W-:Y:S02]  /*9a60*/  IMAD.MOV.U32 R25, RZ, RZ, R23 ;  /* 0x000000ffff197224 */ /* 0x000fe400078e0017 */
[----:B------:R-:W-:-:S06]  /*9a70*/  FMUL.FTZ R4, R4, 1 ;  /* 0x3f80000004047820 */ /* 0x000fcc0000410000 */
[----:B------:R-:W0:Y:S02]  /*9a80*/  F2F.F64.F32 R4, R4 ;  /* 0x0000000400047310 */ /* 0x000e240000201800 */
[----:B0-----:R0:W-:Y:S01]  /*9a90*/  STG.E.64 desc[UR36][R8.64], R4 ;  /* 0x0000000408007986 */ /* 0x0011e2000c101b24 */
[----:B------:R-:W-:Y:S05]  /*9aa0*/  BRA `(.L_x_706) ;  /* 0x0000000800e87947 */ /* 0x000fea0003800000 */
.L_x_707:
        /* <DEDUP_REMOVED lines=10> */
[----:B------:R-:W-:-:S04]  /*9b50*/  FSETP.NEU.FTZ.AND P0, PT, R0, RZ, PT ;  /* 0x000000ff0000720b */ /* 0x000fc80003f1d000 */
[----:B------:R-:W-:-:S05]  /*9b60*/  SEL R3, RZ, 0x1, !P0 ;  /* 0x00000001ff037807 */ /* 0x000fca0004000000 */
[----:B------:R0:W-:Y:S01]  /*9b70*/  STG.E.U8 desc[UR36][R8.64], R3 ;  /* 0x0000000308007986 */ /* 0x0001e2000c101124 */
[----:B------:R-:W-:Y:S05]  /*9b80*/  BRA `(.L_x_706) ;  /* 0x0000000800b07947 */ /* 0x000fea0003800000 */
.L_x_720:
[----:B--2---:R-:W-:Y:S01]  /*9b90*/  IMAD.U32 R0, R0, 0x10000, RZ ;  /* 0x0001000000007824 */ /* 0x004fe200078e00ff */
[----:B------:R-:W-:Y:S01]  /*9ba0*/  CS2R R6, SRZ ;  /* 0x0000000000067805 */ /* 0x000fe2000001ff00 */
[----:B------:R-:W-:Y:S02]  /*9bb0*/  IMAD.MOV.U32 R25, RZ, RZ, R23 ;  /* 0x000000ffff197224 */ /* 0x000fe400078e0017 */
[----:B------:R-:W-:-:S04]  /*9bc0*/  FMUL.FTZ R0, R0, 1 ;  /* 0x3f80000000007820 */ /* 0x000fc80000410000 */
[----:B---3--:R-:W0:Y:S02]  /*9bd0*/  F2F.F64.F32 R4, R0 ;  /* 0x0000000000047310 */ /* 0x008e240000201800 */
[----:B0-----:R0:W-:Y:S01]  /*9be0*/  STG.E.128 desc[UR36][R8.64], R4 ;  /* 0x0000000408007986 */ /* 0x0011e2000c101d24 */
[----:B------:R-:W-:Y:S05]  /*9bf0*/  BRA `(.L_x_706) ;  /* 0x0000000800947947 */ /* 0x000fea0003800000 */
.L_x_719:
[----:B------:R-:W-:-:S13]  /*9c00*/  ISETP.NE.AND P0, PT, R3, 0xf, PT ;  /* 0x0000000f0300780c */ /* 0x000fda0003f05270 */
[----:B------:R-:W-:Y:S05]  /*9c10*/  @!P0 BRA `(.L_x_721) ;  /* 0x0000000000bc8947 */ /* 0x000fea0003800000 */
[----:B------:R-:W-:-:S13]  /*9c20*/  ISETP.NE.AND P0, PT, R3, 0x17, PT ;  /* 0x000000170300780c */ /* 0x000fda0003f05270 */
[----:B------:R-:W-:Y:S05]  /*9c30*/  @!P0 BRA `(.L_x_722) ;  /* 0x0000000000588947 */ /* 0x000fea0003800000 */
[----:B------:R-:W-:-:S13]  /*9c40*/  ISETP.NE.AND P0, PT, R3, 0x18, PT ;  /* 0x000000180300780c */ /* 0x000fda0003f05270 */
[----:B------:R-:W-:Y:S05]  /*9c50*/  @P0 BRA `(.L_x_711) ;  /* 0x0000000800100947 */ /* 0x000fea0003800000 */
[----:B--2---:R-:W-:Y:S01]  /*9c60*/  IMAD.U32 R7, R0, 0x10000, RZ ;  /* 0x0001000000077824 */ /* 0x004fe200078e00ff */
        /* <DEDUP_REMOVED lines=14> */
.L_x_724:
[----:B------:R-:W-:Y:S05]  /*9d50*/  BSYNC B0 ;  /* 0x0000000000007941 */ /* 0x000fea0003800000 */
.L_x_723:
[----:B------:R-:W-:Y:S01]  /*9d60*/  LOP3.LUT R5, R0, R5, RZ, 0xfc, !PT ;  /* 0x0000000500057212 */ /* 0x000fe200078efcff */
[----:B------:R-:W-:-:S04]  /*9d70*/  IMAD.MOV.U32 R25, RZ, RZ, R23 ;  /* 0x000000ffff197224 */ /* 0x000fc800078e0017 */
[----:B------:R0:W-:Y:S01]  /*9d80*/  STG.E.U8 desc[UR36][R8.64], R5 ;  /* 0x0000000508007986 */ /* 0x0001e2000c101124 */
[----:B------:R-:W-:Y:S05]  /*9d90*/  BRA `(.L_x_706) ;  /* 0x00000008002c7947 */ /* 0x000fea0003800000 */
.L_x_722:
[----:B--2---:R-:W-:Y:S01]  /*9da0*/  IMAD.U32 R5, R0, 0x10000, RZ ;  /* 0x0001000000057824 */ /* 0x004fe200078e00ff */
        /* <DEDUP_REMOVED lines=12> */
.L_x_726:
[----:B------:R-:W-:Y:S01]  /*9e70*/  IMAD.MOV.U32 R0, RZ, RZ, 0x7f ;  /* 0x0000007fff007424 */ /* 0x000fe200078e00ff */
[----:B------:R-:W-:-:S04]  /*9e80*/  ISETP.GT.U32.AND P0, PT, R3, 0x7f800000, PT ;  /* 0x7f8000000300780c */ /* 0x000fc80003f04070 */
[----:B------:R-:W-:-:S09]  /*9e90*/  SEL R0, R0, 0x7c, P0 ;  /* 0x0000007c00007807 */ /* 0x000fd20000000000 */
.L_x_727:
[----:B------:R-:W-:Y:S05]  /*9ea0*/  BSYNC B0 ;  /* 0x0000000000007941 */ /* 0x000fea0003800000 */
.L_x_725:
[----:B------:R-:W-:Y:S01]  /*9eb0*/  LOP3.LUT R3, R5, 0x80000000, RZ, 0xc0, !PT ;  /* 0x8000000005037812 */ /* 0x000fe200078ec0ff */
[----:B------:R-:W-:-:S03]  /*9ec0*/  IMAD.MOV.U32 R25, RZ, RZ, R23 ;  /* 0x000000ffff197224 */ /* 0x000fc600078e0017 */
[----:B------:R-:W-:-:S04]  /*9ed0*/  SHF.R.U32.HI R3, RZ, 0x18, R3 ;  /* 0x00000018ff037819 */ /* 0x000fc80000011603 */
[----:B------:R-:W-:-:S05]  /*9ee0*/  LOP3.LUT R3, R0, R3, RZ, 0xfc, !PT ;  /* 0x0000000300037212 */ /* 0x000fca00078efcff */
[----:B------:R0:W-:Y:S01]  /*9ef0*/  STG.E.U8 desc[UR36][R8.64], R3 ;  /* 0x0000000308007986 */ /* 0x0001e2000c101124 */
[----:B------:R-:W-:Y:S05]  /*9f00*/  BRA `(.L_x_706) ;  /* 0x0000000400d07947 */ /* 0x000fea0003800000 */
.L_x_721:
[----:B--2---:R0:W-:Y:S01]  /*9f10*/  STG.E.U16 desc[UR36][R8.64], R0 ;  /* 0x0000000008007986 */ /* 0x0041e2000c101524 */
[----:B------:R-:W-:Y:S01]  /*9f20*/  IMAD.MOV.U32 R25, RZ, RZ, R23 ;  /* 0x000000ffff197224 */ /* 0x000fe200078e0017 */
[----:B------:R-:W-:Y:S06]  /*9f30*/  BRA `(.L_x_706) ;  /* 0x0000000400c47947 */ /* 0x000fec0003800000 */
.L_x_718:
        /* <DEDUP_REMOVED lines=8> */
[----:B--2---:R-:W-:Y:S02]  /*9fc0*/  IMAD.U32 R3, R0, 0x10000, RZ ;  /* 0x0001000000037824 */ /* 0x004fe400078e00ff */
[----:B------:R-:W-:-:S04]  /*9fd0*/  IMAD.MOV.U32 R25, RZ, RZ, R23 ;  /* 0x000000ffff197224 */ /* 0x000fc800078e0017 */
[----:B------:R-:W0:Y:S02]  /*9fe0*/  F2I.FTZ.U32.TRUNC.NTZ R3, R3 ;  /* 0x0000000300037305 */ /* 0x000e24000021f000 */
[----:B0-----:R0:W-:Y:S01]  /*9ff0*/  STG.E.U16 desc[UR36][R8.64], R3 ;  /* 0x0000000308007986 */ /* 0x0011e2000c101524 */
[----:B------:R-:W-:Y:S05]  /*a000*/  BRA `(.L_x_706) ;  /* 0x0000000400907947 */ /* 0x000fea0003800000 */
.L_x_730:
[----:B--2---:R-:W-:Y:S01]  /*a010*/  IMAD.U32 R5, R0, 0x10000, RZ ;  /* 0x0001000000057824 */ /* 0x004fe200078e00ff */
[----:B------:R-:W-:Y:S01]  /*a020*/  BSSY B0, `(.L_x_731) ;  /* 0x0000014000007945 */ /* 0x000fe20003800000 */
[----:B---3--:R-:W-:-:S03]  /*a030*/  IMAD.MOV.U32 R4, RZ, RZ, 0x80 ;  /* 0x00000080ff047424 */ /* 0x008fc600078e00ff */
        /* <DEDUP_REMOVED lines=14> */
.L_x_733:
[----:B------:R-:W-:-:S04]  /*a120*/  LOP3.LUT R3, R5, 0x80000000, RZ, 0xc0, !PT ;  /* 0x8000000005037812 */ /* 0x000fc800078ec0ff */
[----:B------:R-:W-:-:S04]  /*a130*/  SHF.R.U32.HI R3, RZ, 0x18, R3 ;  /* 0x00000018ff037819 */ /* 0x000fc80000011603 */
[----:B------:R-:W-:-:S04]  /*a140*/  LOP3.LUT R0, R0, R3, RZ, 0xfc, !PT ;  /* 0x0000000300007212 */ /* 0x000fc800078efcff */
[----:B------:R-:W-:-:S07]  /*a150*/  PRMT R4, R0, 0x7610, R4 ;  /* 0x0000761000047816 */ /* 0x000fce0000000004 */
.L_x_732:
[----:B------:R-:W-:Y:S05]  /*a160*/  BSYNC B0 ;  /* 0x0000000000007941 */ /* 0x000fea0003800000 */
.L_x_731:
[----:B------:R0:W-:Y:S01]  /*a170*/  STG.E.U8 desc[UR36][R8.64], R4 ;  /* 0x0000000408007986 */ /* 0x0001e2000c101124 */
[----:B------:R-:W-:Y:S01]  /*a180*/  IMAD.MOV.U32 R25, RZ, RZ, R23 ;  /* 0x000000ffff197224 */ /* 0x000fe200078e0017 */
[----:B------:R-:W-:Y:S06]  /*a190*/  BRA `(.L_x_706) ;  /* 0x00000004002c7947 */ /* 0x000fec0003800000 */
.L_x_729:
        /* <DEDUP_REMOVED lines=17> */
.L_x_736:
[----:B------:R-:W-:-:S04]  /*a2b0*/  LOP3.LUT R3, R5, 0x80000000, RZ, 0xc0, !PT ;  /* 0x8000000005037812 */ /* 0x000fc800078ec0ff */
[----:B------:R-:W-:-:S04]  /*a2c0*/  SHF.R.U32.HI R3, RZ, 0x18, R3 ;  /* 0x00000018ff037819 */ /* 0x000fc80000011603 */
[----:B------:R-:W-:-:S04]  /*a2d0*/  LOP3.LUT R0, R0, R3, RZ, 0xfc, !PT ;  /* 0x0000000300007212 */ /* 0x000fc800078efcff */
[----:B------:R-:W-:-:S07]  /*a2e0*/  PRMT R4, R0, 0x7610, R4 ;  /* 0x0000761000047816 */ /* 0x000fce0000000004 */
.L_x_735:
[----:B------:R-:W-:Y:S05]  /*a2f0*/  BSYNC B0 ;  /* 0x0000000000007941 */ /* 0x000fea0003800000 */
.L_x_734:
[----:B------:R0:W-:Y:S01]  /*a300*/  STG.E.U8 desc[UR36][R8.64], R4 ;  /* 0x0000000408007986 */ /* 0x0001e2000c101124 */
[----:B------:R-:W-:Y:S01]  /*a310*/  IMAD.MOV.U32 R25, RZ, RZ, R23 ;  /* 0x000000ffff197224 */ /* 0x000fe200078e0017 */
[----:B------:R-:W-:Y:S06]  /*a320*/  BRA `(.L_x_706) ;  /* 0x0000000000c87947 */ /* 0x000fec0003800000 */
.L_x_728:
[----:B------:R-:W-:-:S13]  /*a330*/  ISETP.NE.AND P0, PT, R3, 0x1c, PT ;  /* 0x0000001c0300780c */ /* 0x000fda0003f05270 */
[----:B------:R-:W-:Y:S05]  /*a340*/  @!P0 BRA `(.L_x_737) ;  /* 0x0000000000b08947 */ /* 0x000fea0003800000 */
[----:B------:R-:W-:-:S13]  /*a350*/  ISETP.NE.AND P0, PT, R3, 0x1d, PT ;  /* 0x0000001d0300780c */ /* 0x000fda0003f05270 */
[----:B------:R-:W-:Y:S05]  /*a360*/  @!P0 BRA `(.L_x_738) ;  /* 0x0000000000948947 */ /* 0x000fea0003800000 */
[----:B------:R-:W-:-:S13]  /*a370*/  ISETP.NE.AND P0, PT, R3, 0x2c, PT ;  /* 0x0000002c0300780c */ /* 0x000fda0003f05270 */
[----:B------:R-:W-:Y:S05]  /*a380*/  @P0 BRA `(.L_x_711) ;  /* 0x0000000000440947 */ /* 0x000fea0003800000 */
[----:B--23--:R-:W-:Y:S02]  /*a390*/  IMAD.U32 R4, R0, 0x10000, RZ ;  /* 0x0001000000047824 */ /* 0x00cfe400078e00ff */
[----:B------:R-:W-:-:S03]  /*a3a0*/  IMAD.MOV.U32 R25, RZ, RZ, R23 ;  /* 0x000000ffff197224 */ /* 0x000fc600078e0017 */
[----:B------:R-:W-:-:S04]  /*a3b0*/  SHF.R.U32.HI R5, RZ, 0x17, R4 ;  /* 0x00000017ff057819 */ /* 0x000fc80000011604 */
[----:B------:R-:W-:-:S04]  /*a3c0*/  LOP3.LUT R3, R5, 0xff, RZ, 0xc0, !PT ;  /* 0x000000ff05037812 */ /* 0x000fc800078ec0ff */
[----:B------:R-:W-:-:S13]  /*a3d0*/  ISETP.NE.AND P1, PT, R3, 0xff, PT ;  /* 0x000000ff0300780c */ /* 0x000fda0003f25270 */
[--C-:B------:R-:W-:Y:S02]  /*a3e0*/  @P1 SHF.R.U32.HI R0, RZ, 0x16, R4.reuse ;  /* 0x00000016ff001819 */ /* 0x100fe40000011604 */
[----:B------:R-:W-:Y:S01]  /*a3f0*/  @P1 LOP3.LUT P0, RZ, R3, 0x3fffff, R4, 0xf8, !PT ;  /* 0x003fffff03ff1812 */ /* 0x000fe2000780f804 */
[----:B------:R-:W-:Y:S01]  /*a400*/  IMAD.MOV.U32 R3, RZ, RZ, 0xff ;  /* 0x000000ffff037424 */ /* 0x000fe200078e00ff */
        /* <DEDUP_REMOVED lines=9> */
.L_x_711:
[----:B------:R-:W-:Y:S01]  /*a4a0*/  MOV R14, 0x0 ;  /* 0x00000000000e7802 */ /* 0x000fe20000000f00 */
[----:B------:R-:W-:Y:S01]  /*a4b0*/  ULDC.64 UR4, c[0x4][0x128] ;  /* 0x01004a0000047ab9 */ /* 0x000fe20000000a00 */
[----:B------:R-:W-:Y:S01]  /*a4c0*/  ULDC.64 UR6, c[0x4][0x130] ;  /* 0x01004c0000067ab9 */ /* 0x000fe20000000a00 */
[----:B---3--:R-:W-:Y:S02]  /*a4d0*/  IMAD.U32 R4, RZ, RZ, UR4 ;  /* 0x00000004ff047e24 */ /* 0x008fe4000f8e00ff */
        /* <DEDUP_REMOVED lines=11> */
[----:B012-4-:R-:W-:Y:S05]  /*a590*/  CALL.ABS.NOINC R14 ;  /* 0x000000000e007343 */ /* 0x017fea0003c00000 */
.L_x_739:
[----:B------:R-:W-:Y:S01]  /*a5a0*/  IMAD.MOV.U32 R25, RZ, RZ, R23 ;  /* 0x000000ffff197224 */ /* 0x000fe200078e0017 */
[----:B------:R-:W-:Y:S06]  /*a5b0*/  BRA `(.L_x_706) ;  /* 0x0000000000247947 */ /* 0x000fec0003800000 */
.L_x_738:
[----:B--23--:R-:W-:Y:S02]  /*a5c0*/  IMAD.U32 R4, R0, 0x10000, RZ ;  /* 0x0001000000047824 */ /* 0x00cfe400078e00ff */
[----:B------:R-:W-:-:S04]  /*a5d0*/  IMAD.MOV.U32 R25, RZ, RZ, R23 ;  /* 0x000000ffff197224 */ /* 0x000fc800078e0017 */
[----:B------:R-:W0:Y:S02]  /*a5e0*/  F2I.U64.TRUNC R4, R4 ;  /* 0x0000000400047311 */ /* 0x000e24000020d800 */
[----:B0-----:R0:W-:Y:S01]  /*a5f0*/  STG.E.64 desc[UR36][R8.64], R4 ;  /* 0x0000000408007986 */ /* 0x0011e2000c101b24 */
[----:B------:R-:W-:Y:S05]  /*a600*/  BRA `(.L_x_706) ;  /* 0x0000000000107947 */ /* 0x000fea0003800000 */
.L_x_737:
[----:B--2---:R-:W-:Y:S02]  /*a610*/  IMAD.U32 R0, R0, 0x10000, RZ ;  /* 0x0001000000007824 */ /* 0x004fe400078e00ff */
[----:B------:R-:W-:Y:S02]  /*a620*/  IMAD.MOV.U32 R25, RZ, RZ, R23 ;  /* 0x000000ffff197224 */ /* 0x000fe400078e0017 */
[----:B------:R-:W0:Y:S02]  /*a630*/  F2I.FTZ.U32.TRUNC.NTZ R3, R0 ;  /* 0x0000000000037305 */ /* 0x000e24000021f000 */
[----:B0-----:R0:W-:Y:S03]  /*a640*/  STG.E desc[UR36][R8.64], R3 ;  /* 0x0000000308007986 */ /* 0x0011e6000c101924 */
.L_x_706:
[----:B------:R-:W-:Y:S05]  /*a650*/  BSYNC B6 ;  /* 0x0000000000067941 */ /* 0x000fea0003800000 */
.L_x_705:
[----:B------:R-:W-:Y:S01]  /*a660*/  ISETP.GE.AND P0, PT, R25, R16, PT ;  /* 0x000000101900720c */ /* 0x000fe20003f06270 */
[----:B------:R-:W-:-:S12]  /*a670*/  BSSY B6, `(.L_x_740) ;  /* 0x00001fc000067945 */ /* 0x000fd80003800000 */
[----:B------:R-:W-:Y:S05]  /*a680*/  @P0 BRA `(.L_x_741) ;  /* 0x0000001c00e80947 */ /* 0x000fea0003800000 */
[----:B0-----:R-:W0:Y:S01]  /*a690*/  LDC.64 R8, c[0x0][0x218] ;  /* 0x00008600ff087b82 */ /* 0x001e220000000a00 */
[----:B--2---:R-:W-:Y:S01]  /*a6a0*/  IMAD R0, R2, 0x200, R25 ;  /* 0x0000020002007824 */ /* 0x004fe200078e0219 */
[----:B---3--:R-:W-:Y:S01]  /*a6b0*/  PRMT R4, R19, 0x9910, RZ ;  /* 0x0000991013047816 */ /* 0x008fe200000000ff */
[----:B------:R-:W-:Y:S02]  /*a6c0*/  ULDC UR4, c[0x0][0x244] ;  /* 0x0000910000047ab9 */ /* 0x000fe40000000800 */
[----:B------:R-:W-:Y:S02]  /*a6d0*/  IMAD R3, R0, UR4, RZ ;  /* 0x0000000400037c24 */ /* 0x000fe4000f8e02ff */
[----:B------:R-:W-:-:S05]  /*a6e0*/  IMAD.MOV.U32 R0, RZ, RZ, R4 ;  /* 0x000000ffff007224 */ /* 0x000fca00078e0004 */
        /* <DEDUP_REMOVED lines=12> */
[----:B----4-:R-:W-:-:S04]  /*a7b0*/  IMAD.U32 R22, R22, 0x10000, RZ ;  /* 0x0001000016167824 */ /* 0x010fc800078e00ff */
[----:B------:R-:W0:Y:S02]  /*a7c0*/  F2I.FTZ.TRUNC.NTZ R3, R22 ;  /* 0x0000001600037305 */ /* 0x000e24000021f100 */
[----:B0-----:R0:W-:Y:S01]  /*a7d0*/  STG.E.U8 desc[UR36][R8.64], R3 ;  /* 0x0000000308007986 */ /* 0x0011e2000c101124 */
[----:B------:R-:W-:Y:S05]  /*a7e0*/  BRA `(.L_x_747) ;  /* 0x0000000c00947947 */ /* 0x000fea0003800000 */
.L_x_745:
[----:B----4-:R-:W-:-:S06]  /*a7f0*/  IMAD.U32 R5, R22, 0x10000, RZ ;  /* 0x0001000016057824 */ /* 0x010fcc00078e00ff */
[----:B------:R-:W0:Y:S02]  /*a800*/  F2I.S64.TRUNC R4, R5 ;  /* 0x0000000500047311 */ /* 0x000e24000020d900 */
[----:B0-----:R0:W-:Y:S01]  /*a810*/  STG.E.U8 desc[UR36][R8.64], R4 ;  /* 0x0000000408007986 */ /* 0x0011e2000c101124 */
[----:B------:R-:W-:Y:S05]  /*a820*/  BRA `(.L_x_747) ;  /* 0x0000000c00847947 */ /* 0x000fea0003800000 */
.L_x_744:
[----:B------:R-:W-:-:S13]  /*a830*/  ISETP.NE.AND P0, PT, R0, 0x2, PT ;  /* 0x000000020000780c */ /* 0x000fda0003f05270 */
[----:B------:R-:W-:Y:S05]  /*a840*/  @!P0 BRA `(.L_x_748) ;  /* 0x0000000000308947 */ /* 0x000fea0003800000 */
[----:B------:R-:W-:-:S13]  /*a850*/  ISETP.NE.AND P0, PT, R0, 0x3, PT ;  /* 0x000000030000780c */ /* 0x000fda0003f05270 */
[----:B------:R-:W-:Y:S05]  /*a860*/  @!P0 BRA `(.L_x_749) ;  /* 0x0000000000188947 */ /* 0x000fea0003800000 */
[----:B------:R-:W-:-:S13]  /*a870*/  ISETP.NE.AND P0, PT, R0, 0x4, PT ;  /* 0x000000040000780c */ /* 0x000fda0003f05270 */
[----:B------:R-:W-:Y:S05]  /*a880*/  @P0 BRA `(.L_x_746) ;  /* 0x0000000c000c0947 */ /* 0x000fea0003800000 */
[----:B----4-:R-:W-:-:S06]  /*a890*/  IMAD.U32 R4, R22, 0x10000, RZ ;  /* 0x0001000016047824 */ /* 0x010fcc00078e00ff */
[----:B------:R-:W0:Y:S02]  /*a8a0*/  F2I.S64.TRUNC R4, R4 ;  /* 0x0000000400047311 */ /* 0x000e24000020d900 */
[----:B0-----:R0:W-:Y:S01]  /*a8b0*/  STG.E.64 desc[UR36][R8.64], R4 ;  /* 0x0000000408007986 */ /* 0x0011e2000c101b24 */
[----:B------:R-:W-:Y:S05]  /*a8c0*/  BRA `(.L_x_747) ;  /* 0x0000000c005c7947 */ /* 0x000fea0003800000 */
.L_x_749:
[----:B----4-:R-:W-:-:S04]  /*a8d0*/  IMAD.U32 R22, R22, 0x10000, RZ ;  /* 0x0001000016167824 */ /* 0x010fc800078e00ff */
[----:B------:R-:W0:Y:S02]  /*a8e0*/  F2I.FTZ.TRUNC.NTZ R3, R22 ;  /* 0x0000001600037305 */ /* 0x000e24000021f100 */
[----:B0-----:R0:W-:Y:S01]  /*a8f0*/  STG.E desc[UR36][R8.64], R3 ;  /* 0x0000000308007986 */ /* 0x0011e2000c101924 */
[----:B------:R-:W-:Y:S05]  /*a900*/  BRA `(.L_x_747) ;  /* 0x0000000c004c7947 */ /* 0x000fea0003800000 */
.L_x_748:
[----:B----4-:R-:W-:-:S04]  /*a910*/  IMAD.U32 R22, R22, 0x10000, RZ ;  /* 0x0001000016167824 */ /* 0x010fc800078e00ff */
[----:B------:R-:W0:Y:S02]  /*a920*/  F2I.FTZ.TRUNC.NTZ R3, R22 ;  /* 0x0000001600037305 */ /* 0x000e24000021f100 */
[----:B0-----:R0:W-:Y:S01]  /*a930*/  STG.E.U16 desc[UR36][R8.64], R3 ;  /* 0x0000000308007986 */ /* 0x0011e2000c101524 */
[----:B------:R-:W-:Y:S05]  /*a940*/  BRA `(.L_x_747) ;  /* 0x0000000c003c7947 */ /* 0x000fea0003800000 */
.L_x_743:
[----:B------:R-:W-:-:S13]  /*a950*/  ISETP.GT.AND P0, PT, R0, 0x6, PT ;  /* 0x000000060000780c */ /* 0x000fda0003f04270 */
[----:B------:R-:W-:Y:S05]  /*a960*/  @P0 BRA `(.L_x_750) ;  /* 0x00000000002c0947 */ /* 0x000fea0003800000 */
[----:B------:R-:W-:-:S13]  /*a970*/  ISETP.NE.AND P0, PT, R0, 0x5, PT ;  /* 0x000000050000780c */ /* 0x000fda0003f05270 */
[----:B------:R-:W-:Y:S05]  /*a980*/  @!P0 BRA `(.L_x_751) ;  /* 0x0000000000148947 */ /* 0x000fea0003800000 */
[----:B------:R-:W-:-:S13]  /*a990*/  ISETP.NE.AND P0, PT, R0, 0x6, PT ;  /* 0x000000060000780c */ /* 0x000fda0003f05270 */
[----:B------:R-:W-:Y:S05]  /*a9a0*/  @P0 BRA `(.L_x_746) ;  /* 0x0000000800c40947 */ /* 0x000fea0003800000 */
[----:B----4-:R-:W-:-:S05]  /*a9b0*/  IMAD.U32 R3, R22, 0x10000, RZ ;  /* 0x0001000016037824 */ /* 0x010fca00078e00ff */
[----:B------:R2:W-:Y:S01]  /*a9c0*/  STG.E desc[UR36][R8.64], R3 ;  /* 0x0000000308007986 */ /* 0x0005e2000c101924 */
[----:B------:R-:W-:Y:S05]  /*a9d0*/  BRA `(.L_x_747) ;  /* 0x0000000c00187947 */ /* 0x000fea0003800000 */
.L_x_751:
[----:B----4-:R-:W-:-:S05]  /*a9e0*/  IMAD.U32 R0, R22, 0x10000, RZ ;  /* 0x0001000016007824 */ /* 0x010fca00078e00ff */
[----:B------:R-:W-:-:S05]  /*a9f0*/  F2FP.F16.F32.PACK_AB R0, RZ, R0 ;  /* 0x00000000ff00723e */ /* 0x000fca00000000ff */
[----:B------:R0:W-:Y:S01]  /*aa00*/  STG.E.U16 desc[UR36][R8.64], R0 ;  /* 0x0000000008007986 */ /* 0x0001e2000c101524 */
[----:B------:R-:W-:Y:S05]  /*aa10*/  BRA `(.L_x_747) ;  /* 0x0000000c00087947 */ /* 0x000fea0003800000 */
.L_x_750:
[----:B------:R-:W-:-:S13]  /*aa20*/  ISETP.NE.AND P0, PT, R0, 0x7, PT ;  /* 0x000000070000780c */ /* 0x000fda0003f05270 */
[----:B------:R-:W-:Y:S05]  /*aa30*/  @!P0 BRA `(.L_x_752) ;  /* 0x0000000000348947 */ /* 0x000fea0003800000 */
[----:B------:R-:W-:-:S13]  /*aa40*/  ISETP.NE.AND P0, PT, R0, 0x8, PT ;  /* 0x000000080000780c */ /* 0x000fda0003f05270 */
[----:B------:R-:W-:Y:S05]  /*aa50*/  @!P0 BRA `(.L_x_753) ;  /* 0x0000000000188947 */ /* 0x000fea0003800000 */
[----:B------:R-:W-:-:S13]  /*aa60*/  ISETP.NE.AND P0, PT, R0, 0x9, PT ;  /* 0x000000090000780c */ /* 0x000fda0003f05270 */
[----:B------:R-:W-:Y:S05]  /*aa70*/  @P0 BRA `(.L_x_746) ;  /* 0x0000000800900947 */ /* 0x000fea0003800000 */
[----:B----4-:R-:W-:Y:S02]  /*aa80*/  IMAD.U32 R22, R22, 0x10000, RZ ;  /* 0x0001000016167824 */ /* 0x010fe400078e00ff */
[----:B------:R-:W-:-:S05]  /*aa90*/  IMAD.MOV.U32 R23, RZ, RZ, RZ ;  /* 0x000000ffff177224 */ /* 0x000fca00078e00ff */
[----:B------:R3:W-:Y:S01]  /*aaa0*/  STG.E.64 desc[UR36][R8.64], R22 ;  /* 0x0000001608007986 */ /* 0x0007e2000c101b24 */
[----:B------:R-:W-:Y:S05]  /*aab0*/  BRA `(.L_x_747) ;  /* 0x0000000800e07947 */ /* 0x000fea0003800000 */
.L_x_753:
[----:B----4-:R-:W-:-:S05]  /*aac0*/  IMAD.U32 R22, R22, 0x10000, RZ ;  /* 0x0001000016167824 */ /* 0x010fca00078e00ff */
[----:B------:R-:W-:-:S04]  /*aad0*/  F2FP.F16.F32.PACK_AB R3, RZ, R22 ;  /* 0x00000016ff03723e */ /* 0x000fc800000000ff */
[----:B------:R-:W-:-:S05]  /*aae0*/  PRMT R3, R3, 0x5410, RZ ;  /* 0x0000541003037816 */ /* 0x000fca00000000ff */
[----:B------:R4:W-:Y:S01]  /*aaf0*/  STG.E desc[UR36][R8.64], R3 ;  /* 0x0000000308007986 */ /* 0x0009e2000c101924 */
[----:B------:R-:W-:Y:S05]  /*ab00*/  BRA `(.L_x_747) ;  /* 0x0000000800cc7947 */ /* 0x000fea0003800000 */
.L_x_752:
[----:B----4-:R-:W-:-:S04]  /*ab10*/  IMAD.U32 R4, R22, 0x10000, RZ ;  /* 0x0001000016047824 */ /* 0x010fc800078e00ff */
[----:B------:R-:W-:-:S06]  /*ab20*/  FMUL.FTZ R4, R4, 1 ;  /* 0x3f80000004047820 */ /* 0x000fcc0000410000 */
[----:B------:R-:W0:Y:S02]  /*ab30*/  F2F.F64.F32 R4, R4 ;  /* 0x0000000400047310 */ /* 0x000e240000201800 */
[----:B0-----:R0:W-:Y:S01]  /*ab40*/  STG.E.64 desc[UR36][R8.64], R4 ;  /* 0x0000000408007986 */ /* 0x0011e2000c101b24 */
[----:B------:R-:W-:Y:S05]  /*ab50*/  BRA `(.L_x_747) ;  /* 0x0000000800b87947 */ /* 0x000fea0003800000 */
.L_x_742:
        /* <DEDUP_REMOVED lines=8> */
[----:B----4-:R-:W-:-:S05]  /*abe0*/  IMAD.U32 R22, R22, 0x10000, RZ ;  /* 0x0001000016167824 */ /* 0x010fca00078e00ff */
[----:B------:R-:W-:-:S04]  /*abf0*/  FSETP.NEU.FTZ.AND P0, PT, R22, RZ, PT ;  /* 0x000000ff1600720b */ /* 0x000fc80003f1d000 */
[----:B------:R-:W-:-:S05]  /*ac00*/  SEL R3, RZ, 0x1, !P0 ;  /* 0x00000001ff037807 */ /* 0x000fca0004000000 */
[----:B------:R0:W-:Y:S01]  /*ac10*/  STG.E.U8 desc[UR36][R8.64], R3 ;  /* 0x0000000308007986 */ /* 0x0001e2000c101124 */
[----:B------:R-:W-:Y:S05]  /*ac20*/  BRA `(.L_x_747) ;  /* 0x0000000800847947 */ /* 0x000fea0003800000 */
.L_x_756:
[----:B----4-:R-:W-:Y:S01]  /*ac30*/  IMAD.U32 R22, R22, 0x10000, RZ ;  /* 0x0001000016167824 */ /* 0x010fe200078e00ff */
[----:B------:R-:W-:-:S03]  /*ac40*/  CS2R R6, SRZ ;  /* 0x0000000000067805 */ /* 0x000fc6000001ff00 */
[----:B------:R-:W-:-:S06]  /*ac50*/  FMUL.FTZ R4, R22, 1 ;  /* 0x3f80000016047820 */ /* 0x000fcc0000410000 */
[----:B------:R-:W0:Y:S02]  /*ac60*/  F2F.F64.F32 R4, R4 ;  /* 0x0000000400047310 */ /* 0x000e240000201800 */
[----:B0-----:R0:W-:Y:S01]  /*ac70*/  STG.E.128 desc[UR36][R8.64], R4 ;  /* 0x0000000408007986 */ /* 0x0011e2000c101d24 */
[----:B------:R-:W-:Y:S05]  /*ac80*/  BRA `(.L_x_747) ;  /* 0x00000008006c7947 */ /* 0x000fea0003800000 */
.L_x_755:
[----:B------:R-:W-:-:S13]  /*ac90*/  ISETP.NE.AND P0, PT, R0, 0xf, PT ;  /* 0x0000000f0000780c */ /* 0x000fda0003f05270 */
[----:B------:R-:W-:Y:S05]  /*aca0*/  @!P0 BRA `(.L_x_757) ;  /* 0x0000000000b48947 */ /* 0x000fea0003800000 */
[----:B------:R-:W-:-:S13]  /*acb0*/  ISETP.NE.AND P0, PT, R0, 0x17, PT ;  /* 0x000000170000780c */ /* 0x000fda0003f05270 */
[----:B------:R-:W-:Y:S05]  /*acc0*/  @!P0 BRA `(.L_x_758) ;  /* 0x0000000000548947 */ /* 0x000fea0003800000 */
[----:B------:R-:W-:-:S13]  /*acd0*/  ISETP.NE.AND P0, PT, R0, 0x18, PT ;  /* 0x000000180000780c */ /* 0x000fda0003f05270 */
[----:B------:R-:W-:Y:S05]  /*ace0*/  @P0 BRA `(.L_x_746) ;  /* 0x0000000400f40947 */ /* 0x000fea0003800000 */
[----:B----4-:R-:W-:Y:S01]  /*acf0*/  IMAD.U32 R7, R22, 0x10000, RZ ;  /* 0x0001000016077824 */ /* 0x010fe200078e00ff */
        /* <DEDUP_REMOVED lines=14> */
.L_x_760:
[----:B------:R-:W-:Y:S05]  /*ade0*/  BSYNC B0 ;  /* 0x0000000000007941 */ /* 0x000fea0003800000 */
.L_x_759:
[----:B------:R-:W-:-:S05]  /*adf0*/  LOP3.LUT R5, R0, R5, RZ, 0xfc, !PT ;  /* 0x0000000500057212 */ /* 0x000fca00078efcff */
[----:B------:R0:W-:Y:S01]  /*ae00*/  STG.E.U8 desc[UR36][R8.64], R5 ;  /* 0x0000000508007986 */ /* 0x0001e2000c101124 */
[----:B------:R-:W-:Y:S05]  /*ae10*/  BRA `(.L_x_747) ;  /* 0x0000000800087947 */ /* 0x000fea0003800000 */
.L_x_758:
[----:B----4-:R-:W-:Y:S01]  /*ae20*/  IMAD.U32 R5, R22, 0x10000, RZ ;  /* 0x0001000016057824 */ /* 0x010fe200078e00ff */
        /* <DEDUP_REMOVED lines=12> */
.L_x_762:
[----:B------:R-:W-:Y:S01]  /*aef0*/  IMAD.MOV.U32 R0, RZ, RZ, 0x7f ;  /* 0x0000007fff007424 */ /* 0x000fe200078e00ff */
[----:B------:R-:W-:-:S04]  /*af00*/  ISETP.GT.U32.AND P0, PT, R3, 0x7f800000, PT ;  /* 0x7f8000000300780c */ /* 0x000fc80003f04070 */
[----:B------:R-:W-:-:S09]  /*af10*/  SEL R0, R0, 0x7c, P0 ;  /* 0x0000007c00007807 */ /* 0x000fd20000000000 */
.L_x_763:
[----:B------:R-:W-:Y:S05]  /*af20*/  BSYNC B0 ;  /* 0x0000000000007941 */ /* 0x000fea0003800000 */
.L_x_761:
[----:B------:R-:W-:-:S04]  /*af30*/  LOP3.LUT R3, R5, 0x80000000, RZ, 0xc0, !PT ;  /* 0x8000000005037812 */ /* 0x000fc800078ec0ff */
[----:B------:R-:W-:-:S04]  /*af40*/  SHF.R.U32.HI R3, RZ, 0x18, R3 ;  /* 0x00000018ff037819 */ /* 0x000fc80000011603 */
[----:B------:R-:W-:-:S05]  /*af50*/  LOP3.LUT R3, R0, R3, RZ, 0xfc, !PT ;  /* 0x0000000300037212 */ /* 0x000fca00078efcff */
[----:B------:R0:W-:Y:S01]  /*af60*/  STG.E.U8 desc[UR36][R8.64], R3 ;  /* 0x0000000308007986 */ /* 0x0001e2000c101124 */
[----:B------:R-:W-:Y:S05]  /*af70*/  BRA `(.L_x_747) ;  /* 0x0000000400b07947 */ /* 0x000fea0003800000 */
.L_x_757:
[----:B----4-:R0:W-:Y:S01]  /*af80*/  STG.E.U16 desc[UR36][R8.64], R22 ;  /* 0x0000001608007986 */ /* 0x0101e2000c101524 */
[----:B------:R-:W-:Y:S05]  /*af90*/  BRA `(.L_x_747) ;  /* 0x0000000400a87947 */ /* 0x000fea0003800000 */
.L_x_754:
        /* <DEDUP_REMOVED lines=8> */
[----:B----4-:R-:W-:-:S06]  /*b020*/  IMAD.U32 R3, R22, 0x10000, RZ ;  /* 0x0001000016037824 */ /* 0x010fcc00078e00ff */
[----:B------:R-:W0:Y:S02]  /*b030*/  F2I.FTZ.U32.TRUNC.NTZ R3, R3 ;  /* 0x0000000300037305 */ /* 0x000e24000021f000 */
[----:B0-----:R0:W-:Y:S01]  /*b040*/  STG.E.U16 desc[UR36][R8.64], R3 ;  /* 0x0000000308007986 */ /* 0x0011e2000c101524 */
[----:B------:R-:W-:Y:S05]  /*b050*/  BRA `(.L_x_747) ;  /* 0x0000000400787947 */ /* 0x000fea0003800000 */
.L_x_766:
[----:B----4-:R-:W-:Y:S01]  /*b060*/  IMAD.U32 R5, R22, 0x10000, RZ ;  /* 0x0001000016057824 */ /* 0x010fe200078e00ff */
        /* <DEDUP_REMOVED lines=16> */
.L_x_769:
[----:B------:R-:W-:-:S04]  /*b170*/  LOP3.LUT R3, R5, 0x80000000, RZ, 0xc0, !PT ;  /* 0x8000000005037812 */ /* 0x000fc800078ec0ff */
[----:B------:R-:W-:-:S04]  /*b180*/  SHF.R.U32.HI R3, RZ, 0x18, R3 ;  /* 0x00000018ff037819 */ /* 0x000fc80000011603 */
[----:B------:R-:W-:-:S04]  /*b190*/  LOP3.LUT R0, R0, R3, RZ, 0xfc, !PT ;  /* 0x0000000300007212 */ /* 0x000fc800078efcff */
[----:B------:R-:W-:-:S07]  /*b1a0*/  PRMT R4, R0, 0x7610, R4 ;  /* 0x0000761000047816 */ /* 0x000fce0000000004 */
.L_x_768:
[----:B------:R-:W-:Y:S05]  /*b1b0*/  BSYNC B0 ;  /* 0x0000000000007941 */ /* 0x000fea0003800000 */
.L_x_767:
[----:B------:R0:W-:Y:S01]  /*b1c0*/  STG.E.U8 desc[UR36][R8.64], R4 ;  /* 0x0000000408007986 */ /* 0x0001e2000c101124 */
[----:B------:R-:W-:Y:S05]  /*b1d0*/  BRA `(.L_x_747) ;  /* 0x0000000400187947 */ /* 0x000fea0003800000 */
.L_x_765:
        /* <DEDUP_REMOVED lines=17> */
.L_x_772:
[----:B------:R-:W-:-:S04]  /*b2f0*/  LOP3.LUT R3, R5, 0x80000000, RZ, 0xc0, !PT ;  /* 0x8000000005037812 */ /* 0x000fc800078ec0ff */
[----:B------:R-:W-:-:S04]  /*b300*/  SHF.R.U32.HI R3, RZ, 0x18, R3 ;  /* 0x00000018ff037819 */ /* 0x000fc80000011603 */
[----:B------:R-:W-:-:S04]  /*b310*/  LOP3.LUT R0, R0, R3, RZ, 0xfc, !PT ;  /* 0x0000000300007212 */ /* 0x000fc800078efcff */
[----:B------:R-:W-:-:S07]  /*b320*/  PRMT R4, R0, 0x7610, R4 ;  /* 0x0000761000047816 */ /* 0x000fce0000000004 */
.L_x_771:
[----:B------:R-:W-:Y:S05]  /*b330*/  BSYNC B0 ;  /* 0x0000000000007941 */ /* 0x000fea0003800000 */
.L_x_770:
[----:B------:R0:W-:Y:S01]  /*b340*/  STG.E.U8 desc[UR36][R8.64], R4 ;  /* 0x0000000408007986 */ /* 0x0001e2000c101124 */
[----:B------:R-:W-:Y:S05]  /*b350*/  BRA `(.L_x_747) ;  /* 0x0000000000b87947 */ /* 0x000fea0003800000 */
.L_x_764:
[----:B------:R-:W-:-:S13]  /*b360*/  ISETP.NE.AND P0, PT, R0, 0x1c, PT ;  /* 0x0000001c0000780c */ /* 0x000fda0003f05270 */
[----:B------:R-:W-:Y:S05]  /*b370*/  @!P0 BRA `(.L_x_773) ;  /* 0x0000000000a48947 */ /* 0x000fea0003800000 */
[----:B------:R-:W-:-:S13]  /*b380*/  ISETP.NE.AND P0, PT, R0, 0x1d, PT ;  /* 0x0000001d0000780c */ /* 0x000fda0003f05270 */
[----:B------:R-:W-:Y:S05]  /*b390*/  @!P0 BRA `(.L_x_774) ;  /* 0x00000000008c8947 */ /* 0x000fea0003800000 */
[----:B------:R-:W-:-:S13]  /*b3a0*/  ISETP.NE.AND P0, PT, R0, 0x2c, PT ;  /* 0x0000002c0000780c */ /* 0x000fda0003f05270 */
[----:B------:R-:W-:Y:S05]  /*b3b0*/  @P0 BRA `(.L_x_746) ;  /* 0x0000000000400947 */ /* 0x000fea0003800000 */
[----:B----4-:R-:W-:-:S05]  /*b3c0*/  IMAD.U32 R22, R22, 0x10000, RZ ;  /* 0x0001000016167824 */ /* 0x010fca00078e00ff */
        /* <DEDUP_REMOVED lines=15> */
.L_x_746:
        /* <DEDUP_REMOVED lines=15> */
[----:B01--4-:R-:W-:Y:S05]  /*b5b0*/  CALL.ABS.NOINC R14 ;  /* 0x000000000e007343 */ /* 0x013fea0003c00000 */
.L_x_775:
[----:B------:R-:W-:Y:S05]  /*b5c0*/  BRA `(.L_x_747) ;  /* 0x00000000001c7947 */ /* 0x000fea0003800000 */
.L_x_774:
[----:B----4-:R-:W-:-:S06]  /*b5d0*/  IMAD.U32 R4, R22, 0x10000, RZ ;  /* 0x0001000016047824 */ /* 0x010fcc00078e00ff */
[----:B------:R-:W0:Y:S02]  /*b5e0*/  F2I.U64.TRUNC R4, R4 ;  /* 0x0000000400047311 */ /* 0x000e24000020d800 */
[----:B0-----:R0:W-:Y:S01]  /*b5f0*/  STG.E.64 desc[UR36][R8.64], R4 ;  /* 0x0000000408007986 */ /* 0x0011e2000c101b24 */
[----:B------:R-:W-:Y:S05]  /*b600*/  BRA `(.L_x_747) ;  /* 0x00000000000c7947 */ /* 0x000fea0003800000 */
.L_x_773:
[----:B----4-:R-:W-:-:S04]  /*b610*/  IMAD.U32 R22, R22, 0x10000, RZ ;  /* 0x0001000016167824 */ /* 0x010fc800078e00ff */
[----:B------:R-:W0:Y:S02]  /*b620*/  F2I.FTZ.U32.TRUNC.NTZ R3, R22 ;  /* 0x0000001600037305 */ /* 0x000e24000021f000 */
[----:B0-----:R0:W-:Y:S02]  /*b630*/  STG.E desc[UR36][R8.64], R3 ;  /* 0x0000000308007986 */ /* 0x0011e4000c101924 */
.L_x_747:
[----:B------:R-:W-:-:S05]  /*b640*/  VIADD R25, R25, 0x80 ;  /* 0x0000008019197836 */ /* 0x000fca0000000000 */
[----:B------:R-:W-:-:S13]  /*b650*/  ISETP.GE.AND P0, PT, R25, R16, PT ;  /* 0x000000101900720c */ /* 0x000fda0003f06270 */
[----:B------:R-:W-:Y:S05]  /*b660*/  @P0 BRA `(.L_x_741) ;  /* 0x0000000c00f00947 */ /* 0x000fea0003800000 */
[----:B0-234-:R-:W0:Y:S01]  /*b670*/  LDC.64 R8, c[0x0][0x218] ;  /* 0x00008600ff087b82 */ /* 0x01de220000000a00 */
[----:B------:R-:W-:Y:S01]  /*b680*/  IMAD R0, R2, 0x200, R25 ;  /* 0x0000020002007824 */ /* 0x000fe200078e0219 */
[----:B------:R-:W-:Y:S01]  /*b690*/  PRMT R4, R19, 0x9910, RZ ;  /* 0x0000991013047816 */ /* 0x000fe200000000ff */
        /* <DEDUP_REMOVED lines=15> */
[----:B-1----:R-:W-:-:S06]  /*b790*/  IMAD.U32 R17, R17, 0x10000, RZ ;  /* 0x0001000011117824 */ /* 0x002fcc00078e00ff */
[----:B------:R-:W0:Y:S02]  /*b7a0*/  F2I.FTZ.TRUNC.NTZ R17, R17 ;  /* 0x0000001100117305 */ /* 0x000e24000021f100 */
[----:B0-----:R0:W-:Y:S01]  /*b7b0*/  STG.E.U8 desc[UR36][R8.64], R17 ;  /* 0x0000001108007986 */ /* 0x0011e2000c101124 */
[----:B------:R-:W-:Y:S05]  /*b7c0*/  BRA `(.L_x_781) ;  /* 0x0000000c00947947 */ /* 0x000fea0003800000 */
.L_x_779:
[----:B-1----:R-:W-:-:S06]  /*b7d0*/  IMAD.U32 R5, R17, 0x10000, RZ ;  /* 0x0001000011057824 */ /* 0x002fcc00078e00ff */
[----:B------:R-:W0:Y:S02]  /*b7e0*/  F2I.S64.TRUNC R4, R5 ;  /* 0x0000000500047311 */ /* 0x000e24000020d900 */
[----:B0-----:R0:W-:Y:S01]  /*b7f0*/  STG.E.U8 desc[UR36][R8.64], R4 ;  /* 0x0000000408007986 */ /* 0x0011e2000c101124 */
[----:B------:R-:W-:Y:S05]  /*b800*/  BRA `(.L_x_781) ;  /* 0x0000000c00847947 */ /* 0x000fea0003800000 */
.L_x_778:
[----:B------:R-:W-:-:S13]  /*b810*/  ISETP.NE.AND P0, PT, R0, 0x2, PT ;  /* 0x000000020000780c */ /* 0x000fda0003f05270 */
[----:B------:R-:W-:Y:S05]  /*b820*/  @!P0 BRA `(.L_x_782) ;  /* 0x0000000000308947 */ /* 0x000fea0003800000 */
[----:B------:R-:W-:-:S13]  /*b830*/  ISETP.NE.AND P0, PT, R0, 0x3, PT ;  /* 0x000000030000780c */ /* 0x000fda0003f05270 */
[----:B------:R-:W-:Y:S05]  /*b840*/  @!P0 BRA `(.L_x_783) ;  /* 0x0000000000188947 */ /* 0x000fea0003800000 */
[----:B------:R-:W-:-:S13]  /*b850*/  ISETP.NE.AND P0, PT, R0, 0x4, PT ;  /* 0x000000040000780c */ /* 0x000fda0003f05270 */
[----:B------:R-:W-:Y:S05]  /*b860*/  @P0 BRA `(.L_x_780) ;  /* 0x0000000c000c0947 */ /* 0x000fea0003800000 */
[----:B-1----:R-:W-:-:S06]  /*b870*/  IMAD.U32 R4, R17, 0x10000, RZ ;  /* 0x0001000011047824 */ /* 0x002fcc00078e00ff */
[----:B------:R-:W0:Y:S02]  /*b880*/  F2I.S64.TRUNC R4, R4 ;  /* 0x0000000400047311 */ /* 0x000e24000020d900 */
[----:B0-----:R0:W-:Y:S01]  /*b890*/  STG.E.64 desc[UR36][R8.64], R4 ;  /* 0x0000000408007986 */ /* 0x0011e2000c101b24 */
[----:B------:R-:W-:Y:S05]  /*b8a0*/  BRA `(.L_x_781) ;  /* 0x0000000c005c7947 */ /* 0x000fea0003800000 */
.L_x_783:
[----:B-1----:R-:W-:-:S06]  /*b8b0*/  IMAD.U32 R17, R17, 0x10000, RZ ;  /* 0x0001000011117824 */ /* 0x002fcc00078e00ff */
[----:B------:R-:W0:Y:S02]  /*b8c0*/  F2I.FTZ.TRUNC.NTZ R17, R17 ;  /* 0x0000001100117305 */ /* 0x000e24000021f100 */
[----:B0-----:R0:W-:Y:S01]  /*b8d0*/  STG.E desc[UR36][R8.64], R17 ;  /* 0x0000001108007986 */ /* 0x0011e2000c101924 */
[----:B------:R-:W-:Y:S05]  /*b8e0*/  BRA `(.L_x_781) ;  /* 0x0000000c004c7947 */ /* 0x000fea0003800000 */
.L_x_782:
[----:B-1----:R-:W-:-:S06]  /*b8f0*/  IMAD.U32 R17, R17, 0x10000, RZ ;  /* 0x0001000011117824 */ /* 0x002fcc00078e00ff */
[----:B------:R-:W0:Y:S02]  /*b900*/  F2I.FTZ.TRUNC.NTZ R17, R17 ;  /* 0x0000001100117305 */ /* 0x000e24000021f100 */
[----:B0-----:R0:W-:Y:S01]  /*b910*/  STG.E.U16 desc[UR36][R8.64], R17 ;  /* 0x0000001108007986 */ /* 0x0011e2000c101524 */
[----:B------:R-:W-:Y:S05]  /*b920*/  BRA `(.L_x_781) ;  /* 0x0000000c003c7947 */ /* 0x000fea0003800000 */
.L_x_777:
[----:B------:R-:W-:-:S13]  /*b930*/  ISETP.GT.AND P0, PT, R0, 0x6, PT ;  /* 0x000000060000780c */ /* 0x000fda0003f04270 */
[----:B------:R-:W-:Y:S05]  /*b940*/  @P0 BRA `(.L_x_784) ;  /* 0x00000000002c0947 */ /* 0x000fea0003800000 */
[----:B------:R-:W-:-:S13]  /*b950*/  ISETP.NE.AND P0, PT, R0, 0x5, PT ;  /* 0x000000050000780c */ /* 0x000fda0003f05270 */
[----:B------:R-:W-:Y:S05]  /*b960*/  @!P0 BRA `(.L_x_785) ;  /* 0x0000000000148947 */ /* 0x000fea0003800000 */
[----:B------:R-:W-:-:S13]  /*b970*/  ISETP.NE.AND P0, PT, R0, 0x6, PT ;  /* 0x000000060000780c */ /* 0x000fda0003f05270 */
[----:B------:R-:W-:Y:S05]  /*b980*/  @P0 BRA `(.L_x_780) ;  /* 0x0000000800c40947 */ /* 0x000fea0003800000 */
[----:B-1----:R-:W-:-:S05]  /*b990*/  IMAD.U32 R17, R17, 0x10000, RZ ;  /* 0x0001000011117824 */ /* 0x002fca00078e00ff */
[----:B------:R3:W-:Y:S01]  /*b9a0*/  STG.E desc[UR36][R8.64], R17 ;  /* 0x0000001108007986 */ /* 0x0007e2000c101924 */
[----:B------:R-:W-:Y:S05]  /*b9b0*/  BRA `(.L_x_781) ;  /* 0x0000000c00187947 */ /* 0x000fea0003800000 */
.L_x_785:
[----:B-1----:R-:W-:-:S05]  /*b9c0*/  IMAD.U32 R0, R17, 0x10000, RZ ;  /* 0x0001000011007824 */ /* 0x002fca00078e00ff */
[----:B------:R-:W-:-:S05]  /*b9d0*/  F2FP.F16.F32.PACK_AB R0, RZ, R0 ;  /* 0x00000000ff00723e */ /* 0x000fca00000000ff */
[----:B------:R4:W-:Y:S01]  /*b9e0*/  STG.E.U16 desc[UR36][R8.64], R0 ;  /* 0x0000000008007986 */ /* 0x0009e2000c101524 */
[----:B------:R-:W-:Y:S05]  /*b9f0*/  BRA `(.L_x_781) ;  /* 0x0000000c00087947 */ /* 0x000fea0003800000 */
.L_x_784:
        /* <DEDUP_REMOVED lines=8> */
[----:B------:R1:W-:Y:S01]  /*ba80*/  STG.E.64 desc[UR36][R8.64], R4 ;  /* 0x0000000408007986 */ /* 0x0003e2000c101b24 */
[----:B------:R-:W-:Y:S05]  /*ba90*/  BRA `(.L_x_781) ;  /* 0x0000000800e07947 */ /* 0x000fea0003800000 */
.L_x_787:
[----:B-1----:R-:W-:-:S05]  /*baa0*/  IMAD.U32 R17, R17, 0x10000, RZ ;  /* 0x0001000011117824 */ /* 0x002fca00078e00ff */
[----:B------:R-:W-:-:S04]  /*bab0*/  F2FP.F16.F32.PACK_AB R3, RZ, R17 ;  /* 0x00000011ff03723e */ /* 0x000fc800000000ff */
[----:B------:R-:W-:-:S05]  /*bac0*/  PRMT R3, R3, 0x5410, RZ ;  /* 0x0000541003037816 */ /* 0x000fca00000000ff */
[----:B------:R2:W-:Y:S01]  /*bad0*/  STG.E desc[UR36][R8.64], R3 ;  /* 0x0000000308007986 */ /* 0x0005e2000c101924 */
[----:B------:R-:W-:Y:S05]  /*bae0*/  BRA `(.L_x_781) ;  /* 0x0000000800cc7947 */ /* 0x000fea0003800000 */
.L_x_786:
[----:B-1----:R-:W-:-:S04]  /*baf0*/  IMAD.U32 R4, R17, 0x10000, RZ ;  /* 0x0001000011047824 */ /* 0x002fc800078e00ff */
[----:B------:R-:W-:-:S06]  /*bb00*/  FMUL.FTZ R4, R4, 1 ;  /* 0x3f80000004047820 */ /* 0x000fcc0000410000 */
[----:B------:R-:W0:Y:S02]  /*bb10*/  F2F.F64.F32 R4, R4 ;  /* 0x0000000400047310 */ /* 0x000e240000201800 */
[----:B0-----:R0:W-:Y:S01]  /*bb20*/  STG.E.64 desc[UR36][R8.64], R4 ;  /* 0x0000000408007986 */ /* 0x0011e2000c101b24 */
[----:B------:R-:W-:Y:S05]  /*bb30*/  BRA `(.L_x_781) ;  /* 0x0000000800b87947 */ /* 0x000fea0003800000 */
.L_x_776:
        /* <DEDUP_REMOVED lines=11> */
[----:B------:R0:W-:Y:S01]  /*bbf0*/  STG.E.U8 desc[UR36][R8.64], R3 ;  /* 0x0000000308007986 */ /* 0x0001e2000c101124 */
[----:B------:R-:W-:Y:S05]  /*bc00*/  BRA `(.L_x_781) ;  /* 0x0000000800847947 */ /* 0x000fea0003800000 */
.L_x_790:
[----:B-1----:R-:W-:Y:S01]  /*bc10*/  IMAD.U32 R17, R17, 0x10000, RZ ;  /* 0x0001000011117824 */ /* 0x002fe200078e00ff */
[----:B------:R-:W-:-:S03]  /*bc20*/  CS2R R6, SRZ ;  /* 0x0000000000067805 */ /* 0x000fc6000001ff00 */
[----:B------:R-:W-:-:S06]  /*bc30*/  FMUL.FTZ R4, R17, 1 ;  /* 0x3f80000011047820 */ /* 0x000fcc0000410000 */
[----:B------:R-:W0:Y:S02]  /*bc40*/  F2F.F64.F32 R4, R4 ;  /* 0x0000000400047310 */ /* 0x000e240000201800 */
[----:B0-----:R0:W-:Y:S01]  /*bc50*/  STG.E.128 desc[UR36][R8.64], R4 ;  /* 0x0000000408007986 */ /* 0x0011e2000c101d24 */
[----:B------:R-:W-:Y:S05]  /*bc60*/  BRA `(.L_x_781) ;  /* 0x00000008006c7947 */ /* 0x000fea0003800000 */
.L_x_789:
        /* <DEDUP_REMOVED lines=21> */
.L_x_794:
[----:B------:R-:W-:Y:S05]  /*bdc0*/  BSYNC B0 ;  /* 0x0000000000007941 */ /* 0x000fea0003800000 */
.L_x_793:
[----:B------:R-:W-:-:S05]  /*bdd0*/  LOP3.LUT R5, R0, R5, RZ, 0xfc, !PT ;  /* 0x0000000500057212 */ /* 0x000fca00078efcff */
[----:B------:R0:W-:Y:S01]  /*bde0*/  STG.E.U8 desc[UR36][R8.64], R5 ;  /* 0x0000000508007986 */ /* 0x0001e2000c101124 */
[----:B------:R-:W-:Y:S05]  /*bdf0*/  BRA `(.L_x_781) ;  /* 0x0000000800087947 */ /* 0x000fea0003800000 */
.L_x_792:
[----:B-1----:R-:W-:Y:S01]  /*be00*/  IMAD.U32 R17, R17, 0x10000, RZ ;  /* 0x0001000011117824 */ /* 0x002fe200078e00ff */
        /* <DEDUP_REMOVED lines=12> */
.L_x_796:
[----:B------:R-:W-:Y:S01]  /*bed0*/  IMAD.MOV.U32 R0, RZ, RZ, 0x7f ;  /* 0x0000007fff007424 */ /* 0x000fe200078e00ff */
[----:B------:R-:W-:-:S04]  /*bee0*/  ISETP.GT.U32.AND P0, PT, R3, 0x7f800000, PT ;  /* 0x7f8000000300780c */ /* 0x000fc80003f04070 */
[----:B------:R-:W-:-:S09]  /*bef0*/  SEL R0, R0, 0x7c, P0 ;  /* 0x0000007c00007807 */ /* 0x000fd20000000000 */
.L_x_797:
[----:B------:R-:W-:Y:S05]  /*bf00*/  BSYNC B0 ;  /* 0x0000000000007941 */ /* 0x000fea0003800000 */
.L_x_795:
[----:B------:R-:W-:-:S04]  /*bf10*/  LOP3.LUT R3, R17, 0x80000000, RZ, 0xc0, !PT ;  /* 0x8000000011037812 */ /* 0x000fc800078ec0ff */
[----:B------:R-:W-:-:S04]  /*bf20*/  SHF.R.U32.HI R3, RZ, 0x18, R3 ;  /* 0x00000018ff037819 */ /* 0x000fc80000011603 */
[----:B------:R-:W-:-:S05]  /*bf30*/  LOP3.LUT R3, R0, R3, RZ, 0xfc, !PT ;  /* 0x0000000300037212 */ /* 0x000fca00078efcff */
[----:B------:R0:W-:Y:S01]  /*bf40*/  STG.E.U8 desc[UR36][R8.64], R3 ;  /* 0x0000000308007986 */ /* 0x0001e2000c101124 */
[----:B------:R-:W-:Y:S05]  /*bf50*/  BRA `(.L_x_781) ;  /* 0x0000000400b07947 */ /* 0x000fea0003800000 */
.L_x_791:
[----:B-1----:R0:W-:Y:S01]  /*bf60*/  STG.E.U16 desc[UR36][R8.64], R17 ;  /* 0x0000001108007986 */ /* 0x0021e2000c101524 */
[----:B------:R-:W-:Y:S05]  /*bf70*/  BRA `(.L_x_781) ;  /* 0x0000000400a87947 */ /* 0x000fea0003800000 */
.L_x_788:
        /* <DEDUP_REMOVED lines=9> */
[----:B------:R-:W0:Y:S02]  /*c010*/  F2I.FTZ.U32.TRUNC.NTZ R3, R3 ;  /* 0x0000000300037305 */ /* 0x000e24000021f000 */
[----:B0-----:R0:W-:Y:S01]  /*c020*/  STG.E.U16 desc[UR36][R8.64], R3 ;  /* 0x0000000308007986 */ /* 0x0011e2000c101524 */
[----:B------:R-:W-:Y:S05]  /*c030*/  BRA `(.L_x_781) ;  /* 0x0000000400787947 */ /* 0x000fea0003800000 */
.L_x_800:
[----:B-1----:R-:W-:Y:S01]  /*c040*/  IMAD.U32 R17, R17, 0x10000, RZ ;  /* 0x0001000011117824 */ /* 0x002fe200078e00ff */
        /* <DEDUP_REMOVED lines=16> */
.L_x_803:
[----:B------:R-:W-:-:S04]  /*c150*/  LOP3.LUT R3, R17, 0x80000000, RZ, 0xc0, !PT ;  /* 0x8000000011037812 */ /* 0x000fc800078ec0ff */
[----:B------:R-:W-:-:S04]  /*c160*/  SHF.R.U32.HI R3, RZ, 0x18, R3 ;  /* 0x00000018ff037819 */ /* 0x000fc80000011603 */
[----:B------:R-:W-:-:S04]  /*c170*/  LOP3.LUT R0, R0, R3, RZ, 0xfc, !PT ;  /* 0x0000000300007212 */ /* 0x000fc800078efcff */
[----:B------:R-:W-:-:S07]  /*c180*/  PRMT R4, R0, 0x7610, R4 ;  /* 0x0000761000047816 */ /* 0x000fce0000000004 */
.L_x_802:
[----:B------:R-:W-:Y:S05]  /*c190*/  BSYNC B0 ;  /* 0x0000000000007941 */ /* 0x000fea0003800000 */
.L_x_801:
[----:B------:R0:W-:Y:S01]  /*c1a0*/  STG.E.U8 desc[UR36][R8.64], R4 ;  /* 0x0000000408007986 */ /* 0x0001e2000c101124 */
[----:B------:R-:W-:Y:S05]  /*c1b0*/  BRA `(.L_x_781) ;  /* 0x0000000400187947 */ /* 0x000fea0003800000 */
.L_x_799:
        /* <DEDUP_REMOVED lines=17> */
.L_x_806:
[----:B------:R-:W-:-:S04]  /*c2d0*/  LOP3.LUT R3, R17, 0x80000000, RZ, 0xc0, !PT ;  /* 0x8000000011037812 */ /* 0x000fc800078ec0ff */
[----:B------:R-:W-:-:S04]  /*c2e0*/  SHF.R.U32.HI R3, RZ, 0x18, R3 ;  /* 0x00000018ff037819 */ /* 0x000fc80000011603 */
[----:B------:R-:W-:-:S04]  /*c2f0*/  LOP3.LUT R0, R0, R3, RZ, 0xfc, !PT ;  /* 0x0000000300007212 */ /* 0x000fc800078efcff */
[----:B------:R-:W-:-:S07]  /*c300*/  PRMT R4, R0, 0x7610, R4 ;  /* 0x0000761000047816 */ /* 0x000fce0000000004 */
.L_x_805:
[----:B------:R-:W-:Y:S05]  /*c310*/  BSYNC B0 ;  /* 0x0000000000007941 */ /* 0x000fea0003800000 */
.L_x_804:
[----:B------:R0:W-:Y:S01]  /*c320*/  STG.E.U8 desc[UR36][R8.64], R4 ;  /* 0x0000000408007986 */ /* 0x0001e2000c101124 */
[----:B------:R-:W-:Y:S05]  /*c330*/  BRA `(.L_x_781) ;  /* 0x0000000000b87947 */ /* 0x000fea0003800000 */
.L_x_798:
[----:B------:R-:W-:-:S13]  /*c340*/  ISETP.NE.AND P0, PT, R0, 0x1c, PT ;  /* 0x0000001c0000780c */ /* 0x000fda0003f05270 */
[----:B------:R-:W-:Y:S05]  /*c350*/  @!P0 BRA `(.L_x_807) ;  /* 0x0000000000a48947 */ /* 0x000fea0003800000 */
[----:B------:R-:W-:-:S13]  /*c360*/  ISETP.NE.AND P0, PT, R0, 0x1d, PT ;  /* 0x0000001d0000780c */ /* 0x000fda0003f05270 */
[----:B------:R-:W-:Y:S05]  /*c370*/  @!P0 BRA `(.L_x_808) ;  /* 0x00000000008c8947 */ /* 0x000fea0003800000 */
[----:B------:R-:W-:-:S13]  /*c380*/  ISETP.NE.AND P0, PT, R0, 0x2c, PT ;  /* 0x0000002c0000780c */ /* 0x000fda0003f05270 */
[----:B------:R-:W-:Y:S05]  /*c390*/  @P0 BRA `(.L_x_780) ;  /* 0x0000000000400947 */ /* 0x000fea0003800000 */
[----:B-1----:R-:W-:-:S05]  /*c3a0*/  IMAD.U32 R4, R17, 0x10000, RZ ;  /* 0x0001000011047824 */ /* 0x002fca00078e00ff */
        /* <DEDUP_REMOVED lines=15> */
.L_x_780:
        /* <DEDUP_REMOVED lines=15> */
[----:B01----:R-:W-:Y:S05]  /*c590*/  CALL.ABS.NOINC R14 ;  /* 0x000000000e007343 */ /* 0x003fea0003c00000 */
.L_x_809:
[----:B------:R-:W-:Y:S05]  /*c5a0*/  BRA `(.L_x_781) ;  /* 0x00000000001c7947 */ /* 0x000fea0003800000 */
.L_x_808:
[----:B-1----:R-:W-:-:S06]  /*c5b0*/  IMAD.U32 R4, R17, 0x10000, RZ ;  /* 0x0001000011047824 */ /* 0x002fcc00078e00ff */
[----:B------:R-:W0:Y:S02]  /*c5c0*/  F2I.U64.TRUNC R4, R4 ;  /* 0x0000000400047311 */ /* 0x000e24000020d800 */
[----:B0-----:R0:W-:Y:S01]  /*c5d0*/  STG.E.64 desc[UR36][R8.64], R4 ;  /* 0x0000000408007986 */ /* 0x0011e2000c101b24 */
[----:B------:R-:W-:Y:S05]  /*c5e0*/  BRA `(.L_x_781) ;  /* 0x00000000000c7947 */ /* 0x000fea0003800000 */
.L_x_807:
[----:B-1----:R-:W-:-:S06]  /*c5f0*/  IMAD.U32 R17, R17, 0x10000, RZ ;  /* 0x0001000011117824 */ /* 0x002fcc00078e00ff */
[----:B------:R-:W0:Y:S02]  /*c600*/  F2I.FTZ.U32.TRUNC.NTZ R17, R17 ;  /* 0x0000001100117305 */ /* 0x000e24000021f000 */
[----:B0-----:R0:W-:Y:S02]  /*c610*/  STG.E desc[UR36][R8.64], R17 ;  /* 0x0000001108007986 */ /* 0x0011e4000c101924 */
.L_x_781:
[----:B------:R-:W-:-:S07]  /*c620*/  VIADD R25, R25, 0x80 ;  /* 0x0000008019197836 */ /* 0x000fce0000000000 */
.L_x_741:
[----:B------:R-:W-:Y:S05]  /*c630*/  BSYNC B6 ;  /* 0x0000000000067941 */ /* 0x000fea0003800000 */
.L_x_740:
[----:B------:R-:W-:-:S13]  /*c640*/  ISETP.GE.AND P0, PT, R25, R16, PT ;  /* 0x000000101900720c */ /* 0x000fda0003f06270 */
[----:B------:R-:W-:Y:S05]  /*c650*/  @P0 EXIT ;  /* 0x000000000000094d */ /* 0x000fea0003800000 */
[----:B01-3--:R-:W0:Y:S01]  /*c660*/  LDC.64 R4, c[0x0][0x218] ;  /* 0x00008600ff047b82 */ /* 0x00be220000000a00 */
[----:B--2-4-:R-:W-:Y:S01]  /*c670*/  PRMT R0, R19, 0x9910, RZ ;  /* 0x0000991013007816 */ /* 0x014fe200000000ff */
        /* <DEDUP_REMOVED lines=15> */
[----:B------:R-:W-:-:S04]  /*c770*/  IMAD.U32 R18, R18, 0x10000, RZ ;  /* 0x0001000012127824 */ /* 0x000fc800078e00ff */
[----:B------:R-:W0:Y:S02]  /*c780*/  F2I.FTZ.TRUNC.NTZ R5, R18 ;  /* 0x0000001200057305 */ /* 0x000e24000021f100 */
[----:B0-----:R-:W-:Y:S01]  /*c790*/  STG.E.U8 desc[UR36][R2.64], R5 ;  /* 0x0000000502007986 */ /* 0x001fe2000c101124 */
[----:B------:R-:W-:Y:S05]  /*c7a0*/  EXIT ;  /* 0x000000000000794d */ /* 0x000fea0003800000 */
.L_x_813:
[----:B------:R-:W-:-:S06]  /*c7b0*/  IMAD.U32 R5, R18, 0x10000, RZ ;  /* 0x0001000012057824 */ /* 0x000fcc00078e00ff */
[----:B------:R-:W0:Y:S02]  /*c7c0*/  F2I.S64.TRUNC R4, R5 ;  /* 0x0000000500047311 */ /* 0x000e24000020d900 */
[----:B0-----:R-:W-:Y:S01]  /*c7d0*/  STG.E.U8 desc[UR36][R2.64], R4 ;  /* 0x0000000402007986 */ /* 0x001fe2000c101124 */
[----:B------:R-:W-:Y:S05]  /*c7e0*/  EXIT ;  /* 0x000000000000794d */ /* 0x000fea0003800000 */
.L_x_812:
[----:B------:R-:W-:-:S13]  /*c7f0*/  ISETP.NE.AND P0, PT, R0, 0x2, PT ;  /* 0x000000020000780c */ /* 0x000fda0003f05270 */
[----:B------:R-:W-:Y:S05]  /*c800*/  @!P0 BRA `(.L_x_815) ;  /* 0x0000000000308947 */ /* 0x000fea0003800000 */
[----:B------:R-:W-:-:S13]  /*c810*/  ISETP.NE.AND P0, PT, R0, 0x3, PT ;  /* 0x000000030000780c */ /* 0x000fda0003f05270 */
[----:B------:R-:W-:Y:S05]  /*c820*/  @!P0 BRA `(.L_x_816) ;  /* 0x0000000000188947 */ /* 0x000fea0003800000 */
[----:B------:R-:W-:-:S13]  /*c830*/  ISETP.NE.AND P0, PT, R0, 0x4, PT ;  /* 0x000000040000780c */ /* 0x000fda0003f05270 */
[----:B------:R-:W-:Y:S05]  /*c840*/  @P0 BRA `(.L_x_814) ;  /* 0x0000000c000c0947 */ /* 0x000fea0003800000 */
[----:B------:R-:W-:-:S06]  /*c850*/  IMAD.U32 R4, R18, 0x10000, RZ ;  /* 0x0001000012047824 */ /* 0x000fcc00078e00ff */
[----:B------:R-:W0:Y:S02]  /*c860*/  F2I.S64.TRUNC R4, R4 ;  /* 0x0000000400047311 */ /* 0x000e24000020d900 */
[----:B0-----:R-:W-:Y:S01]  /*c870*/  STG.E.64 desc[UR36][R2.64], R4 ;  /* 0x0000000402007986 */ /* 0x001fe2000c101b24 */
[----:B------:R-:W-:Y:S05]  /*c880*/  EXIT ;  /* 0x000000000000794d */ /* 0x000fea0003800000 */
.L_x_816:
[----:B------:R-:W-:-:S04]  /*c890*/  IMAD.U32 R18, R18, 0x10000, RZ ;  /* 0x0001000012127824 */ /* 0x000fc800078e00ff */
[----:B------:R-:W0:Y:S02]  /*c8a0*/  F2I.FTZ.TRUNC.NTZ R5, R18 ;  /* 0x0000001200057305 */ /* 0x000e24000021f100 */
[----:B0-----:R-:W-:Y:S01]  /*c8b0*/  STG.E desc[UR36][R2.64], R5 ;  /* 0x0000000502007986 */ /* 0x001fe2000c101924 */
[----:B------:R-:W-:Y:S05]  /*c8c0*/  EXIT ;  /* 0x000000000000794d */ /* 0x000fea0003800000 */
.L_x_815:
[----:B------:R-:W-:-:S04]  /*c8d0*/  IMAD.U32 R18, R18, 0x10000, RZ ;  /* 0x0001000012127824 */ /* 0x000fc800078e00ff */
[----:B------:R-:W0:Y:S02]  /*c8e0*/  F2I.FTZ.TRUNC.NTZ R5, R18 ;  /* 0x0000001200057305 */ /* 0x000e24000021f100 */
[----:B0-----:R-:W-:Y:S01]  /*c8f0*/  STG.E.U16 desc[UR36][R2.64], R5 ;  /* 0x0000000502007986 */ /* 0x001fe2000c101524 */
[----:B------:R-:W-:Y:S05]  /*c900*/  EXIT ;  /* 0x000000000000794d */ /* 0x000fea0003800000 */
.L_x_811:
[----:B------:R-:W-:-:S13]  /*c910*/  ISETP.GT.AND P0, PT, R0, 0x6, PT ;  /* 0x000000060000780c */ /* 0x000fda0003f04270 */
[----:B------:R-:W-:Y:S05]  /*c920*/  @P0 BRA `(.L_x_817) ;  /* 0x00000000002c0947 */ /* 0x000fea0003800000 */
[----:B------:R-:W-:-:S13]  /*c930*/  ISETP.NE.AND P0, PT, R0, 0x5, PT ;  /* 0x000000050000780c */ /* 0x000fda0003f05270 */
[----:B------:R-:W-:Y:S05]  /*c940*/  @!P0 BRA `(.L_x_818) ;  /* 0x0000000000148947 */ /* 0x000fea0003800000 */
[----:B------:R-:W-:-:S13]  /*c950*/  ISETP.NE.AND P0, PT, R0, 0x6, PT ;  /* 0x000000060000780c */ /* 0x000fda0003f05270 */
[----:B------:R-:W-:Y:S05]  /*c960*/  @P0 BRA `(.L_x_814) ;  /* 0x0000000800c40947 */ /* 0x000fea0003800000 */
[----:B------:R-:W-:-:S05]  /*c970*/  IMAD.U32 R5, R18, 0x10000, RZ ;  /* 0x0001000012057824 */ /* 0x000fca00078e00ff */
[----:B------:R-:W-:Y:S01]  /*c980*/  STG.E desc[UR36][R2.64], R5 ;  /* 0x0000000502007986 */ /* 0x000fe2000c101924 */
[----:B------:R-:W-:Y:S05]  /*c990*/  EXIT ;  /* 0x000000000000794d */ /* 0x000fea0003800000 */
.L_x_818:
[----:B------:R-:W-:-:S05]  /*c9a0*/  IMAD.U32 R0, R18, 0x10000, RZ ;  /* 0x0001000012007824 */ /* 0x000fca00078e00ff */
[----:B------:R-:W-:-:S05]  /*c9b0*/  F2FP.F16.F32.PACK_AB R0, RZ, R0 ;  /* 0x00000000ff00723e */ /* 0x000fca00000000ff */
[----:B------:R-:W-:Y:S01]  /*c9c0*/  STG.E.U16 desc[UR36][R2.64], R0 ;  /* 0x0000000002007986 */ /* 0x000fe2000c101524 */
[----:B------:R-:W-:Y:S05]  /*c9d0*/  EXIT ;  /* 0x000000000000794d */ /* 0x000fea0003800000 */
.L_x_817:
[----:B------:R-:W-:-:S13]  /*c9e0*/  ISETP.NE.AND P0, PT, R0, 0x7, PT ;  /* 0x000000070000780c */ /* 0x000fda0003f05270 */
[----:B------:R-:W-:Y:S05]  /*c9f0*/  @!P0 BRA `(.L_x_819) ;  /* 0x0000000000348947 */ /* 0x000fea0003800000 */
[----:B------:R-:W-:-:S13]  /*ca00*/  ISETP.NE.AND P0, PT, R0, 0x8, PT ;  /* 0x000000080000780c */ /* 0x000fda0003f05270 */
[----:B------:R-:W-:Y:S05]  /*ca10*/  @!P0 BRA `(.L_x_820) ;  /* 0x0000000000188947 */ /* 0x000fea0003800000 */
[----:B------:R-:W-:-:S13]  /*ca20*/  ISETP.NE.AND P0, PT, R0, 0x9, PT ;  /* 0x000000090000780c */ /* 0x000fda0003f05270 */
[----:B------:R-:W-:Y:S05]  /*ca30*/  @P0 BRA `(.L_x_814) ;  /* 0x0000000800900947 */ /* 0x000fea0003800000 */
[----:B------:R-:W-:Y:S02]  /*ca40*/  IMAD.U32 R18, R18, 0x10000, RZ ;  /* 0x0001000012127824 */ /* 0x000fe400078e00ff */
[----:B------:R-:W-:-:S05]  /*ca50*/  IMAD.MOV.U32 R19, RZ, RZ, RZ ;  /* 0x000000ffff137224 */ /* 0x000fca00078e00ff */
[----:B------:R-:W-:Y:S01]  /*ca60*/  STG.E.64 desc[UR36][R2.64], R18 ;  /* 0x0000001202007986 */ /* 0x000fe2000c101b24 */
[----:B------:R-:W-:Y:S05]  /*ca70*/  EXIT ;  /* 0x000000000000794d */ /* 0x000fea0003800000 */
.L_x_820:
[----:B------:R-:W-:-:S05]  /*ca80*/  IMAD.U32 R18, R18, 0x10000, RZ ;  /* 0x0001000012127824 */ /* 0x000fca00078e00ff */
[----:B------:R-:W-:-:S04]  /*ca90*/  F2FP.F16.F32.PACK_AB R5, RZ, R18 ;  /* 0x00000012ff05723e */ /* 0x000fc800000000ff */
[----:B------:R-:W-:-:S05]  /*caa0*/  PRMT R5, R5, 0x5410, RZ ;  /* 0x0000541005057816 */ /* 0x000fca00000000ff */
[----:B------:R-:W-:Y:S01]  /*cab0*/  STG.E desc[UR36][R2.64], R5 ;  /* 0x0000000502007986 */ /* 0x000fe2000c101924 */
[----:B------:R-:W-:Y:S05]  /*cac0*/  EXIT ;  /* 0x000000000000794d */ /* 0x000fea0003800000 */
.L_x_819:
[----:B------:R-:W-:-:S04]  /*cad0*/  IMAD.U32 R4, R18, 0x10000, RZ ;  /* 0x0001000012047824 */ /* 0x000fc800078e00ff */
[----:B------:R-:W-:-:S06]  /*cae0*/  FMUL.FTZ R4, R4, 1 ;  /* 0x3f80000004047820 */ /* 0x000fcc0000410000 */
[----:B------:R-:W0:Y:S02]  /*caf0*/  F2F.F64.F32 R4, R4 ;  /* 0x0000000400047310 */ /* 0x000e240000201800 */
[----:B0-----:R-:W-:Y:S01]  /*cb00*/  STG.E.64 desc[UR36][R2.64], R4 ;  /* 0x0000000402007986 */ /* 0x001fe2000c101b24 */
[----:B------:R-:W-:Y:S05]  /*cb10*/  EXIT ;  /* 0x000000000000794d */ /* 0x000fea0003800000 */
.L_x_810:
        /* <DEDUP_REMOVED lines=8> */
[----:B------:R-:W-:-:S05]  /*cba0*/  IMAD.U32 R18, R18, 0x10000, RZ ;  /* 0x0001000012127824 */ /* 0x000fca00078e00ff */
[----:B------:R-:W-:-:S04]  /*cbb0*/  FSETP.NEU.FTZ.AND P0, PT, R18, RZ, PT ;  /* 0x000000ff1200720b */ /* 0x000fc80003f1d000 */
[----:B------:R-:W-:-:S05]  /*cbc0*/  SEL R5, RZ, 0x1, !P0 ;  /* 0x00000001ff057807 */ /* 0x000fca0004000000 */
[----:B------:R-:W-:Y:S01]  /*cbd0*/  STG.E.U8 desc[UR36][R2.64], R5 ;  /* 0x0000000502007986 */ /* 0x000fe2000c101124 */
[----:B------:R-:W-:Y:S05]  /*cbe0*/  EXIT ;  /* 0x000000000000794d */ /* 0x000fea0003800000 */
.L_x_823:
[----:B------:R-:W-:Y:S01]  /*cbf0*/  IMAD.U32 R18, R18, 0x10000, RZ ;  /* 0x0001000012127824 */ /* 0x000fe200078e00ff */
[----:B------:R-:W-:-:S03]  /*cc00*/  CS2R R6, SRZ ;  /* 0x0000000000067805 */ /* 0x000fc6000001ff00 */
[----:B------:R-:W-:-:S06]  /*cc10*/  FMUL.FTZ R4, R18, 1 ;  /* 0x3f80000012047820 */ /* 0x000fcc0000410000 */
[----:B------:R-:W0:Y:S02]  /*cc20*/  F2F.F64.F32 R4, R4 ;  /* 0x0000000400047310 */ /* 0x000e240000201800 */
[----:B0-----:R-:W-:Y:S01]  /*cc30*/  STG.E.128 desc[UR36][R2.64], R4 ;  /* 0x0000000402007986 */ /* 0x001fe2000c101d24 */
[----:B------:R-:W-:Y:S05]  /*cc40*/  EXIT ;  /* 0x000000000000794d */ /* 0x000fea0003800000 */
.L_x_822:
[----:B------:R-:W-:-:S13]  /*cc50*/  ISETP.NE.AND P0, PT, R0, 0xf, PT ;  /* 0x0000000f0000780c */ /* 0x000fda0003f05270 */
[----:B------:R-:W-:Y:S05]  /*cc60*/  @!P0 BRA `(.L_x_824) ;  /* 0x0000000000b48947 */ /* 0x000fea0003800000 */
[----:B------:R-:W-:-:S13]  /*cc70*/  ISETP.NE.AND P0, PT, R0, 0x17, PT ;  /* 0x000000170000780c */ /* 0x000fda0003f05270 */
[----:B------:R-:W-:Y:S05]  /*cc80*/  @!P0 BRA `(.L_x_825) ;  /* 0x0000000000548947 */ /* 0x000fea0003800000 */
[----:B------:R-:W-:-:S13]  /*cc90*/  ISETP.NE.AND P0, PT, R0, 0x18, PT ;  /* 0x000000180000780c */ /* 0x000fda0003f05270 */
[----:B------:R-:W-:Y:S05]  /*cca0*/  @P0 BRA `(.L_x_814) ;  /* 0x0000000400f40947 */ /* 0x000fea0003800000 */
[----:B------:R-:W-:Y:S01]  /*ccb0*/  IMAD.U32 R7, R18, 0x10000, RZ ;  /* 0x0001000012077824 */ /* 0x000fe200078e00ff */
        /* <DEDUP_REMOVED lines=14> */
.L_x_827:
[----:B------:R-:W-:Y:S05]  /*cda0*/  BSYNC B0 ;  /* 0x0000000000007941 */ /* 0x000fea0003800000 */
.L_x_826:
[----:B------:R-:W-:-:S05]  /*cdb0*/  LOP3.LUT R5, R0, R5, RZ, 0xfc, !PT ;  /* 0x0000000500057212 */ /* 0x000fca00078efcff */
[----:B------:R-:W-:Y:S01]  /*cdc0*/  STG.E.U8 desc[UR36][R2.64], R5 ;  /* 0x0000000502007986 */ /* 0x000fe2000c101124 */
[----:B------:R-:W-:Y:S05]  /*cdd0*/  EXIT ;  /* 0x000000000000794d */ /* 0x000fea0003800000 */
.L_x_825:
[----:B------:R-:W-:Y:S01]  /*cde0*/  IMAD.U32 R5, R18, 0x10000, RZ ;  /* 0x0001000012057824 */ /* 0x000fe200078e00ff */
        /* <DEDUP_REMOVED lines=12> */
.L_x_829:
[----:B------:R-:W-:Y:S01]  /*ceb0*/  IMAD.MOV.U32 R0, RZ, RZ, 0x7f ;  /* 0x0000007fff007424 */ /* 0x000fe200078e00ff */
[----:B------:R-:W-:-:S04]  /*cec0*/  ISETP.GT.U32.AND P0, PT, R4, 0x7f800000, PT ;  /* 0x7f8000000400780c */ /* 0x000fc80003f04070 */
[----:B------:R-:W-:-:S09]  /*ced0*/  SEL R0, R0, 0x7c, P0 ;  /* 0x0000007c00007807 */ /* 0x000fd20000000000 */
.L_x_830:
[----:B------:R-:W-:Y:S05]  /*cee0*/  BSYNC B0 ;  /* 0x0000000000007941 */ /* 0x000fea0003800000 */
.L_x_828:
[----:B------:R-:W-:-:S04]  /*cef0*/  LOP3.LUT R4, R5, 0x80000000, RZ, 0xc0, !PT ;  /* 0x8000000005047812 */ /* 0x000fc800078ec0ff */
[----:B------:R-:W-:-:S04]  /*cf00*/  SHF.R.U32.HI R5, RZ, 0x18, R4 ;  /* 0x00000018ff057819 */ /* 0x000fc80000011604 */
[----:B------:R-:W-:-:S05]  /*cf10*/  LOP3.LUT R5, R0, R5, RZ, 0xfc, !PT ;  /* 0x0000000500057212 */ /* 0x000fca00078efcff */
[----:B------:R-:W-:Y:S01]  /*cf20*/  STG.E.U8 desc[UR36][R2.64], R5 ;  /* 0x0000000502007986 */ /* 0x000fe2000c101124 */
[----:B------:R-:W-:Y:S05]  /*cf30*/  EXIT ;  /* 0x000000000000794d */ /* 0x000fea0003800000 */
.L_x_824:
[----:B------:R-:W-:Y:S01]  /*cf40*/  STG.E.U16 desc[UR36][R2.64], R18 ;  /* 0x0000001202007986 */ /* 0x000fe2000c101524 */
[----:B------:R-:W-:Y:S05]  /*cf50*/  EXIT ;  /* 0x000000000000794d */ /* 0x000fea0003800000 */
.L_x_821:
        /* <DEDUP_REMOVED lines=8> */
[----:B------:R-:W-:-:S06]  /*cfe0*/  IMAD.U32 R5, R18, 0x10000, RZ ;  /* 0x0001000012057824 */ /* 0x000fcc00078e00ff */
[----:B------:R-:W0:Y:S02]  /*cff0*/  F2I.FTZ.U32.TRUNC.NTZ R5, R5 ;  /* 0x0000000500057305 */ /* 0x000e24000021f000 */
[----:B0-----:R-:W-:Y:S01]  /*d000*/  STG.E.U16 desc[UR36][R2.64], R5 ;  /* 0x0000000502007986 */ /* 0x001fe2000c101524 */
[----:B------:R-:W-:Y:S05]  /*d010*/  EXIT ;  /* 0x000000000000794d */ /* 0x000fea0003800000 */
.L_x_833:
[----:B------:R-:W-:Y:S01]  /*d020*/  IMAD.U32 R7, R18, 0x10000, RZ ;  /* 0x0001000012077824 */ /* 0x000fe200078e00ff */
        /* <DEDUP_REMOVED lines=12> */
[----:B------:R-:W-:-:S05]  /*d0f0*/  FADD.FTZ R0, R5, 8192 ;  /* 0x4600000005007421 */ /* 0x000fca0000010000 */
[----:B------:R-:W-:Y:S02]  /*d100*/  LOP3.LUT P0, R4, R0, 0xff, RZ, 0xc0, !PT ;  /* 0x000000ff00047812 */ /* 0x000fe4000780c0ff */
[----:B------:R-:W-:-:S11]  /*d110*/  PRMT R0, RZ, 0x7610, R0 ;  /* 0x00007610ff007816 */ /* 0x000fd60000000000 */
[----:B------:R-:W-:Y:S05]  /*d120*/  @!P0 BRA `(.L_x_835) ;  /* 0x0000000000108947 */ /* 0x000fea0003800000 */
.L_x_836:
[----:B------:R-:W-:-:S04]  /*d130*/  LOP3.LUT R0, R7, 0x80000000, RZ, 0xc0, !PT ;  /* 0x8000000007007812 */ /* 0x000fc800078ec0ff */
[----:B------:R-:W-:-:S04]  /*d140*/  SHF.R.U32.HI R5, RZ, 0x18, R0 ;  /* 0x00000018ff057819 */ /* 0x000fc80000011600 */
[----:B------:R-:W-:-:S04]  /*d150*/  LOP3.LUT R4, R4, R5, RZ, 0xfc, !PT ;  /* 0x0000000504047212 */ /* 0x000fc800078efcff */
[----:B------:R-:W-:-:S07]  /*d160*/  PRMT R0, R4, 0x7610, R0 ;  /* 0x0000761004007816 */ /* 0x000fce0000000000 */
.L_x_835:
[----:B------:R-:W-:Y:S05]  /*d170*/  BSYNC B0 ;  /* 0x0000000000007941 */ /* 0x000fea0003800000 */
.L_x_834:
[----:B------:R-:W-:Y:S01]  /*d180*/  STG.E.U8 desc[UR36][R2.64], R0 ;  /* 0x0000000002007986 */ /* 0x000fe2000c101124 */
[----:B------:R-:W-:Y:S05]  /*d190*/  EXIT ;  /* 0x000000000000794d */ /* 0x000fea0003800000 */
.L_x_832:
        /* <DEDUP_REMOVED lines=17> */
.L_x_839:
[----:B------:R-:W-:-:S04]  /*d2b0*/  LOP3.LUT R0, R7, 0x80000000, RZ, 0xc0, !PT ;  /* 0x8000000007007812 */ /* 0x000fc800078ec0ff */
[----:B------:R-:W-:-:S04]  /*d2c0*/  SHF.R.U32.HI R5, RZ, 0x18, R0 ;  /* 0x00000018ff057819 */ /* 0x000fc80000011600 */
[----:B------:R-:W-:-:S04]  /*d2d0*/  LOP3.LUT R4, R4, R5, RZ, 0xfc, !PT ;  /* 0x0000000504047212 */ /* 0x000fc800078efcff */
[----:B------:R-:W-:-:S07]  /*d2e0*/  PRMT R0, R4, 0x7610, R0 ;  /* 0x0000761004007816 */ /* 0x000fce0000000000 */
.L_x_838:
[----:B------:R-:W-:Y:S05]  /*d2f0*/  BSYNC B0 ;  /* 0x0000000000007941 */ /* 0x000fea0003800000 */
.L_x_837:
[----:B------:R-:W-:Y:S01]  /*d300*/  STG.E.U8 desc[UR36][R2.64], R0 ;  /* 0x0000000002007986 */ /* 0x000fe2000c101124 */
[----:B------:R-:W-:Y:S05]  /*d310*/  EXIT ;  /* 0x000000000000794d */ /* 0x000fea0003800000 */
.L_x_831:
[----:B------:R-:W-:-:S13]  /*d320*/  ISETP.NE.AND P0, PT, R0, 0x1c, PT ;  /* 0x0000001c0000780c */ /* 0x000fda0003f05270 */
[----:B------:R-:W-:Y:S05]  /*d330*/  @!P0 BRA `(.L_x_840) ;  /* 0x0000000000a48947 */ /* 0x000fea0003800000 */
[----:B------:R-:W-:-:S13]  /*d340*/  ISETP.NE.AND P0, PT, R0, 0x1d, PT ;  /* 0x0000001d0000780c */ /* 0x000fda0003f05270 */
[----:B------:R-:W-:Y:S05]  /*d350*/  @!P0 BRA `(.L_x_841) ;  /* 0x00000000008c8947 */ /* 0x000fea0003800000 */
[----:B------:R-:W-:-:S13]  /*d360*/  ISETP.NE.AND P0, PT, R0, 0x2c, PT ;  /* 0x0000002c0000780c */ /* 0x000fda0003f05270 */
[----:B------:R-:W-:Y:S05]  /*d370*/  @P0 BRA `(.L_x_814) ;  /* 0x0000000000400947 */ /* 0x000fea0003800000 */
[----:B------:R-:W-:-:S05]  /*d380*/  IMAD.U32 R5, R18, 0x10000, RZ ;  /* 0x0001000012057824 */ /* 0x000fca00078e00ff */
        /* <DEDUP_REMOVED lines=15> */
.L_x_814:
[----:B------:R-:W-:Y:S01]  /*d480*/  MOV R0, 0x0 ;  /* 0x0000000000007802 */ /* 0x000fe20000000f00 */
[----:B------:R-:W-:Y:S01]  /*d490*/  ULDC.64 UR4, c[0x4][0x128] ;  /* 0x01004a0000047ab9 */ /* 0x000fe20000000a00 */
[----:B------:R-:W-:Y:S01]  /*d4a0*/  ULDC.64 UR6, c[0x4][0x40] ;  /* 0x0100100000067ab9 */ /* 0x000fe20000000a00 */
[----:B------:R-:W-:Y:S01]  /*d4b0*/  IMAD.U32 R4, RZ, RZ, UR4 ;  /* 0x00000004ff047e24 */ /* 0x000fe2000f8e00ff */
[----:B------:R0:W1:Y:S01]  /*d4c0*/  LDC.64 R2, c[0x4][R0] ;  /* 0x0100000000027b82 */ /* 0x0000620000000a00 */
[----:B------:R-:W-:Y:S01]  /*d4d0*/  IMAD.U32 R5, RZ, RZ, UR5 ;  /* 0x00000005ff057e24 */ /* 0x000fe2000f8e00ff */
        /* <DEDUP_REMOVED lines=9> */
[----:B-1----:R-:W-:Y:S05]  /*d570*/  CALL.ABS.NOINC R2 ;  /* 0x0000000002007343 */ /* 0x002fea0003c00000 */
.L_x_842:
[----:B------:R-:W-:Y:S05]  /*d580*/  EXIT ;  /* 0x000000000000794d */ /* 0x000fea0003800000 */
.L_x_841:
[----:B------:R-:W-:-:S06]  /*d590*/  IMAD.U32 R4, R18, 0x10000, RZ ;  /* 0x0001000012047824 */ /* 0x000fcc00078e00ff */
[----:B------:R-:W0:Y:S02]  /*d5a0*/  F2I.U64.TRUNC R4, R4 ;  /* 0x0000000400047311 */ /* 0x000e24000020d800 */
[----:B0-----:R-:W-:Y:S01]  /*d5b0*/  STG.E.64 desc[UR36][R2.64], R4 ;  /* 0x0000000402007986 */ /* 0x001fe2000c101b24 */
[----:B------:R-:W-:Y:S05]  /*d5c0*/  EXIT ;  /* 0x000000000000794d */ /* 0x000fea0003800000 */
.L_x_840:
[----:B------:R-:W-:-:S04]  /*d5d0*/  IMAD.U32 R18, R18, 0x10000, RZ ;  /* 0x0001000012127824 */ /* 0x000fc800078e00ff */
[----:B------:R-:W0:Y:S02]  /*d5e0*/  F2I.FTZ.U32.TRUNC.NTZ R5, R18 ;  /* 0x0000001200057305 */ /* 0x000e24000021f000 */
[----:B0-----:R-:W-:Y:S01]  /*d5f0*/  STG.E desc[UR36][R2.64], R5 ;  /* 0x0000000502007986 */ /* 0x001fe2000c101924 */
[----:B------:R-:W-:Y:S05]  /*d600*/  EXIT ;  /* 0x000000000000794d */ /* 0x000fea0003800000 */
.L_x_843:
        /* <DEDUP_REMOVED lines=15> */
.L_x_8575:


//--------------------- .text._ZN2at6native18elementwise_kernelILi128ELi4EZNS0_22gpu_kernel_impl_nocastIZZZNS0_61_GLOBAL__N__b29612f4_23_ActivationMishKernel_cu_9e10b42f_310220mish_backward_kernelERNS_14TensorIteratorEENKUlvE_clEvENKUlvE2_clEvEUlN3c108BFloat16ES9_E_EEvRNS_18TensorIteratorBaseERKT_EUliE_EEviT1_ --------------------------
	.section	.text._ZN2at6native18elementwise_kernelILi128ELi4EZNS0_22gpu_kernel_impl_nocastIZZZNS0_61_GLOBAL__N__b29612f4_23_ActivationMishKernel_cu_9e10b42f_310220mish_backward_kernelERNS_14TensorIteratorEENKUlvE_clEvENKUlvE2_clEvEUlN3c108BFloat16ES9_E_EEvRNS_18TensorIteratorBaseERKT_EUliE_EEviT1_,"ax",@progbits
	.align	128
        .global         _ZN2at6native18elementwise_kernelILi128ELi4EZNS0_22gpu_kernel_impl_nocastIZZZNS0_61_GLOBAL__N__b29612f4_23_ActivationMishKernel_cu_9e10b42f_310220mish_backward_kernelERNS_14TensorIteratorEENKUlvE_clEvENKUlvE2_clEvEUlN3c108BFloat16ES9_E_EEvRNS_18TensorIteratorBaseERKT_EUliE_EEviT1_
        .type           _ZN2at6native18elementwise_kernelILi128ELi4EZNS0_22gpu_kernel_impl_nocastIZZZNS0_61_GLOBAL__N__b29612f4_23_ActivationMishKernel_cu_9e10b42f_310220mish_backward_kernelERNS_14TensorIteratorEENKUlvE_clEvENKUlvE2_clEvEUlN3c108BFloat16ES9_E_EEvRNS_18TensorIteratorBaseERKT_EUliE_EEviT1_,@function
        .size           _ZN2at6native18elementwise_kernelILi128ELi4EZNS0_22gpu_kernel_impl_nocastIZZZNS0_61_GLOBAL__N__b29612f4_23_ActivationMishKernel_cu_9e10b42f_310220mish_backward_kernelERNS_14TensorIteratorEENKUlvE_clEvENKUlvE2_clEvEUlN3c108BFloat16ES9_E_EEvRNS_18TensorIteratorBaseERKT_EUliE_EEviT1_,(.L_x_8576 - _ZN2at6native18elementwise_kernelILi128ELi4EZNS0_22gpu_kernel_impl_nocastIZZZNS0_61_GLOBAL__N__b29612f4_23_ActivationMishKernel_cu_9e10b42f_310220mish_backward_kernelERNS_14TensorIteratorEENKUlvE_clEvENKUlvE2_clEvEUlN3c108BFloat16ES9_E_EEvRNS_18TensorIteratorBaseERKT_EUliE_EEviT1_)
        .other          _ZN2at6native18elementwise_kernelILi128ELi4EZNS0_22gpu_kernel_impl_nocastIZZZNS0_61_GLOBAL__N__b29612f4_23_ActivationMishKernel_cu_9e10b42f_310220mish_backward_kernelERNS_14TensorIteratorEENKUlvE_clEvENKUlvE2_clEvEUlN3c108BFloat16ES9_E_EEvRNS_18TensorIteratorBaseERKT_EUliE_EEviT1_,@"STO_CUDA_ENTRY STV_DEFAULT"
_ZN2at6native18elementwise_kernelILi128ELi4EZNS0_22gpu_kernel_impl_nocastIZZZNS0_61_GLOBAL__N__b29612f4_23_ActivationMishKernel_cu_9e10b42f_310220mish_backward_kernelERNS_14TensorIteratorEENKUlvE_clEvENKUlvE2_clEvEUlN3c108BFloat16ES9_E_EEvRNS_18TensorIteratorBaseERKT_EUliE_EEviT1_:
.text._ZN2at6native18elementwise_kernelILi128ELi4EZNS0_22gpu_kernel_impl_nocastIZZZNS0_61_GLOBAL__N__b29612f4_23_ActivationMishKernel_cu_9e10b42f_310220mish_backward_kernelERNS_14TensorIteratorEENKUlvE_clEvENKUlvE2_clEvEUlN3c108BFloat16ES9_E_EEvRNS_18TensorIteratorBaseERKT_EUliE_EEviT1_:
[----:B------:R-:W-:Y:S01]  /*0000*/  LDC R1, c[0x0][0x28] ;  /* 0x00000a00ff017b82 */ /* 0x000fe20000000800 */
[----:B------:R-:W0:Y:S01]  /*0010*/  S2R R3, SR_CTAID.X ;  /* 0x0000000000037919 */ /* 0x000e220000002500 */
[----:B------:R-:W-:Y:S01]  /*0020*/  ULDC UR6, c[0x0][0x210] ;  /* 0x0000840000067ab9 */ /* 0x000fe20000000800 */
[----:B------:R-:W-:Y:S01]  /*0030*/  ULDC.64 UR4, c[0x0][0x208] ;  /* 0x0000820000047ab9 */ /* 0x000fe20000000a00 */
[----:B------:R-:W-:Y:S01]  /*0040*/  BSSY B0, `(.L_x_844) ;  /* 0x00001a1000007945 */ /* 0x000fe20003800000 */
[----:B------:R-:W0:Y:S02]  /*0050*/  S2R R0, SR_TID.X ;  /* 0x0000000000007919 */ /* 0x000e240000002100 */
[----:B0-----:R-:W-:-:S04]  /*0060*/  LEA R3, R3, R0, 0x9 ;  /* 0x0000000003037211 */ /* 0x001fc800078e48ff */
[----:B------:R-:W-:-:S13]  /*0070*/  ISETP.GE.AND P0, PT, R3, UR6, PT ;  /* 0x0000000603007c0c */ /* 0x000fda000bf06270 */
[----:B------:R-:W-:Y:S05]  /*0080*/  @P0 BRA `(.L_x_845) ;  /* 0x0000001800700947 */ /* 0x000fea0003800000 */
[----:B------:R-:W0:Y:S01]  /*0090*/  LDC R10, c[0x0][0x218] ;  /* 0x00008600ff0a7b82 */ /* 0x000e220000000800 */
[----:B------:R-:W-:Y:S01]  /*00a0*/  HFMA2.MMA R2, -RZ, RZ, 0, 0 ;  /* 0x00000000ff027435 */ /* 0x000fe200000001ff */
[----:B------:R-:W-:Y:S01]  /*00b0*/  MOV R0, RZ ;  /* 0x000000ff00007202 */ /* 0x000fe20000000f00 */
[----:B------:R-:W-:Y:S01]  /*00c0*/  HFMA2.MMA R5, -RZ, RZ, 0, 0 ;  /* 0x00000000ff057435 */ /* 0x000fe200000001ff */
[----:B0-----:R-:W-:-:S13]  /*00d0*/  ISETP.NE.AND P0, PT, R10, RZ, PT ;  /* 0x000000ff0a00720c */ /* 0x001fda0003f05270 */
[----:B------:R-:W-:Y:S05]  /*00e0*/  @!P0 BRA `(.L_x_846) ;  /* 0x0000001400708947 */ /* 0x000fea0003800000 */
[----:B------:R-:W-:Y:S01]  /*00f0*/  MOV R4, RZ ;  /* 0x000000ff00047202 */ /* 0x000fe20000000f00 */
[----:B------:R-:W-:Y:S01]  /*0100*/  ULDC.64 UR8, c[0x0][0x220] ;  /* 0x0000880000087ab9 */ /* 0x000fe20000000a00 */
[----:B------:R-:W-:Y:S01]  /*0110*/  MOV R5, R3 ;  /* 0x0000000300057202 */ /* 0x000fe20000000f00 */
[----:B------:R-:W-:Y:S01]  /*0120*/  ULDC UR7, c[0x0][0x21c] ;  /* 0x0000870000077ab9 */ /* 0x000fe20000000800 */
[----:B------:R-:W-:Y:S01]  /*0130*/  ISETP.NE.AND P0, PT, R10, 0x1, PT ;  /* 0x000000010a00780c */ /* 0x000fe20003f05270 */
[----:B------:R-:W-:-:S05]  /*0140*/  IMAD.HI.U32 R6, R3, UR8, R4 ;  /* 0x0000000803067c27 */ /* 0x000fca000f8e0004 */
[----:B------:R-:W-:Y:S01]  /*0150*/  SHF.R.U32.HI R7, RZ, UR9, R6 ;  /* 0x00000009ff077c19 */ /* 0x000fe20008011606 */
[----:B------:R-:W-:-:S03]  /*0160*/  ULDC.64 UR8, c[0x0][0x348] ;  /* 0x0000d20000087ab9 */ /* 0x000fc60000000a00 */
[----:B------:R-:W-:-:S05]  /*0170*/  IADD3 R2, -R7, RZ, RZ ;  /* 0x000000ff07027210 */ /* 0x000fca0007ffe1ff */
[----:B------:R-:W-:Y:S01]  /*0180*/  IMAD R2, R2, UR7, R3 ;  /* 0x0000000702027c24 */ /* 0x000fe2000f8e0203 */
[----:B------:R-:W-:-:S03]  /*0190*/  ULDC UR7, c[0x0][0x350] ;  /* 0x0000d40000077ab9 */ /* 0x000fc60000000800 */
[C---:B------:R-:W-:Y:S02]  /*01a0*/  IMAD R5, R2.reuse, UR8, RZ ;  /* 0x0000000802057c24 */ /* 0x040fe4000f8e02ff */
[C---:B------:R-:W-:Y:S02]  /*01b0*/  IMAD R0, R2.reuse, UR9, RZ ;  /* 0x0000000902007c24 */ /* 0x040fe4000f8e02ff */
[----:B------:R-:W-:Y:S01]  /*01c0*/  IMAD R2, R2, UR7, RZ ;  /* 0x0000000702027c24 */ /* 0x000fe2000f8e02ff */
[----:B------:R-:W-:Y:S06]  /*01d0*/  @!P0 BRA `(.L_x_846) ;  /* 0x0000001400348947 */ /* 0x000fec0003800000 */
[----:B------:R-:W-:Y:S01]  /*01e0*/  MOV R6, RZ ;  /* 0x000000ff00067202 */ /* 0x000fe20000000f00 */
[----:B------:R-:W-:Y:S01]  /*01f0*/  ULDC.64 UR8, c[0x0][0x228] ;  /* 0x00008a0000087ab9 */ /* 0x000fe20000000a00 */
[----:B------:R-:W-:Y:S01]  /*0200*/  ULDC UR7, c[0x0][0x230] ;  /* 0x00008c0000077ab9 */ /* 0x000fe20000000800 */
[----:B------:R-:W-:Y:S02]  /*0210*/  ISETP.NE.AND P0, PT, R10, 0x2, PT ;  /* 0x000000020a00780c */ /* 0x000fe40003f05270 */
[----:B------:R-:W-:-:S05]  /*0220*/  IMAD.HI.U32 R8, R7, UR9, R6 ;  /* 0x0000000907087c27 */ /* 0x000fca000f8e0006 */
[----:B------:R-:W-:Y:S01]  /*0230*/  SHF.R.U32.HI R9, RZ, UR7, R8 ;  /* 0x00000007ff097c19 */ /* 0x000fe20008011608 */
[----:B------:R-:W-:-:S03]  /*0240*/  ULDC UR7, c[0x0][0x354] ;  /* 0x0000d50000077ab9 */ /* 0x000fc60000000800 */
[----:B------:R-:W-:-:S05]  /*0250*/  IADD3 R6, -R9, RZ, RZ ;  /* 0x000000ff09067210 */ /* 0x000fca0007ffe1ff */
[----:B------:R-:W-:Y:S01]  /*0260*/  IMAD R7, R6, UR8, R7 ;  /* 0x0000000806077c24 */ /* 0x000fe2000f8e0207 */
[----:B------:R-:W-:-:S03]  /*0270*/  ULDC.64 UR8, c[0x0][0x358] ;  /* 0x0000d60000087ab9 */ /* 0x000fc60000000a00 */
[C---:B------:R-:W-:Y:S02]  /*0280*/  IMAD R5, R7.reuse, UR7, R5 ;  /* 0x0000000707057c24 */ /* 0x040fe4000f8e0205 */
[C---:B------:R-:W-:Y:S02]  /*0290*/  IMAD R0, R7.reuse, UR8, R0 ;  /* 0x0000000807007c24 */ /* 0x040fe4000f8e0200 */
[----:B------:R-:W-:Y:S01]  /*02a0*/  IMAD R2, R7, UR9, R2 ;  /* 0x0000000907027c24 */ /* 0x000fe2000f8e0202 */
[----:B------:R-:W-:Y:S06]  /*02b0*/  @!P0 BRA `(.L_x_846) ;  /* 0x0000001000fc8947 */ /* 0x000fec0003800000 */
[----:B------:R-:W-:Y:S01]  /*02c0*/  HFMA2.MMA R8, -RZ, RZ, 0, 0 ;  /* 0x00000000ff087435 */ /* 0x000fe200000001ff */
[----:B------:R-:W-:Y:S01]  /*02d0*/  ULDC.64 UR8, c[0x0][0x238] ;  /* 0x00008e0000087ab9 */ /* 0x000fe20000000a00 */
[----:B------:R-:W-:Y:S01]  /*02e0*/  ISETP.NE.AND P0, PT, R10, 0x3, PT ;  /* 0x000000030a00780c */ /* 0x000fe20003f05270 */
[----:B------:R-:W-:-:S07]  /*02f0*/  ULDC UR7, c[0x0][0x234] ;  /* 0x00008d0000077ab9 */ /* 0x000fce0000000800 */
[----:B------:R-:W-:-:S05]  /*0300*/  IMAD.HI.U32 R6, R9, UR8, R8 ;  /* 0x0000000809067c27 */ /* 0x000fca000f8e0008 */
[----:B------:R-:W-:Y:S01]  /*0310*/  SHF.R.U32.HI R7, RZ, UR9, R6 ;  /* 0x00000009ff077c19 */ /* 0x000fe20008011606 */
[----:B------:R-:W-:-:S03]  /*0320*/  ULDC.64 UR8, c[0x0][0x360] ;  /* 0x0000d80000087ab9 */ /* 0x000fc60000000a00 */
[----:B------:R-:W-:-:S05]  /*0330*/  IADD3 R8, -R7, RZ, RZ ;  /* 0x000000ff07087210 */ /* 0x000fca0007ffe1ff */
[----:B------:R-:W-:Y:S01]  /*0340*/  IMAD R9, R8, UR7, R9 ;  /* 0x0000000708097c24 */ /* 0x000fe2000f8e0209 */
[----:B------:R-:W-:-:S03]  /*0350*/  ULDC UR7, c[0x0][0x368] ;  /* 0x0000da0000077ab9 */ /* 0x000fc60000000800 */
[C---:B------:R-:W-:Y:S02]  /*0360*/  IMAD R5, R9.reuse, UR8, R5 ;  /* 0x0000000809057c24 */ /* 0x040fe4000f8e0205 */
[C---:B------:R-:W-:Y:S02]  /*0370*/  IMAD R0, R9.reuse, UR9, R0 ;  /* 0x0000000909007c24 */ /* 0x040fe4000f8e0200 */
[----:B------:R-:W-:Y:S01]  /*0380*/  IMAD R2, R9, UR7, R2 ;  /* 0x0000000709027c24 */ /* 0x000fe2000f8e0202 */
        /* <DEDUP_REMOVED lines=15> */
[----:B------:R-:W-:Y:S01]  /*0480*/  MOV R8, RZ ;  /* 0x000000ff00087202 */ /* 0x000fe20000000f00 */
[----:B------:R-:W-:Y:S01]  /*0490*/  ULDC.64 UR8, c[0x0][0x250] ;  /* 0x0000940000087ab9 */ /* 0x000fe20000000a00 */
[----:B------:R-:W-:Y:S01]  /*04a0*/  ISETP.NE.AND P0, PT, R10, 0x5, PT ;  /* 0x000000050a00780c */ /* 0x000fe20003f05270 */
[----:B------:R-:W-:Y:S02]  /*04b0*/  ULDC UR7, c[0x0][0x24c] ;  /* 0x0000930000077ab9 */ /* 0x000fe40000000800 */
        /* <DEDUP_REMOVED lines=10> */
[----:B------:R-:W-:Y:S01]  /*0560*/  HFMA2.MMA R6, -RZ, RZ, 0, 0 ;  /* 0x00000000ff067435 */ /* 0x000fe200000001ff */
[----:B------:R-:W-:Y:S01]  /*0570*/  ULDC.64 UR8, c[0x0][0x258] ;  /* 0x0000960000087ab9 */ /* 0x000fe20000000a00 */
[----:B------:R-:W-:Y:S01]  /*0580*/  ULDC UR7, c[0x0][0x260] ;  /* 0x0000980000077ab9 */ /* 0x000fe20000000800 */
[----:B------:R-:W-:-:S07]  /*0590*/  ISETP.NE.AND P0, PT, R10, 0x6, PT ;  /* 0x000000060a00780c */ /* 0x000fce0003f05270 */
        /* <DEDUP_REMOVED lines=248> */
[----:B------:R-:W-:Y:S01]  /*1520*/  ISETP.NE.AND P0, PT, R10, 0x18, PT ;  /* 0x000000180a00780c */ /* 0x000fe20003f05270 */
[----:B------:R-:W-:Y:S01]  /*1530*/  HFMA2.MMA R6, -RZ, RZ, 0, 0 ;  /* 0x00000000ff067435 */ /* 0x000fe200000001ff */
[----:B------:R-:W-:Y:S01]  /*1540*/  ULDC.64 UR8, c[0x0][0x330] ;  /* 0x0000cc0000087ab9 */ /* 0x000fe20000000a00 */
[----:B------:R-:W-:-:S08]  /*1550*/  ULDC UR7, c[0x0][0x338] ;  /* 0x0000ce0000077ab9 */ /* 0x000fd00000000800 */
[----:B------:R-:W-:Y:S02]  /*1560*/  IMAD.HI.U32 R10, R7, UR9, R6 ;  /* 0x00000009070a7c27 */ /* 0x000fe4000f8e0006 */
[----:B------:R-:W0:Y:S03]  /*1570*/  @P0 LDC.64 R12, c[0x0][0x340] ;  /* 0x0000d000ff0c0b82 */ /* 0x000e260000000a00 */
[----:B------:R-:W-:Y:S01]  /*1580*/  SHF.R.U32.HI R11, RZ, UR7, R10 ;  /* 0x00000007ff0b7c19 */ /* 0x000fe2000801160a */
[----:B------:R-:W-:Y:S01]  /*1590*/  ULDC UR7, c[0x0][0x45c] ;  /* 0x0001170000077ab9 */ /* 0x000fe20000000800 */
[----:B------:R-:W-:Y:S02]  /*15a0*/  @P0 MOV R10, RZ ;  /* 0x000000ff000a0202 */ /* 0x000fe40000000f00 */
[----:B------:R-:W-:Y:S01]  /*15b0*/  IADD3 R6, -R11, RZ, RZ ;  /* 0x000000ff0b067210 */ /* 0x000fe20007ffe1ff */
[----:B------:R-:W1:Y:S04]  /*15c0*/  @P0 LDC R15, c[0x0][0x33c] ;  /* 0x0000cf00ff0f0b82 */ /* 0x000e680000000800 */
[----:B------:R-:W-:Y:S01]  /*15d0*/  IMAD R7, R6, UR8, R7 ;  /* 0x0000000806077c24 */ /* 0x000fe2000f8e0207 */
[----:B------:R-:W-:-:S03]  /*15e0*/  ULDC.64 UR8, c[0x0][0x460] ;  /* 0x0001180000087ab9 */ /* 0x000fc60000000a00 */
[----:B------:R-:W2:Y:S01]  /*15f0*/  @P0 LDC.64 R8, c[0x0][0x468] ;  /* 0x00011a00ff080b82 */ /* 0x000ea20000000a00 */
[C---:B------:R-:W-:Y:S02]  /*1600*/  IMAD R5, R7.reuse, UR7, R5 ;  /* 0x0000000707057c24 */ /* 0x040fe4000f8e0205 */
[C---:B------:R-:W-:Y:S02]  /*1610*/  IMAD R0, R7.reuse, UR8, R0 ;  /* 0x0000000807007c24 */ /* 0x040fe4000f8e0200 */
[----:B------:R-:W-:-:S03]  /*1620*/  IMAD R2, R7, UR9, R2 ;  /* 0x0000000907027c24 */ /* 0x000fc6000f8e0202 */
[----:B------:R-:W3:Y:S01]  /*1630*/  @P0 LDC R14, c[0x0][0x470] ;  /* 0x00011c00ff0e0b82 */ /* 0x000ee20000000800 */
[----:B0-----:R-:W-:-:S05]  /*1640*/  @P0 IMAD.HI.U32 R4, R11, R12, R10 ;  /* 0x0000000c0b040227 */ /* 0x001fca00078e000a */
[----:B------:R-:W-:-:S04]  /*1650*/  @P0 SHF.R.U32.HI R4, RZ, R13, R4 ;  /* 0x0000000dff040219 */ /* 0x000fc80000011604 */
[----:B------:R-:W-:-:S05]  /*1660*/  @P0 IADD3 R10, -R4, RZ, RZ ;  /* 0x000000ff040a0210 */ /* 0x000fca0007ffe1ff */
[----:B-1----:R-:W-:-:S04]  /*1670*/  @P0 IMAD R11, R10, R15, R11 ;  /* 0x0000000f0a0b0224 */ /* 0x002fc800078e020b */
[C---:B--2---:R-:W-:Y:S02]  /*1680*/  @P0 IMAD R5, R11.reuse, R8, R5 ;  /* 0x000000080b050224 */ /* 0x044fe400078e0205 */
[C---:B------:R-:W-:Y:S02]  /*1690*/  @P0 IMAD R0, R11.reuse, R9, R0 ;  /* 0x000000090b000224 */ /* 0x040fe400078e0200 */
[----:B---3--:R-:W-:-:S07]  /*16a0*/  @P0 IMAD R2, R11, R14, R2 ;  /* 0x0000000e0b020224 */ /* 0x008fce00078e0202 */
.L_x_846:
[----:B------:R-:W-:Y:S02]  /*16b0*/  ULDC.64 UR8, c[0x0][0x488] ;  /* 0x0001220000087ab9 */ /* 0x000fe40000000a00 */
[----:B------:R-:W-:-:S04]  /*16c0*/  IADD3 R8, P0, R2, UR8, RZ ;  /* 0x0000000802087c10 */ /* 0x000fc8000ff1e0ff */
[----:B------:R-:W-:Y:S01]  /*16d0*/  IADD3.X R9, RZ, UR9, RZ, P0, !PT ;  /* 0x00000009ff097c10 */ /* 0x000fe200087fe4ff */
[----:B------:R-:W-:-:S04]  /*16e0*/  ULDC.64 UR8, c[0x0][0x480] ;  /* 0x0001200000087ab9 */ /* 0x000fc80000000a00 */
[----:B------:R-:W2:Y:S01]  /*16f0*/  LDG.E.U16 R2, desc[UR4][R8.64] ;  /* 0x0000000408027981 */ /* 0x000ea2000c1e1500 */
[----:B------:R-:W-:-:S04]  /*1700*/  IADD3 R6, P0, R0, UR8, RZ ;  /* 0x0000000800067c10 */ /* 0x000fc8000ff1e0ff */
[----:B------:R-:W-:Y:S01]  /*1710*/  IADD3.X R7, RZ, UR9, RZ, P0, !PT ;  /* 0x00000009ff077c10 */ /* 0x000fe200087fe4ff */
[----:B------:R-:W-:-:S04]  /*1720*/  ULDC.64 UR8, c[0x0][0x478] ;  /* 0x00011e0000087ab9 */ /* 0x000fc80000000a00 */
[----:B------:R0:W5:Y:S01]  /*1730*/  LDG.E.U16 R0, desc[UR4][R6.64] ;  /* 0x0000000406007981 */ /* 0x000162000c1e1500 */
[----:B------:R-:W-:Y:S01]  /*1740*/  BSSY B1, `(.L_x_847) ;  /* 0x0000027000017945 */ /* 0x000fe20003800000 */
[----:B0-----:R-:W-:Y:S02]  /*1750*/  MOV R7, 0x3d39bf78 ;  /* 0x3d39bf7800077802 */ /* 0x001fe40000000f00 */
[----:B--2---:R-:W-:-:S05]  /*1760*/  SHF.L.U32 R2, R2, 0x10, RZ ;  /* 0x0000001002027819 */ /* 0x004fca00000006ff */
[C---:B------:R-:W-:Y:S01]  /*1770*/  FMUL.FTZ R4, R2.reuse, 1.4426950216293334961 ;  /* 0x3fb8aa3b02047820 */ /* 0x040fe20000410000 */
[----:B------:R-:W-:-:S05]  /*1780*/  FMUL.FTZ R6, R2, -1.4426950216293334961 ;  /* 0xbfb8aa3b02067820 */ /* 0x000fca0000410000 */
[----:B------:R-:W0:Y:S08]  /*1790*/  MUFU.EX2 R4, R4 ;  /* 0x0000000400047308 */ /* 0x000e300000000800 */
[----:B------:R-:W1:Y:S01]  /*17a0*/  MUFU.EX2 R6, R6 ;  /* 0x0000000600067308 */ /* 0x000e620000000800 */
[C---:B0-----:R-:W-:Y:S01]  /*17b0*/  FADD.FTZ.RZ R10, R4.reuse, 1 ;  /* 0x3f800000040a7421 */ /* 0x041fe2000001c000 */
[----:B------:R-:W-:-:S04]  /*17c0*/  ISETP.GE.U32.AND P0, PT, R4, 0x7f800000, PT ;  /* 0x7f8000000400780c */ /* 0x000fc80003f06070 */
[----:B------:R-:W-:-:S04]  /*17d0*/  IADD3 R10, R10, -0x3f400000, RZ ;  /* 0xc0c000000a0a7810 */ /* 0x000fc80007ffe0ff */
[----:B------:R-:W-:Y:S02]  /*17e0*/  LOP3.LUT R11, R10, 0xff800000, RZ, 0xc0, !PT ;  /* 0xff8000000a0b7812 */ /* 0x000fe400078ec0ff */
[----:B------:R-:W-:Y:S02]  /*17f0*/  MOV R10, 0x3e800000 ;  /* 0x3e800000000a7802 */ /* 0x000fe40000000f00 */
[----:B------:R-:W-:Y:S02]  /*1800*/  IADD3 R9, -R11, 0x40800000, RZ ;  /* 0x408000000b097810 */ /* 0x000fe40007ffe1ff */
[-C--:B------:R-:W-:Y:S02]  /*1810*/  IADD3 R8, R4, -R11.reuse, RZ ;  /* 0x8000000b04087210 */ /* 0x080fe40007ffe0ff */
[----:B------:R-:W-:Y:S01]  /*1820*/  I2FP.F32.S32 R11, R11 ;  /* 0x0000000b000b7245 */ /* 0x000fe20000201400 */
[----:B------:R-:W-:-:S04]  /*1830*/  FFMA.FTZ R9, R9, R10, -1 ;  /* 0xbf80000009097423 */ /* 0x000fc8000001000a */
[----:B------:R-:W-:Y:S01]  /*1840*/  FADD.FTZ R8, R8, R9 ;  /* 0x0000000908087221 */ /* 0x000fe20000010000 */
[----:B-1----:R-:W-:Y:S01]  /*1850*/  FADD.FTZ R9, R6, 1 ;  /* 0x3f80000006097421 */ /* 0x002fe20000010000 */
[----:B------:R-:W-:Y:S01]  /*1860*/  IADD3 R6, P1, R5, UR8, RZ ;  /* 0x0000000805067c10 */ /* 0x000fe2000ff3e0ff */
[----:B------:R-:W-:Y:S01]  /*1870*/  FMUL.FTZ R11, R11, 1.1920928955078125e-07 ;  /* 0x340000000b0b7820 */ /* 0x000fe20000410000 */
[----:B------:R-:W-:-:S03]  /*1880*/  FFMA.FTZ R7, R8, -R7, 0.10546888411045074463 ;  /* 0x3dd8001208077423 */ /* 0x000fc60000010807 */
[----:B------:R-:W0:Y:S01]  /*1890*/  MUFU.RCP R9, R9 ;  /* 0x0000000900097308 */ /* 0x000e220000001000 */
[----:B------:R-:W-:-:S04]  /*18a0*/  FFMA.FTZ R7, R8, R7, -0.13229703903198242188 ;  /* 0xbe0778e008077423 */ /* 0x000fc80000010007 */
[----:B------:R-:W-:-:S04]  /*18b0*/  FFMA.FTZ R7, R8, R7, 0.14491446316242218018 ;  /* 0x3e14647508077423 */ /* 0x000fc80000010007 */
[----:B------:R-:W-:-:S04]  /*18c0*/  FFMA.FTZ R7, R8, R7, -0.16641564667224884033 ;  /* 0xbe2a68dd08077423 */ /* 0x000fc80000010007 */
[----:B------:R-:W-:-:S04]  /*18d0*/  FFMA.FTZ R7, R8, R7, 0.19988867640495300293 ;  /* 0x3e4caf9e08077423 */ /* 0x000fc80000010007 */
[----:B------:R-:W-:-:S04]  /*18e0*/  FFMA.FTZ R7, R8, R7, -0.25000196695327758789 ;  /* 0xbe80004208077423 */ /* 0x000fc80000010007 */
[----:B------:R-:W-:-:S04]  /*18f0*/  FFMA.FTZ R7, R8, R7, 0.33333510160446166992 ;  /* 0x3eaaaae608077423 */ /* 0x000fc80000010007 */
[----:B------:R-:W-:-:S04]  /*1900*/  FFMA.FTZ R7, R8, R7, -0.5 ;  /* 0xbf00000008077423 */ /* 0x000fc80000010007 */
[----:B------:R-:W-:-:S04]  /*1910*/  FMUL.FTZ R7, R8, R7 ;  /* 0x0000000708077220 */ /* 0x000fc80000410000 */
[----:B------:R-:W-:Y:S01]  /*1920*/  FFMA.FTZ R8, R8, R7, R8 ;  /* 0x0000000708087223 */ /* 0x000fe20000010008 */
[----:B------:R-:W-:-:S03]  /*1930*/  IADD3.X R7, RZ, UR9, RZ, P1, !PT ;  /* 0x00000009ff077c10 */ /* 0x000fc60008ffe4ff */
[----:B------:R-:W-:Y:S01]  /*1940*/  FFMA.FTZ R8, R11, 0.69314718246459960938, R8 ;  /* 0x3f3172180b087823 */ /* 0x000fe20000010008 */
[----:B0-----:R-:W-:Y:S06]  /*1950*/  @!P0 BRA `(.L_x_848) ;  /* 0x0000000000148947 */ /* 0x001fec0003800000 */
[C---:B------:R-:W-:Y:S02]  /*1960*/  ISETP.GE.AND P0, PT, R4.reuse, -0x407fffff, PT ;  /* 0xbf8000010400780c */ /* 0x040fe40003f06270 */
[----:B------:R-:W-:-:S11]  /*1970*/  FSETP.NEU.FTZ.AND P1, PT, R4, RZ, PT ;  /* 0x000000ff0400720b */ /* 0x000fd60003f3d000 */
[----:B------:R-:W-:-:S05]  /*1980*/  @P0 MOV R5, 0x7f800000 ;  /* 0x7f80000000050802 */ /* 0x000fca0000000f00 */
[----:B------:R-:W-:-:S05]  /*1990*/  @P0 FFMA.FTZ R8, R4, R5, +INF ;  /* 0x7f80000004080423 */ /* 0x000fca0000010005 */
[----:B------:R-:W-:-:S07]  /*19a0*/  FSEL R8, R8, -RZ, P1 ;  /* 0x800000ff08087208 */ /* 0x000fce0000800000 */
.L_x_848:
[----:B------:R-:W-:Y:S05]  /*19b0*/  BSYNC B1 ;  /* 0x0000000000017941 */ /* 0x000fea0003800000 */
.L_x_847:
[----:B------:R-:W0:Y:S01]  /*19c0*/  MUFU.TANH R8, R8 ;  /* 0x0000000800087308 */ /* 0x000e220000002400 */
[----:B------:R-:W-:Y:S01]  /*19d0*/  FMUL.FTZ R9, R2, R9 ;  /* 0x0000000902097220 */ /* 0x000fe20000410000 */
[----:B-----5:R-:W-:Y:S02]  /*19e0*/  SHF.L.U32 R0, R0, 0x10, RZ ;  /* 0x0000001000007819 */ /* 0x020fe400000006ff */
[----:B------:R-:W-:Y:S01]  /*19f0*/  IADD3 R3, R3, 0x80, RZ ;  /* 0x0000008003037810 */ /* 0x000fe20007ffe0ff */
[----:B0-----:R-:W-:-:S04]  /*1a00*/  FFMA.FTZ R5, -R8, R8, 1 ;  /* 0x3f80000008057423 */ /* 0x001fc80000010108 */
[----:B------:R-:W-:-:S04]  /*1a10*/  FFMA.FTZ R5, R5, R9, R8 ;  /* 0x0000000905057223 */ /* 0x000fc80000010008 */
[----:B------:R-:W-:-:S05]  /*1a20*/  FMUL.FTZ R5, R0, R5 ;  /* 0x0000000500057220 */ /* 0x000fca0000410000 */
[----:B------:R-:W-:-:S05]  /*1a30*/  F2FP.BF16.F32.PACK_AB R5, RZ, R5 ;  /* 0x00000005ff05723e */ /* 0x000fca00000010ff */
[----:B------:R0:W-:Y:S02]  /*1a40*/  STG.E.U16 desc[UR4][R6.64], R5 ;  /* 0x0000000506007986 */ /* 0x0001e4000c101504 */
.L_x_845:
[----:B------:R-:W-:Y:S05]  /*1a50*/  BSYNC B0 ;  /* 0x0000000000007941 */ /* 0x000fea0003800000 */
.L_x_844:
[----:B------:R-:W-:Y:S01]  /*1a60*/  ISETP.GE.AND P0, PT, R3, UR6, PT ;  /* 0x0000000603007c0c */ /* 0x000fe2000bf06270 */
[----:B------:R-:W-:-:S12]  /*1a70*/  BSSY B0, `(.L_x_849) ;  /* 0x000033a000007945 */ /* 0x000fd80003800000 */
[----:B------:R-:W-:Y:S05]  /*1a80*/  @P0 BRA `(.L_x_850) ;  /* 0x0000003000e00947 */ /* 0x000fea0003800000 */
[----:B------:R-:W1:Y:S01]  /*1a90*/  LDC R4, c[0x0][0x218] ;  /* 0x00008600ff047b82 */ /* 0x000e620000000800 */
[----:B------:R-:W-:Y:S01]  /*1aa0*/  HFMA2.MMA R2, -RZ, RZ, 0, 0 ;  /* 0x00000000ff027435 */ /* 0x000fe200000001ff */
[----:B------:R-:W-:Y:S01]  /*1ab0*/  MOV R0, RZ ;  /* 0x000000ff00007202 */ /* 0x000fe20000000f00 */
[----:B0-----:R-:W-:Y:S01]  /*1ac0*/  HFMA2.MMA R5, -RZ, RZ, 0, 0 ;  /* 0x00000000ff057435 */ /* 0x001fe200000001ff */
[----:B-1----:R-:W-:-:S13]  /*1ad0*/  ISETP.NE.AND P0, PT, R4, RZ, PT ;  /* 0x000000ff0400720c */ /* 0x002fda0003f05270 */
[----:B------:R-:W-:Y:S05]  /*1ae0*/  @!P0 BRA `(.L_x_851) ;  /* 0x00000014006c8947 */ /* 0x000fea0003800000 */
        /* <DEDUP_REMOVED lines=347> */
.L_x_851:
        /* <DEDUP_REMOVED lines=48> */
.L_x_853:
[----:B------:R-:W-:Y:S05]  /*33a0*/  BSYNC B1 ;  /* 0x0000000000017941 */ /* 0x000fea0003800000 */
.L_x_852:
[----:B------:R-:W0:Y:S01]  /*33b0*/  MUFU.TANH R8, R8 ;  /* 0x0000000800087308 */ /* 0x000e220000002400 */
[----:B------:R-:W-:Y:S01]  /*33c0*/  FMUL.FTZ R9, R2, R9 ;  /* 0x0000000902097220 */ /* 0x000fe20000410000 */
[----:B-----5:R-:W-:Y:S02]  /*33d0*/  SHF.L.U32 R0, R0, 0x10, RZ ;  /* 0x0000001000007819 */ /* 0x020fe400000006ff */
[----:B------:R-:W-:-:S04]  /*33e0*/  IADD3 R3, R3, 0x80, RZ ;  /* 0x0000008003037810 */ /* 0x000fc80007ffe0ff */
[----:B------:R-:W-:Y:S01]  /*33f0*/  ISETP.GE.AND P0, PT, R3, UR6, PT ;  /* 0x0000000603007c0c */ /* 0x000fe2000bf06270 */
[----:B0-----:R-:W-:-:S04]  /*3400*/  FFMA.FTZ R5, -R8, R8, 1 ;  /* 0x3f80000008057423 */ /* 0x001fc80000010108 */
[----:B------:R-:W-:-:S04]  /*3410*/  FFMA.FTZ R5, R5, R9, R8 ;  /* 0x0000000905057223 */ /* 0x000fc80000010008 */
[----:B------:R-:W-:-:S05]  /*3420*/  FMUL.FTZ R5, R0, R5 ;  /* 0x0000000500057220 */ /* 0x000fca0000410000 */
[----:B------:R-:W-:-:S05]  /*3430*/  F2FP.BF16.F32.PACK_AB R5, RZ, R5 ;  /* 0x00000005ff05723e */ /* 0x000fca00000010ff */
[----:B------:R1:W-:Y:S01]  /*3440*/  STG.E.U16 desc[UR4][R6.64], R5 ;  /* 0x0000000506007986 */ /* 0x0003e2000c101504 */
[----:B------:R-:W-:Y:S05]  /*3450*/  @P0 BRA `(.L_x_850) ;  /* 0x00000018006c0947 */ /* 0x000fea0003800000 */
[----:B------:R-:W0:Y:S01]  /*3460*/  LDC R4, c[0x0][0x218] ;  /* 0x00008600ff047b82 */ /* 0x000e220000000800 */
[----:B------:R-:W-:Y:S01]  /*3470*/  HFMA2.MMA R2, -RZ, RZ, 0, 0 ;  /* 0x00000000ff027435 */ /* 0x000fe200000001ff */
[----:B------:R-:W-:Y:S01]  /*3480*/  MOV R0, RZ ;  /* 0x000000ff00007202 */ /* 0x000fe20000000f00 */
[----:B-1----:R-:W-:Y:S01]  /*3490*/  HFMA2.MMA R5, -RZ, RZ, 0, 0 ;  /* 0x00000000ff057435 */ /* 0x002fe200000001ff */
[----:B0-----:R-:W-:-:S13]  /*34a0*/  ISETP.NE.AND P0, PT, R4, RZ, PT ;  /* 0x000000ff0400720c */ /* 0x001fda0003f05270 */
        /* <DEDUP_REMOVED lines=348> */
.L_x_854:
        /* <DEDUP_REMOVED lines=48> */
.L_x_856:
[----:B------:R-:W-:Y:S05]  /*4d70*/  BSYNC B1 ;  /* 0x0000000000017941 */ /* 0x000fea0003800000 */
.L_x_855:
        /* <DEDUP_REMOVED lines=9> */
.L_x_850:
[----:B------:R-:W-:Y:S05]  /*4e10*/  BSYNC B0 ;  /* 0x0000000000007941 */ /* 0x000fea0003800000 */
.L_x_849:
[----:B------:R-:W-:-:S13]  /*4e20*/  ISETP.GE.AND P0, PT, R3, UR6, PT ;  /* 0x0000000603007c0c */ /* 0x000fda000bf06270 */
[----:B------:R-:W-:Y:S05]  /*4e30*/  @P0 EXIT ;  /* 0x000000000000094d */ /* 0x000fea0003800000 */
[----:B------:R-:W3:Y:S01]  /*4e40*/  LDC R4, c[0x0][0x218] ;  /* 0x00008600ff047b82 */ /* 0x000ee20000000800 */
[----:B------:R-:W-:Y:S01]  /*4e50*/  HFMA2.MMA R2, -RZ, RZ, 0, 0 ;  /* 0x00000000ff027435 */ /* 0x000fe200000001ff */
[----:B------:R-:W-:Y:S01]  /*4e60*/  MOV R0, RZ ;  /* 0x000000ff00007202 */ /* 0x000fe20000000f00 */
[----:B012---:R-:W-:Y:S01]  /*4e70*/  HFMA2.MMA R5, -RZ, RZ, 0, 0 ;  /* 0x00000000ff057435 */ /* 0x007fe200000001ff */
[----:B---3--:R-:W-:-:S13]  /*4e80*/  ISETP.NE.AND P0, PT, R4, RZ, PT ;  /* 0x000000ff0400720c */ /* 0x008fda0003f05270 */
[----:B------:R-:W-:Y:S05]  /*4e90*/  @!P0 BRA `(.L_x_857) ;  /* 0x00000014006c8947 */ /* 0x000fea0003800000 */
[----:B------:R-:W-:Y:S01]  /*4ea0*/  MOV R2, RZ ;  /* 0x000000ff00027202 */ /* 0x000fe20000000f00 */
[----:B------:R-:W-:Y:S01]  /*4eb0*/  ULDC.64 UR6, c[0x0][0x220] ;  /* 0x0000880000067ab9 */ /* 0x000fe20000000a00 */
[----:B------:R-:W-:Y:S01]  /*4ec0*/  ISETP.NE.AND P0, PT, R4, 0x1, PT ;  /* 0x000000010400780c */ /* 0x000fe20003f05270 */
[----:B------:R-:W-:Y:S02]  /*4ed0*/  ULDC UR8, c[0x0][0x350] ;  /* 0x0000d40000087ab9 */ /* 0x000fe40000000800 */
[----:B------:R-:W-:Y:S01]  /*4ee0*/  IMAD.HI.U32 R6, R3, UR6, R2 ;  /* 0x0000000603067c27 */ /* 0x000fe2000f8e0002 */
[----:B------:R-:W-:-:S04]  /*4ef0*/  ULDC UR6, c[0x0][0x21c] ;  /* 0x0000870000067ab9 */ /* 0x000fc80000000800 */
[----:B------:R-:W-:-:S04]  /*4f00*/  SHF.R.U32.HI R7, RZ, UR7, R6 ;  /* 0x00000007ff077c19 */ /* 0x000fc80008011606 */
[----:B------:R-:W-:-:S05]  /*4f10*/  IADD3 R2, -R7, RZ, RZ ;  /* 0x000000ff07027210 */ /* 0x000fca0007ffe1ff */
[----:B------:R-:W-:Y:S01]  /*4f20*/  IMAD R2, R2, UR6, R3 ;  /* 0x0000000602027c24 */ /* 0x000fe2000f8e0203 */
[----:B------:R-:W-:-:S03]  /*4f30*/  ULDC.64 UR6, c[0x0][0x348] ;  /* 0x0000d20000067ab9 */ /* 0x000fc60000000a00 */
        /* <DEDUP_REMOVED lines=22> */
[----:B------:R-:W-:Y:S01]  /*50a0*/  IMAD.HI.U32 R6, R9, UR6, R8 ;  /* 0x0000000609067c27 */ /* 0x000fe2000f8e0008 */
[----:B------:R-:W-:-:S04]  /*50b0*/  ULDC UR6, c[0x0][0x234] ;  /* 0x00008d0000067ab9 */ /* 0x000fc80000000800 */
[----:B------:R-:W-:-:S04]  /*50c0*/  SHF.R.U32.HI R7, RZ, UR7, R6 ;  /* 0x00000007ff077c19 */ /* 0x000fc80008011606 */
        /* <DEDUP_REMOVED lines=312> */
.L_x_857:
[----:B------:R-:W-:Y:S02]  /*6450*/  ULDC.64 UR6, c[0x0][0x488] ;  /* 0x0001220000067ab9 */ /* 0x000fe40000000a00 */
[----:B------:R-:W-:-:S04]  /*6460*/  IADD3 R8, P0, R2, UR6, RZ ;  /* 0x0000000602087c10 */ /* 0x000fc8000ff1e0ff */
[----:B------:R-:W-:Y:S01]  /*6470*/  IADD3.X R9, RZ, UR7, RZ, P0, !PT ;  /* 0x00000007ff097c10 */ /* 0x000fe200087fe4ff */
[----:B------:R-:W-:-:S04]  /*6480*/  ULDC.64 UR6, c[0x0][0x480] ;  /* 0x0001200000067ab9 */ /* 0x000fc80000000a00 */
[----:B------:R-:W2:Y:S01]  /*6490*/  LDG.E.U16 R2, desc[UR4][R8.64] ;  /* 0x0000000408027981 */ /* 0x000ea2000c1e1500 */
[----:B------:R-:W-:Y:S02]  /*64a0*/  IADD3 R6, P0, R0, UR6, RZ ;  /* 0x0000000600067c10 */ /* 0x000fe4000ff1e0ff */
[----:B------:R-:W-:Y:S02]  /*64b0*/  MOV R10, 0x3e800000 ;  /* 0x3e800000000a7802 */ /* 0x000fe40000000f00 */
        /* <DEDUP_REMOVED lines=13> */
[----:B------:R-:W-:-:S04]  /*6590*/  LOP3.LUT R4, R4, 0xff800000, RZ, 0xc0, !PT ;  /* 0xff80000004047812 */ /* 0x000fc800078ec0ff */
[----:B------:R-:W-:Y:S02]  /*65a0*/  IADD3 R9, -R4, 0x40800000, RZ ;  /* 0x4080000004097810 */ /* 0x000fe40007ffe1ff */
[-C--:B------:R-:W-:Y:S02]  /*65b0*/  IADD3 R8, R3, -R4.reuse, RZ ;  /* 0x8000000403087210 */ /* 0x080fe40007ffe0ff */
[----:B------:R-:W-:Y:S01]  /*65c0*/  I2FP.F32.S32 R4, R4 ;  /* 0x0000000400047245 */ /* 0x000fe20000201400 */
[----:B------:R-:W-:-:S04]  /*65d0*/  FFMA.FTZ R9, R9, R10, -1 ;  /* 0xbf80000009097423 */ /* 0x000fc8000001000a */
[----:B------:R-:W-:Y:S01]  /*65e0*/  FADD.FTZ R8, R8, R9 ;  /* 0x0000000908087221 */ /* 0x000fe20000010000 */
[----:B-1----:R-:W-:Y:S01]  /*65f0*/  FADD.FTZ R9, R6, 1 ;  /* 0x3f80000006097421 */ /* 0x002fe20000010000 */
[----:B------:R-:W-:Y:S01]  /*6600*/  FMUL.FTZ R6, R4, 1.1920928955078125e-07 ;  /* 0x3400000004067820 */ /* 0x000fe20000410000 */
[----:B------:R-:W-:Y:S01]  /*6610*/  IADD3 R4, P1, R5, UR6, RZ ;  /* 0x0000000605047c10 */ /* 0x000fe2000ff3e0ff */
[----:B------:R-:W-:-:S03]  /*6620*/  FFMA.FTZ R7, R8, -R7, 0.10546888411045074463 ;  /* 0x3dd8001208077423 */ /* 0x000fc60000010807 */
[----:B------:R-:W0:Y:S01]  /*6630*/  MUFU.RCP R9, R9 ;  /* 0x0000000900097308 */ /* 0x000e220000001000 */
[----:B------:R-:W-:Y:S01]  /*6640*/  FFMA.FTZ R7, R8, R7, -0.13229703903198242188 ;  /* 0xbe0778e008077423 */ /* 0x000fe20000010007 */
[----:B------:R-:W-:-:S03]  /*6650*/  IADD3.X R5, RZ, UR7, RZ, P1, !PT ;  /* 0x00000007ff057c10 */ /* 0x000fc60008ffe4ff */
[----:B------:R-:W-:-:S04]  /*6660*/  FFMA.FTZ R7, R8, R7, 0.14491446316242218018 ;  /* 0x3e14647508077423 */ /* 0x000fc80000010007 */
[----:B------:R-:W-:-:S04]  /*6670*/  FFMA.FTZ R7, R8, R7, -0.16641564667224884033 ;  /* 0xbe2a68dd08077423 */ /* 0x000fc80000010007 */
[----:B------:R-:W-:-:S04]  /*6680*/  FFMA.FTZ R7, R8, R7, 0.19988867640495300293 ;  /* 0x3e4caf9e08077423 */ /* 0x000fc80000010007 */
[----:B------:R-:W-:-:S04]  /*6690*/  FFMA.FTZ R7, R8, R7, -0.25000196695327758789 ;  /* 0xbe80004208077423 */ /* 0x000fc80000010007 */
        /* <DEDUP_REMOVED lines=8> */
[----:B------:R-:W-:-:S05]  /*6720*/  @P0 MOV R8, 0x7f800000 ;  /* 0x7f80000000080802 */ /* 0x000fca0000000f00 */
[----:B------:R-:W-:-:S05]  /*6730*/  @P0 FFMA.FTZ R6, R3, R8, +INF ;  /* 0x7f80000003060423 */ /* 0x000fca0000010008 */
[----:B------:R-:W-:-:S07]  /*6740*/  FSEL R6, R6, -RZ, P1 ;  /* 0x800000ff06067208 */ /* 0x000fce0000800000 */
.L_x_859:
[----:B------:R-:W-:Y:S05]  /*6750*/  BSYNC B0 ;  /* 0x0000000000007941 */ /* 0x000fea0003800000 */
.L_x_858:
[----:B------:R-:W0:Y:S01]  /*6760*/  MUFU.TANH R6, R6 ;  /* 0x0000000600067308 */ /* 0x000e220000002400 */
[----:B------:R-:W-:Y:S01]  /*6770*/  FMUL.FTZ R9, R2, R9 ;  /* 0x0000000902097220 */ /* 0x000fe20000410000 */
[----:B-----5:R-:W-:Y:S01]  /*6780*/  SHF.L.U32 R0, R0, 0x10, RZ ;  /* 0x0000001000007819 */ /* 0x020fe200000006ff */
[----:B0-----:R-:W-:-:S04]  /*6790*/  FFMA.FTZ R3, -R6, R6, 1 ;  /* 0x3f80000006037423 */ /* 0x001fc80000010106 */
[----:B------:R-:W-:-:S04]  /*67a0*/  FFMA.FTZ R3, R3, R9, R6 ;  /* 0x0000000903037223 */ /* 0x000fc80000010006 */
[----:B------:R-:W-:-:S05]  /*67b0*/  FMUL.FTZ R3, R0, R3 ;  /* 0x0000000300037220 */ /* 0x000fca0000410000 */
[----:B------:R-:W-:-:S05]  /*67c0*/  F2FP.BF16.F32.PACK_AB R3, RZ, R3 ;  /* 0x00000003ff03723e */ /* 0x000fca00000010ff */
[----:B------:R-:W-:Y:S01]  /*67d0*/  STG.E.U16 desc[UR4][R4.64], R3 ;  /* 0x0000000304007986 */ /* 0x000fe2000c101504 */
[----:B------:R-:W-:Y:S05]  /*67e0*/  EXIT ;  /* 0x000000000000794d */ /* 0x000fea0003800000 */
.L_x_860:
        /* <DEDUP_REMOVED lines=9> */
.L_x_8576:


//--------------------- .text._ZN2at6native27unrolled_elementwise_kernelIZZZNS0_61_GLOBAL__N__b29612f4_23_ActivationMishKernel_cu_9e10b42f_310220mish_backward_kernelERNS_14TensorIteratorEENKUlvE_clEvENKUlvE2_clEvEUlN3c108BFloat16ES8_E_St5arrayIPcLm3EELi4E23TrivialOffsetCalculatorILi2EjESD_ILi1EjENS0_6memory15LoadWithoutCastENSG_16StoreWithoutCastEEEviT_T0_T2_T3_T4_T5_ --------------------------
	.section	.text._ZN2at6native27unrolled_elementwise_kernelIZZZNS0_61_GLOBAL__N__b29612f4_23_ActivationMishKernel_cu_9e10b42f_310220mish_backward_kernelERNS_14TensorIteratorEENKUlvE_clEvENKUlvE2_clEvEUlN3c108BFloat16ES8_E_St5arrayIPcLm3EELi4E23TrivialOffsetCalculatorILi2EjESD_ILi1EjENS0_6memory15LoadWithoutCastENSG_16StoreWithoutCastEEEviT_T0_T2_T3_T4_T5_,"ax",@progbits
	.align	128
        .global         _ZN2at6native27unrolled_elementwise_kernelIZZZNS0_61_GLOBAL__N__b29612f4_23_ActivationMishKernel_cu_9e10b42f_310220mish_backward_kernelERNS_14TensorIteratorEENKUlvE_clEvENKUlvE2_clEvEUlN3c108BFloat16ES8_E_St5arrayIPcLm3EELi4E23TrivialOffsetCalculatorILi2EjESD_ILi1EjENS0_6memory15LoadWithoutCastENSG_16StoreWithoutCastEEEviT_T0_T2_T3_T4_T5_
        .type           _ZN2at6native27unrolled_elementwise_kernelIZZZNS0_61_GLOBAL__N__b29612f4_23_ActivationMishKernel_cu_9e10b42f_310220mish_backward_kernelERNS_14TensorIteratorEENKUlvE_clEvENKUlvE2_clEvEUlN3c108BFloat16ES8_E_St5arrayIPcLm3EELi4E23TrivialOffsetCalculatorILi2EjESD_ILi1EjENS0_6memory15LoadWithoutCastENSG_16StoreWithoutCastEEEviT_T0_T2_T3_T4_T5_,@function
        .size           _ZN2at6native27unrolled_elementwise_kernelIZZZNS0_61_GLOBAL__N__b29612f4_23_ActivationMishKernel_cu_9e10b42f_310220mish_backward_kernelERNS_14TensorIteratorEENKUlvE_clEvENKUlvE2_clEvEUlN3c108BFloat16ES8_E_St5arrayIPcLm3EELi4E23TrivialOffsetCalculatorILi2EjESD_ILi1EjENS0_6memory15LoadWithoutCastENSG_16StoreWithoutCastEEEviT_T0_T2_T3_T4_T5_,(.L_x_8577 - _ZN2at6native27unrolled_elementwise_kernelIZZZNS0_61_GLOBAL__N__b29612f4_23_ActivationMishKernel_cu_9e10b42f_310220mish_backward_kernelERNS_14TensorIteratorEENKUlvE_clEvENKUlvE2_clEvEUlN3c108BFloat16ES8_E_St5arrayIPcLm3EELi4E23TrivialOffsetCalculatorILi2EjESD_ILi1EjENS0_6memory15LoadWithoutCastENSG_16StoreWithoutCastEEEviT_T0_T2_T3_T4_T5_)
        .other          _ZN2at6native27unrolled_elementwise_kernelIZZZNS0_61_GLOBAL__N__b29612f4_23_ActivationMishKernel_cu_9e10b42f_310220mish_backward_kernelERNS_14TensorIteratorEENKUlvE_clEvENKUlvE2_clEvEUlN3c108BFloat16ES8_E_St5arrayIPcLm3EELi4E23TrivialOffsetCalculatorILi2EjESD_ILi1EjENS0_6memory15LoadWithoutCastENSG_16StoreWithoutCastEEEviT_T0_T2_T3_T4_T5_,@"STO_CUDA_ENTRY STV_DEFAULT"
_ZN2at6native27unrolled_elementwise_kernelIZZZNS0_61_GLOBAL__N__b29612f4_23_ActivationMishKernel_cu_9e10b42f_310220mish_backward_kernelERNS_14TensorIteratorEENKUlvE_clEvENKUlvE2_clEvEUlN3c108BFloat16ES8_E_St5arrayIPcLm3EELi4E23TrivialOffsetCalculatorILi2EjESD_ILi1EjENS0_6memory15LoadWithoutCastENSG_16StoreWithoutCastEEEviT_T0_T2_T3_T4_T5_:
.text._ZN2at6native27unrolled_elementwise_kernelIZZZNS0_61_GLOBAL__N__b29612f4_23_ActivationMishKernel_cu_9e10b42f_310220mish_backward_kernelERNS_14TensorIteratorEENKUlvE_clEvENKUlvE2_clEvEUlN3c108BFloat16ES8_E_St5arrayIPcLm3EELi4E23TrivialOffsetCalculatorILi2EjESD_ILi1EjENS0_6memory15LoadWithoutCastENSG_16StoreWithoutCastEEEviT_T0_T2_T3_T4_T5_:
[----:B------:R-:W-:Y:S01]  /*0000*/  LDC R1, c[0x0][0x28] ;  /* 0x00000a00ff017b82 */ /* 0x000fe20000000800 */
[----:B------:R-:W0:Y:S07]  /*0010*/  S2R R0, SR_CTAID.X ;  /* 0x0000000000007919 */ /* 0x000e2e0000002500 */
[----:B------:R-:W0:Y:S01]  /*0020*/  LDC R3, c[0x0][0x210] ;  /* 0x00008400ff037b82 */ /* 0x000e220000000800 */
[----:B------:R-:W-:Y:S01]  /*0030*/  PRMT R20, RZ, 0x7610, R20 ;  /* 0x00007610ff147816 */ /* 0x000fe20000000014 */
[----:B------:R-:W-:Y:S01]  /*0040*/  ULDC.64 UR4, c[0x0][0x208] ;  /* 0x0000820000047ab9 */ /* 0x000fe20000000a00 */
[----:B------:R-:W1:Y:S01]  /*0050*/  S2R R19, SR_TID.X ;  /* 0x0000000000137919 */ /* 0x000e620000002100 */
[----:B------:R-:W-:Y:S01]  /*0060*/  PRMT R22, RZ, 0x7610, R22 ;  /* 0x00007610ff167816 */ /* 0x000fe20000000016 */
[----:B0-----:R-:W-:Y:S01]  /*0070*/  IMAD R18, R0, -0x200, R3 ;  /* 0xfffffe0000127824 */ /* 0x001fe200078e0203 */
[----:B-1----:R-:W-:-:S04]  /*0080*/  MOV R25, R19 ;  /* 0x0000001300197202 */ /* 0x002fc80000000f00 */
[----:B------:R-:W-:-:S13]  /*0090*/  ISETP.GE.AND P2, PT, R19, R18, PT ;  /* 0x000000121300720c */ /* 0x000fda0003f46270 */
[----:B------:R-:W-:Y:S01]  /*00a0*/  @!P2 LEA R21, R0, R25, 0x9 ;  /* 0x000000190015a211 */ /* 0x000fe200078e48ff */
[----:B------:R-:W0:Y:S01]  /*00b0*/  @!P2 LDC.64 R12, c[0x0][0x220] ;  /* 0x00008800ff0cab82 */ /* 0x000e220000000a00 */
[----:B------:R-:W-:-:S04]  /*00c0*/  @!P2 IADD3 R25, R25, 0x80, RZ ;  /* 0x000000801919a810 */ /* 0x000fc80007ffe0ff */
[----:B------:R-:W-:-:S03]  /*00d0*/  ISETP.GE.AND P0, PT, R25, R18, PT ;  /* 0x000000121900720c */ /* 0x000fc60003f06270 */
[----:B------:R-:W1:Y:S10]  /*00e0*/  @!P2 LDC.64 R14, c[0x0][0x228] ;  /* 0x00008a00ff0eab82 */ /* 0x000e740000000a00 */
[----:B------:R-:W-:Y:S01]  /*00f0*/  @!P0 LEA R27, R0, R25, 0x9 ;  /* 0x00000019001b8211 */ /* 0x000fe200078e48ff */
[----:B------:R-:W2:Y:S01]  /*0100*/  @!P0 LDC.64 R16, c[0x0][0x220] ;  /* 0x00008800ff108b82 */ /* 0x000ea20000000a00 */
[----:B------:R-:W-:-:S04]  /*0110*/  @!P0 IADD3 R25, R25, 0x80, RZ ;  /* 0x0000008019198810 */ /* 0x000fc80007ffe0ff */
[----:B------:R-:W-:Y:S01]  /*0120*/  ISETP.GE.AND P3, PT, R25, R18, PT ;  /* 0x000000121900720c */ /* 0x000fe20003f66270 */
[C---:B0-----:R-:W-:Y:S02]  /*0130*/  @!P2 IMAD.WIDE.U32 R12, R21.reuse, 0x2, R12 ;  /* 0x00000002150ca825 */ /* 0x041fe400078e000c */
[----:B------:R-:W0:Y:S01]  /*0140*/  @!P0 LDC.64 R10, c[0x0][0x228] ;  /* 0x00008a00ff0a8b82 */ /* 0x000e220000000a00 */
[----:B------:R-:W-:Y:S02]  /*0150*/  PRMT R24, RZ, 0x7610, R24 ;  /* 0x00007610ff187816 */ /* 0x000fe40000000018 */
[----:B------:R3:W5:Y:S01]  /*0160*/  @!P2 LDG.E.U16 R20, desc[UR4][R12.64] ;  /* 0x000000040c14a981 */ /* 0x000762000c1e1500 */
[----:B-1----:R-:W-:Y:S01]  /*0170*/  @!P2 IMAD.WIDE.U32 R14, R21, 0x2, R14 ;  /* 0x00000002150ea825 */ /* 0x002fe200078e000e */
[----:B------:R-:W-:-:S05]  /*0180*/  PRMT R21, RZ, 0x7610, R21 ;  /* 0x00007610ff157816 */ /* 0x000fca0000000015 */
[----:B------:R-:W-:Y:S01]  /*0190*/  @!P3 LEA R23, R0, R25, 0x9 ;  /* 0x000000190017b211 */ /* 0x000fe200078e48ff */
[----:B------:R-:W1:Y:S01]  /*01a0*/  @!P3 LDC.64 R8, c[0x0][0x220] ;  /* 0x00008800ff08bb82 */ /* 0x000e620000000a00 */
[----:B------:R-:W-:Y:S01]  /*01b0*/  @!P3 IADD3 R25, R25, 0x80, RZ ;  /* 0x000000801919b810 */ /* 0x000fe20007ffe0ff */
[----:B------:R4:W5:Y:S03]  /*01c0*/  @!P2 LDG.E.U16 R21, desc[UR4][R14.64] ;  /* 0x000000040e15a981 */ /* 0x000966000c1e1500 */
[----:B------:R-:W-:Y:S01]  /*01d0*/  ISETP.GE.AND P1, PT, R25, R18, PT ;  /* 0x000000121900720c */ /* 0x000fe20003f26270 */
[----:B--2---:R-:W-:Y:S02]  /*01e0*/  @!P0 IMAD.WIDE.U32 R16, R27, 0x2, R16 ;  /* 0x000000021b108825 */ /* 0x004fe400078e0010 */
[----:B------:R-:W2:Y:S01]  /*01f0*/  @!P3 LDC.64 R6, c[0x0][0x228] ;  /* 0x00008a00ff06bb82 */ /* 0x000ea20000000a00 */
[----:B---3--:R-:W-:-:S02]  /*0200*/  PRMT R13, RZ, 0x7610, R13 ;  /* 0x00007610ff0d7816 */ /* 0x008fc4000000000d */
[----:B------:R-:W-:Y:S01]  /*0210*/  PRMT R12, RZ, 0x7610, R12 ;  /* 0x00007610ff0c7816 */ /* 0x000fe2000000000c */
[----:B------:R4:W5:Y:S06]  /*0220*/  @!P0 LDG.E.U16 R22, desc[UR4][R16.64] ;  /* 0x0000000410168981 */ /* 0x00096c000c1e1500 */
[----:B------:R-:W3:Y:S08]  /*0230*/  @!P1 LDC.64 R4, c[0x0][0x220] ;  /* 0x00008800ff049b82 */ /* 0x000ef00000000a00 */
[----:B------:R-:W4:Y:S01]  /*0240*/  @!P1 LDC.64 R2, c[0x0][0x228] ;  /* 0x00008a00ff029b82 */ /* 0x000f220000000a00 */
[----:B------:R-:W-:Y:S01]  /*0250*/  @!P1 LEA R25, R0, R25, 0x9 ;  /* 0x0000001900199211 */ /* 0x000fe200078e48ff */
[----:B-1----:R-:W-:-:S04]  /*0260*/  @!P3 IMAD.WIDE.U32 R8, R23, 0x2, R8 ;  /* 0x000000021708b825 */ /* 0x002fc800078e0008 */
[----:B--2---:R-:W-:Y:S01]  /*0270*/  @!P3 IMAD.WIDE.U32 R6, R23, 0x2, R6 ;  /* 0x000000021706b825 */ /* 0x004fe200078e0006 */
[----:B------:R-:W-:Y:S01]  /*0280*/  PRMT R23, RZ, 0x7610, R23 ;  /* 0x00007610ff177816 */ /* 0x000fe20000000017 */
[----:B------:R1:W5:Y:S02]  /*0290*/  @!P3 LDG.E.U16 R24, desc[UR4][R8.64] ;  /* 0x000000040818b981 */ /* 0x000364000c1e1500 */
[----:B0-----:R-:W-:-:S03]  /*02a0*/  @!P0 IMAD.WIDE.U32 R10, R27, 0x2, R10 ;  /* 0x000000021b0a8825 */ /* 0x001fc600078e000a */
[----:B------:R1:W5:Y:S01]  /*02b0*/  @!P3 LDG.E.U16 R23, desc[UR4][R6.64] ;  /* 0x000000040617b981 */ /* 0x000362000c1e1500 */
[----:B---3--:R-:W-:-:S05]  /*02c0*/  @!P1 IMAD.WIDE.U32 R4, R25, 0x2, R4 ;  /* 0x0000000219049825 */ /* 0x008fca00078e0004 */
[----:B------:R1:W5:Y:S01]  /*02d0*/  @!P1 LDG.E.U16 R13, desc[UR4][R4.64] ;  /* 0x00000004040d9981 */ /* 0x000362000c1e1500 */
[----:B----4-:R-:W-:Y:S01]  /*02e0*/  @!P1 IMAD.WIDE.U32 R2, R25, 0x2, R2 ;  /* 0x0000000219029825 */ /* 0x010fe200078e0002 */
[----:B------:R-:W-:-:S04]  /*02f0*/  PRMT R25, RZ, 0x7610, R25 ;  /* 0x00007610ff197816 */ /* 0x000fc80000000019 */
[----:B------:R1:W5:Y:S04]  /*0300*/  @!P1 LDG.E.U16 R12, desc[UR4][R2.64] ;  /* 0x00000004020c9981 */ /* 0x000368000c1e1500 */
[----:B------:R1:W5:Y:S01]  /*0310*/  @!P0 LDG.E.U16 R25, desc[UR4][R10.64] ;  /* 0x000000040a198981 */ /* 0x000362000c1e1500 */
[----:B------:R-:W-:Y:S04]  /*0320*/  BSSY B0, `(.L_x_861) ;  /* 0x000002f000007945 */ /* 0x000fe80003800000 */
[----:B------:R-:W-:Y:S05]  /*0330*/  @P2 BRA `(.L_x_862) ;  /* 0x0000000000b42947 */ /* 0x000fea0003800000 */
[----:B-----5:R-:W-:Y:S01]  /*0340*/  SHF.L.U32 R21, R21, 0x10, RZ ;  /* 0x0000001015157819 */ /* 0x020fe200000006ff */
[----:B-1----:R-:W-:Y:S01]  /*0350*/  HFMA2.MMA R6, -RZ, RZ, 1.625, 0 ;  /* 0x3e800000ff067435 */ /* 0x002fe200000001ff */
[----:B------:R-:W-:Y:S01]  /*0360*/  MOV R7, 0x3d39bf78 ;  /* 0x3d39bf7800077802 */ /* 0x000fe20000000f00 */
[----:B------:R-:W-:Y:S02]  /*0370*/  BSSY B1, `(.L_x_863) ;  /* 0x0000022000017945 */ /* 0x000fe40003800000 */
[----:B------:R-:W-:-:S06]  /*0380*/  FMUL.FTZ R2, R21, 1.4426950216293334961 ;  /* 0x3fb8aa3b15027820 */ /* 0x000fcc0000410000 */
[----:B------:R-:W0:Y:S02]  /*0390*/  MUFU.EX2 R2, R2 ;  /* 0x0000000200027308 */ /* 0x000e240000000800 */
[C---:B0-----:R-:W-:Y:S01]  /*03a0*/  FADD.FTZ.RZ R3, R2.reuse, 1 ;  /* 0x3f80000002037421 */ /* 0x041fe2000001c000 */
[----:B------:R-:W-:-:S04]  /*03b0*/  ISETP.GE.U32.AND P0, PT, R2, 0x7f800000, PT ;  /* 0x7f8000000200780c */ /* 0x000fc80003f06070 */
[----:B------:R-:W-:-:S04]  /*03c0*/  IADD3 R3, R3, -0x3f400000, RZ ;  /* 0xc0c0000003037810 */ /* 0x000fc80007ffe0ff */
[----:B------:R-:W-:-:S04]  /*03d0*/  LOP3.LUT R3, R3, 0xff800000, RZ, 0xc0, !PT ;  /* 0xff80000003037812 */ /* 0x000fc800078ec0ff */
[----:B------:R-:W-:Y:S02]  /*03e0*/  IADD3 R5, -R3, 0x40800000, RZ ;  /* 0x4080000003057810 */ /* 0x000fe40007ffe1ff */
[-C--:B------:R-:W-:Y:S02]  /*03f0*/  IADD3 R4, R2, -R3.reuse, RZ ;  /* 0x8000000302047210 */ /* 0x080fe40007ffe0ff */
[----:B------:R-:W-:Y:S01]  /*0400*/  I2FP.F32.S32 R3, R3 ;  /* 0x0000000300037245 */ /* 0x000fe20000201400 */
[----:B------:R-:W-:Y:S01]  /*0410*/  FFMA.FTZ R5, R5, R6, -1 ;  /* 0xbf80000005057423 */ /* 0x000fe20000010006 */
[----:B------:R-:W-:-:S03]  /*0420*/  FMUL.FTZ R6, R21, -1.4426950216293334961 ;  /* 0xbfb8aa3b15067820 */ /* 0x000fc60000410000 */
[----:B------:R-:W-:Y:S01]  /*0430*/  FADD.FTZ R4, R4, R5 ;  /* 0x0000000504047221 */ /* 0x000fe20000010000 */
[----:B------:R-:W-:Y:S02]  /*0440*/  FMUL.FTZ R3, R3, 1.1920928955078125e-07 ;  /* 0x3400000003037820 */ /* 0x000fe40000410000 */
        /* <DEDUP_REMOVED lines=17> */
[----:B------:R-:W-:-:S05]  /*0560*/  @P0 MOV R5, 0x7f800000 ;  /* 0x7f80000000050802 */ /* 0x000fca0000000f00 */
[----:B------:R-:W-:-:S05]  /*0570*/  @P0 FFMA.FTZ R3, R2, R5, +INF ;  /* 0x7f80000002030423 */ /* 0x000fca0000010005 */
[----:B------:R-:W-:-:S07]  /*0580*/  FSEL R3, R3, -RZ, P1 ;  /* 0x800000ff03037208 */ /* 0x000fce0000800000 */
.L_x_864:
[----:B------:R-:W-:Y:S05]  /*0590*/  BSYNC B1 ;  /* 0x0000000000017941 */ /* 0x000fea0003800000 */
.L_x_863:
[----:B------:R-:W0:Y:S01]  /*05a0*/  MUFU.TANH R3, R3 ;  /* 0x0000000300037308 */ /* 0x000e220000002400 */
[----:B------:R-:W-:Y:S01]  /*05b0*/  FMUL.FTZ R8, R21, R8 ;  /* 0x0000000815087220 */ /* 0x000fe20000410000 */
[----:B------:R-:W-:Y:S01]  /*05c0*/  SHF.L.U32 R5, R20, 0x10, RZ ;  /* 0x0000001014057819 */ /* 0x000fe200000006ff */
[----:B0-----:R-:W-:-:S04]  /*05d0*/  FFMA.FTZ R2, -R3, R3, 1 ;  /* 0x3f80000003027423 */ /* 0x001fc80000010103 */
[----:B------:R-:W-:-:S04]  /*05e0*/  FFMA.FTZ R2, R2, R8, R3 ;  /* 0x0000000802027223 */ /* 0x000fc80000010003 */
[----:B------:R-:W-:-:S05]  /*05f0*/  FMUL.FTZ R2, R5, R2 ;  /* 0x0000000205027220 */ /* 0x000fca0000410000 */
[----:B------:R-:W-:-:S07]  /*0600*/  F2FP.BF16.F32.PACK_AB R2, RZ, R2 ;  /* 0x00000002ff02723e */ /* 0x000fce00000010ff */
.L_x_862:
[----:B------:R-:W-:Y:S05]  /*0610*/  BSYNC B0 ;  /* 0x0000000000007941 */ /* 0x000fea0003800000 */
.L_x_861:
[----:B-1----:R-:W-:Y:S01]  /*0620*/  IADD3 R3, R19, 0x80, RZ ;  /* 0x0000008013037810 */ /* 0x002fe20007ffe0ff */
[----:B------:R-:W-:Y:S03]  /*0630*/  BSSY B0, `(.L_x_865) ;  /* 0x0000030000007945 */ /* 0x000fe60003800000 */
[----:B------:R-:W-:-:S13]  /*0640*/  ISETP.GE.AND P0, PT, R3, R18, PT ;  /* 0x000000120300720c */ /* 0x000fda0003f06270 */
[----:B------:R-:W-:Y:S05]  /*0650*/  @P0 BRA `(.L_x_866) ;  /* 0x0000000000b40947 */ /* 0x000fea0003800000 */
[----:B-----5:R-:W-:Y:S01]  /*0660*/  SHF.L.U32 R25, R25, 0x10, RZ ;  /* 0x0000001019197819 */ /* 0x020fe200000006ff */
[----:B------:R-:W-:Y:S01]  /*0670*/  HFMA2.MMA R8, -RZ, RZ, 1.625, 0 ;  /* 0x3e800000ff087435 */ /* 0x000fe200000001ff */
        /* <DEDUP_REMOVED lines=35> */
.L_x_868:
[----:B------:R-:W-:Y:S05]  /*08b0*/  BSYNC B1 ;  /* 0x0000000000017941 */ /* 0x000fea0003800000 */
.L_x_867:
[----:B------:R-:W0:Y:S01]  /*08c0*/  MUFU.TANH R5, R5 ;  /* 0x0000000500057308 */ /* 0x000e220000002400 */
[----:B------:R-:W-:Y:S01]  /*08d0*/  FMUL.FTZ R10, R25, R10 ;  /* 0x0000000a190a7220 */ /* 0x000fe20000410000 */
[----:B------:R-:W-:Y:S01]  /*08e0*/  SHF.L.U32 R7, R22, 0x10, RZ ;  /* 0x0000001016077819 */ /* 0x000fe200000006ff */
[----:B0-----:R-:W-:-:S04]  /*08f0*/  FFMA.FTZ R4, -R5, R5, 1 ;  /* 0x3f80000005047423 */ /* 0x001fc80000010105 */
[----:B------:R-:W-:-:S04]  /*0900*/  FFMA.FTZ R4, R4, R10, R5 ;  /* 0x0000000a04047223 */ /* 0x000fc80000010005 */
[----:B------:R-:W-:-:S05]  /*0910*/  FMUL.FTZ R4, R7, R4 ;  /* 0x0000000407047220 */ /* 0x000fca0000410000 */
[----:B------:R-:W-:-:S07]  /*0920*/  F2FP.BF16.F32.PACK_AB R4, RZ, R4 ;  /* 0x00000004ff04723e */ /* 0x000fce00000010ff */
.L_x_866:
[----:B------:R-:W-:Y:S05]  /*0930*/  BSYNC B0 ;  /* 0x0000000000007941 */ /* 0x000fea0003800000 */
.L_x_865:
[----:B------:R-:W-:Y:S01]  /*0940*/  IADD3 R5, R19, 0x100, RZ ;  /* 0x0000010013057810 */ /* 0x000fe20007ffe0ff */
        /* <DEDUP_REMOVED lines=40> */
.L_x_872:
[----:B------:R-:W-:Y:S05]  /*0bd0*/  BSYNC B1 ;  /* 0x0000000000017941 */ /* 0x000fea0003800000 */
.L_x_871:
[----:B------:R-:W0:Y:S01]  /*0be0*/  MUFU.TANH R6, R6 ;  /* 0x0000000600067308 */ /* 0x000e220000002400 */
[----:B------:R-:W-:Y:S01]  /*0bf0*/  FMUL.FTZ R10, R23, R10 ;  /* 0x0000000a170a7220 */ /* 0x000fe20000410000 */
[----:B------:R-:W-:Y:S01]  /*0c00*/  SHF.L.U32 R24, R24, 0x10, RZ ;  /* 0x0000001018187819 */ /* 0x000fe200000006ff */
[----:B0-----:R-:W-:-:S04]  /*0c10*/  FFMA.FTZ R5, -R6, R6, 1 ;  /* 0x3f80000006057423 */ /* 0x001fc80000010106 */
[----:B------:R-:W-:-:S04]  /*0c20*/  FFMA.FTZ R5, R5, R10, R6 ;  /* 0x0000000a05057223 */ /* 0x000fc80000010006 */
[----:B------:R-:W-:-:S05]  /*0c30*/  FMUL.FTZ R5, R24, R5 ;  /* 0x0000000518057220 */ /* 0x000fca0000410000 */
[----:B------:R-:W-:-:S07]  /*0c40*/  F2FP.BF16.F32.PACK_AB R5, RZ, R5 ;  /* 0x00000005ff05723e */ /* 0x000fce00000010ff */
.L_x_870:
[----:B------:R-:W-:Y:S05]  /*0c50*/  BSYNC B0 ;  /* 0x0000000000007941 */ /* 0x000fea0003800000 */
.L_x_869:
        /* <DEDUP_REMOVED lines=41> */
.L_x_876:
[----:B------:R-:W-:Y:S05]  /*0ef0*/  BSYNC B1 ;  /* 0x0000000000017941 */ /* 0x000fea0003800000 */
.L_x_875:
[----:B------:R-:W0:Y:S01]  /*0f00*/  MUFU.TANH R7, R7 ;  /* 0x0000000700077308 */ /* 0x000e220000002400 */
[----:B------:R-:W-:Y:S01]  /*0f10*/  FMUL.FTZ R11, R12, R11 ;  /* 0x0000000b0c0b7220 */ /* 0x000fe20000410000 */
[----:B------:R-:W-:Y:S01]  /*0f20*/  SHF.L.U32 R13, R13, 0x10, RZ ;  /* 0x000000100d0d7819 */ /* 0x000fe200000006ff */
[----:B0-----:R-:W-:-:S04]  /*0f30*/  FFMA.FTZ R6, -R7, R7, 1 ;  /* 0x3f80000007067423 */ /* 0x001fc80000010107 */
[----:B------:R-:W-:-:S04]  /*0f40*/  FFMA.FTZ R6, R6, R11, R7 ;  /* 0x0000000b06067223 */ /* 0x000fc80000010007 */
[----:B------:R-:W-:-:S05]  /*0f50*/  FMUL.FTZ R6, R13, R6 ;  /* 0x000000060d067220 */ /* 0x000fca0000410000 */
[----:B------:R-:W-:-:S07]  /*0f60*/  F2FP.BF16.F32.PACK_AB R6, RZ, R6 ;  /* 0x00000006ff06723e */ /* 0x000fce00000010ff */
.L_x_874:
[----:B------:R-:W-:Y:S05]  /*0f70*/  BSYNC B0 ;  /* 0x0000000000007941 */ /* 0x000fea0003800000 */
.L_x_873:
[----:B------:R-:W-:Y:S01]  /*0f80*/  ISETP.GE.AND P0, PT, R19, R18, PT ;  /* 0x000000121300720c */ /* 0x000fe20003f06270 */
[----:B------:R-:W-:Y:S04]  /*0f90*/  BSSY B0, `(.L_x_877) ;  /* 0x0000017000007945 */ /* 0x000fe80003800000 */
[----:B------:R-:W-:Y:S08]  /*0fa0*/  BSSY B1, `(.L_x_878) ;  /* 0x000000f000017945 */ /* 0x000ff00003800000 */
[----:B------:R-:W-:Y:S05]  /*0fb0*/  @P0 BRA `(.L_x_879) ;  /* 0x0000000000340947 */ /* 0x000fea0003800000 */
[----:B------:R-:W0:Y:S01]  /*0fc0*/  LDC.64 R8, c[0x0][0x218] ;  /* 0x00008600ff087b82 */ /* 0x000e220000000a00 */
[----:B------:R-:W-:-:S05]  /*0fd0*/  LEA R19, R0, R19, 0x9 ;  /* 0x0000001300137211 */ /* 0x000fca00078e48ff */
[----:B0-----:R-:W-:Y:S01]  /*0fe0*/  IMAD.WIDE.U32 R8, R19, 0x2, R8 ;  /* 0x0000000213087825 */ /* 0x001fe200078e0008 */
[----:B------:R-:W-:-:S04]  /*0ff0*/  MOV R19, R3 ;  /* 0x0000000300137202 */ /* 0x000fc80000000f00 */
[----:B------:R0:W-:Y:S01]  /*1000*/  STG.E.U16 desc[UR4][R8.64], R2 ;  /* 0x0000000208007986 */ /* 0x0001e2000c101504 */
[----:B------:R-:W-:-:S13]  /*1010*/  ISETP.GE.AND P0, PT, R19, R18, PT ;  /* 0x000000121300720c */ /* 0x000fda0003f06270 */
[----:B------:R-:W-:Y:S05]  /*1020*/  @P0 BREAK B1 ;  /* 0x0000000000010942 */ /* 0x000fea0003800000 */
[----:B0-----:R-:W-:Y:S05]  /*1030*/  @P0 BRA `(.L_x_880) ;  /* 0x0000000000300947 */ /* 0x001fea0003800000 */
[----:B------:R-:W0:Y:S01]  /*1040*/  LDC.64 R2, c[0x0][0x218] ;  /* 0x00008600ff027b82 */ /* 0x000e220000000a00 */
[----:B------:R-:W-:Y:S02]  /*1050*/  LEA R7, R0, R19, 0x9 ;  /* 0x0000001300077211 */ /* 0x000fe400078e48ff */
[----:B------:R-:W-:-:S03]  /*1060*/  IADD3 R19, R19, 0x80, RZ ;  /* 0x0000008013137810 */ /* 0x000fc60007ffe0ff */
[----:B0-----:R-:W-:-:S05]  /*1070*/  IMAD.WIDE.U32 R2, R7, 0x2, R2 ;  /* 0x0000000207027825 */ /* 0x001fca00078e0002 */
[----:B------:R0:W-:Y:S02]  /*1080*/  STG.E.U16 desc[UR4][R2.64], R4 ;  /* 0x0000000402007986 */ /* 0x0001e4000c101504 */
.L_x_879:
[----:B------:R-:W-:Y:S05]  /*1090*/  BSYNC B1 ;  /* 0x0000000000017941 */ /* 0x000fea0003800000 */
.L_x_878:
[----:B------:R-:W-:-:S13]  /*10a0*/  ISETP.GE.AND P0, PT, R19, R18, PT ;  /* 0x000000121300720c */ /* 0x000fda0003f06270 */
[----:B0-----:R-:W0:Y:S01]  /*10b0*/  @!P0 LDC.64 R2, c[0x0][0x218] ;  /* 0x00008600ff028b82 */ /* 0x001e220000000a00 */
[----:B------:R-:W-:Y:S02]  /*10c0*/  @!P0 LEA R7, R0, R19, 0x9 ;  /* 0x0000001300078211 */ /* 0x000fe400078e48ff */
[----:B------:R-:W-:-:S03]  /*10d0*/  @!P0 IADD3 R19, R19, 0x80, RZ ;  /* 0x0000008013138810 */ /* 0x000fc60007ffe0ff */
[----:B0-----:R-:W-:-:S05]  /*10e0*/  @!P0 IMAD.WIDE.U32 R2, R7, 0x2, R2 ;  /* 0x0000000207028825 */ /* 0x001fca00078e0002 */
[----:B------:R0:W-:Y:S02]  /*10f0*/  @!P0 STG.E.U16 desc[UR4][R2.64], R5 ;  /* 0x0000000502008986 */ /* 0x0001e4000c101504 */
.L_x_880:
[----:B------:R-:W-:Y:S05]  /*1100*/  BSYNC B0 ;  /* 0x0000000000007941 */ /* 0x000fea0003800000 */
.L_x_877:
[----:B------:R-:W-:Y:S05]  /*1110*/  WARPSYNC.ALL ;  /* 0x0000000000007948 */ /* 0x000fea0003800000 */
[----:B------:R-:W-:-:S13]  /*1120*/  ISETP.GE.AND P0, PT, R19, R18, PT ;  /* 0x000000121300720c */ /* 0x000fda0003f06270 */
[----:B------:R-:W-:Y:S05]  /*1130*/  @P0 EXIT ;  /* 0x000000000000094d */ /* 0x000fea0003800000 */
[----:B0-----:R-:W0:Y:S01]  /*1140*/  LDC.64 R2, c[0x0][0x218] ;  /* 0x00008600ff027b82 */ /* 0x001e220000000a00 */
[----:B------:R-:W-:-:S05]  /*1150*/  LEA R19, R0, R19, 0x9 ;  /* 0x0000001300137211 */ /* 0x000fca00078e48ff */
[----:B0-----:R-:W-:-:S05]  /*1160*/  IMAD.WIDE.U32 R2, R19, 0x2, R2 ;  /* 0x0000000213027825 */ /* 0x001fca00078e0002 */
[----:B------:R-:W-:Y:S01]  /*1170*/  STG.E.U16 desc[UR4][R2.64], R6 ;  /* 0x0000000602007986 */ /* 0x000fe2000c101504 */
[----:B------:R-:W-:Y:S05]  /*1180*/  EXIT ;  /* 0x000000000000794d */ /* 0x000fea0003800000 */
.L_x_881:
        /* <DEDUP_REMOVED lines=15> */
.L_x_8577:


//--------------------- .text._ZN2at6native29vectorized_elementwise_kernelILi2EZZZNS0_61_GLOBAL__N__b29612f4_23_ActivationMishKernel_cu_9e10b42f_310220mish_backward_kernelERNS_14TensorIteratorEENKUlvE_clEvENKUlvE2_clEvEUlN3c108BFloat16ES8_E_St5arrayIPcLm3EEEEviT0_T1_ --------------------------
	.section	.text._ZN2at6native29vectorized_elementwise_kernelILi2EZZZNS0_61_GLOBAL__N__b29612f4_23_ActivationMishKernel_cu_9e10b42f_310220mish_backward_kernelERNS_14TensorIteratorEENKUlvE_clEvENKUlvE2_clEvEUlN3c108BFloat16ES8_E_St5arrayIPcLm3EEEEviT0_T1_,"ax",@progbits
	.align	128
        .global         _ZN2at6native29vectorized_elementwise_kernelILi2EZZZNS0_61_GLOBAL__N__b29612f4_23_ActivationMishKernel_cu_9e10b42f_310220mish_backward_kernelERNS_14TensorIteratorEENKUlvE_clEvENKUlvE2_clEvEUlN3c108BFloat16ES8_E_St5arrayIPcLm3EEEEviT0_T1_
        .type           _ZN2at6native29vectorized_elementwise_kernelILi2EZZZNS0_61_GLOBAL__N__b29612f4_23_ActivationMishKernel_cu_9e10b42f_310220mish_backward_kernelERNS_14TensorIteratorEENKUlvE_clEvENKUlvE2_clEvEUlN3c108BFloat16ES8_E_St5arrayIPcLm3EEEEviT0_T1_,@function
        .size           _ZN2at6native29vectorized_elementwise_kernelILi2EZZZNS0_61_GLOBAL__N__b29612f4_23_ActivationMishKernel_cu_9e10b42f_310220mish_backward_kernelERNS_14TensorIteratorEENKUlvE_clEvENKUlvE2_clEvEUlN3c108BFloat16ES8_E_St5arrayIPcLm3EEEEviT0_T1_,(.L_x_8578 - _ZN2at6native29vectorized_elementwise_kernelILi2EZZZNS0_61_GLOBAL__N__b29612f4_23_ActivationMishKernel_cu_9e10b42f_310220mish_backward_kernelERNS_14TensorIteratorEENKUlvE_clEvENKUlvE2_clEvEUlN3c108BFloat16ES8_E_St5arrayIPcLm3EEEEviT0_T1_)
        .other          _ZN2at6native29vectorized_elementwise_kernelILi2EZZZNS0_61_GLOBAL__N__b29612f4_23_ActivationMishKernel_cu_9e10b42f_310220mish_backward_kernelERNS_14TensorIteratorEENKUlvE_clEvENKUlvE2_clEvEUlN3c108BFloat16ES8_E_St5arrayIPcLm3EEEEviT0_T1_,@"STO_CUDA_ENTRY STV_DEFAULT"
_ZN2at6native29vectorized_elementwise_kernelILi2EZZZNS0_61_GLOBAL__N__b29612f4_23_ActivationMishKernel_cu_9e10b42f_310220mish_backward_kernelERNS_14TensorIteratorEENKUlvE_clEvENKUlvE2_clEvEUlN3c108BFloat16ES8_E_St5arrayIPcLm3EEEEviT0_T1_:
.text._ZN2at6native29vectorized_elementwise_kernelILi2EZZZNS0_61_GLOBAL__N__b29612f4_23_ActivationMishKernel_cu_9e10b42f_310220mish_backward_kernelERNS_14TensorIteratorEENKUlvE_clEvENKUlvE2_clEvEUlN3c108BFloat16ES8_E_St5arrayIPcLm3EEEEviT0_T1_:
[----:B------:R-:W-:Y:S01]  /*0000*/  LDC R1, c[0x0][0x28] ;  /* 0x00000a00ff017b82 */ /* 0x000fe20000000800 */
[----:B------:R-:W0:Y:S01]  /*0010*/  S2R R4, SR_CTAID.X ;  /* 0x0000000000047919 */ /* 0x000e220000002500 */
[----:B------:R-:W-:Y:S01]  /*0020*/  ULDC UR4, c[0x0][0x210] ;  /* 0x0000840000047ab9 */ /* 0x000fe20000000800 */
[----:B0-----:R-:W-:-:S04]  /*0030*/  SHF.L.U32 R4, R4, 0xa, RZ ;  /* 0x0000000a04047819 */ /* 0x001fc800000006ff */
[----:B------:R-:W-:Y:S01]  /*0040*/  IADD3 R5, -R4, UR4, RZ ;  /* 0x0000000404057c10 */ /* 0x000fe2000fffe1ff */
[----:B------:R-:W-:-:S03]  /*0050*/  ULDC.64 UR4, c[0x0][0x208] ;  /* 0x0000820000047ab9 */ /* 0x000fc60000000a00 */
[----:B------:R-:W-:-:S13]  /*0060*/  ISETP.GE.U32.AND P0, PT, R5, 0x400, PT ;  /* 0x000004000500780c */ /* 0x000fda0003f06070 */
[----:B------:R-:W-:Y:S05]  /*0070*/  @!P0 BRA `(.L_x_882) ;  /* 0x0000001400d48947 */ /* 0x000fea0003800000 */
[----:B------:R-:W0:Y:S01]  /*0080*/  S2R R5, SR_TID.X ;  /* 0x0000000000057919 */ /* 0x000e220000002100 */
[----:B------:R-:W1:Y:S02]  /*0090*/  LDC.64 R2, c[0x0][0x228] ;  /* 0x00008a00ff027b82 */ /* 0x000e640000000a00 */
[----:B-1----:R-:W-:-:S04]  /*00a0*/  IMAD.WIDE R2, R4, 0x2, R2 ;  /* 0x0000000204027825 */ /* 0x002fc800078e0202 */
[----:B0-----:R-:W-:Y:S02]  /*00b0*/  IMAD.WIDE.U32 R18, R5, 0x4, R2 ;  /* 0x0000000405127825 */ /* 0x001fe400078e0002 */
[----:B------:R-:W0:Y:S03]  /*00c0*/  LDC.64 R2, c[0x0][0x220] ;  /* 0x00008800ff027b82 */ /* 0x000e260000000a00 */
[----:B------:R-:W2:Y:S04]  /*00d0*/  LDG.E R8, desc[UR4][R18.64] ;  /* 0x0000000412087981 */ /* 0x000ea8000c1e1900 */
[----:B------:R-:W3:Y:S04]  /*00e0*/  LDG.E R14, desc[UR4][R18.64+0x200] ;  /* 0x00020004120e7981 */ /* 0x000ee8000c1e1900 */
[----:B------:R-:W5:Y:S04]  /*00f0*/  LDG.E R7, desc[UR4][R18.64+0x400] ;  /* 0x0004000412077981 */ /* 0x000f68000c1e1900 */
[----:B------:R1:W5:Y:S01]  /*0100*/  LDG.E R17, desc[UR4][R18.64+0x600] ;  /* 0x0006000412117981 */ /* 0x000362000c1e1900 */
[----:B------:R-:W-:Y:S01]  /*0110*/  HFMA2.MMA R12, -RZ, RZ, 1.625, 0 ;  /* 0x3e800000ff0c7435 */ /* 0x000fe200000001ff */
[----:B0-----:R-:W-:-:S04]  /*0120*/  IMAD.WIDE R2, R4, 0x2, R2 ;  /* 0x0000000204027825 */ /* 0x001fc800078e0202 */
[----:B------:R-:W-:-:S05]  /*0130*/  IMAD.WIDE.U32 R10, R5, 0x4, R2 ;  /* 0x00000004050a7825 */ /* 0x000fca00078e0002 */
[----:B------:R-:W5:Y:S04]  /*0140*/  LDG.E R13, desc[UR4][R10.64] ;  /* 0x000000040a0d7981 */ /* 0x000f68000c1e1900 */
[----:B------:R-:W5:Y:S04]  /*0150*/  LDG.E R3, desc[UR4][R10.64+0x200] ;  /* 0x000200040a037981 */ /* 0x000f68000c1e1900 */
[----:B------:R-:W5:Y:S04]  /*0160*/  LDG.E R2, desc[UR4][R10.64+0x400] ;  /* 0x000400040a027981 */ /* 0x000f68000c1e1900 */
[----:B------:R0:W5:Y:S01]  /*0170*/  LDG.E R0, desc[UR4][R10.64+0x600] ;  /* 0x000600040a007981 */ /* 0x000162000c1e1900 */
[----:B------:R-:W-:Y:S01]  /*0180*/  BSSY B0, `(.L_x_883) ;  /* 0x0000047000007945 */ /* 0x000fe20003800000 */
[----:B--2---:R-:W-:-:S05]  /*0190*/  SHF.L.U32 R6, R8, 0x10, RZ ;  /* 0x0000001008067819 */ /* 0x004fca00000006ff */
[----:B------:R-:W-:-:S06]  /*01a0*/  FMUL.FTZ R20, R6, 1.4426950216293334961 ;  /* 0x3fb8aa3b06147820 */ /* 0x000fcc0000410000 */
[----:B------:R-:W2:Y:S01]  /*01b0*/  MUFU.EX2 R20, R20 ;  /* 0x0000001400147308 */ /* 0x000ea20000000800 */
[----:B------:R-:W-:-:S04]  /*01c0*/  PRMT R8, R8, 0x7632, R8 ;  /* 0x0000763208087816 */ /* 0x000fc80000000008 */
[----:B------:R-:W-:-:S05]  /*01d0*/  SHF.L.U32 R8, R8, 0x10, RZ ;  /* 0x0000001008087819 */ /* 0x000fca00000006ff */
[----:B-1----:R-:W-:Y:S01]  /*01e0*/  FMUL.FTZ R18, R8, 1.4426950216293334961 ;  /* 0x3fb8aa3b08127820 */ /* 0x002fe20000410000 */
[----:B--2---:R-:W-:-:S05]  /*01f0*/  FADD.FTZ.RZ R9, R20, 1 ;  /* 0x3f80000014097421 */ /* 0x004fca000001c000 */
[----:B------:R-:W-:-:S04]  /*0200*/  IADD3 R9, R9, -0x3f400000, RZ ;  /* 0xc0c0000009097810 */ /* 0x000fc80007ffe0ff */
[----:B------:R-:W-:Y:S02]  /*0210*/  LOP3.LUT R21, R9, 0xff800000, RZ, 0xc0, !PT ;  /* 0xff80000009157812 */ /* 0x000fe400078ec0ff */
[----:B------:R-:W1:Y:S02]  /*0220*/  MUFU.EX2 R9, R18 ;  /* 0x0000001200097308 */ /* 0x000e640000000800 */
[----:B0-----:R-:W-:Y:S02]  /*0230*/  IADD3 R11, -R21, 0x40800000, RZ ;  /* 0x40800000150b7810 */ /* 0x001fe40007ffe1ff */
[----:B------:R-:W-:-:S03]  /*0240*/  IADD3 R16, R20, -R21, RZ ;  /* 0x8000001514107210 */ /* 0x000fc60007ffe0ff */
[----:B------:R-:W-:Y:S01]  /*0250*/  FFMA.FTZ R15, R11, R12, -1 ;  /* 0xbf8000000b0f7423 */ /* 0x000fe2000001000c */
[----:B------:R-:W-:-:S03]  /*0260*/  MOV R11, 0x3d39bf78 ;  /* 0x3d39bf78000b7802 */ /* 0x000fc60000000f00 */
[----:B------:R-:W-:-:S04]  /*0270*/  FADD.FTZ R16, R16, R15 ;  /* 0x0000000f10107221 */ /* 0x000fc80000010000 */
[----:B------:R-:W-:Y:S01]  /*0280*/  FFMA.FTZ R15, R16, -R11, 0.10546888411045074463 ;  /* 0x3dd80012100f7423 */ /* 0x000fe2000001080b */
[----:B-1----:R-:W-:-:S03]  /*0290*/  FADD.FTZ.RZ R10, R9, 1 ;  /* 0x3f800000090a7421 */ /* 0x002fc6000001c000 */
[----:B------:R-:W-:Y:S02]  /*02a0*/  FFMA.FTZ R15, R16, R15, -0.13229703903198242188 ;  /* 0xbe0778e0100f7423 */ /* 0x000fe4000001000f */
[----:B------:R-:W-:Y:S02]  /*02b0*/  IADD3 R10, R10, -0x3f400000, RZ ;  /* 0xc0c000000a0a7810 */ /* 0x000fe40007ffe0ff */
[----:B------:R-:W-:Y:S02]  /*02c0*/  FFMA.FTZ R15, R16, R15, 0.14491446316242218018 ;  /* 0x3e146475100f7423 */ /* 0x000fe4000001000f */
[----:B------:R-:W-:Y:S02]  /*02d0*/  LOP3.LUT R10, R10, 0xff800000, RZ, 0xc0, !PT ;  /* 0xff8000000a0a7812 */ /* 0x000fe400078ec0ff */
[----:B------:R-:W-:Y:S01]  /*02e0*/  FFMA.FTZ R15, R16, R15, -0.16641564667224884033 ;  /* 0xbe2a68dd100f7423 */ /* 0x000fe2000001000f */
[----:B------:R-:W-:Y:S01]  /*02f0*/  FMUL.FTZ R23, R6, -1.4426950216293334961 ;  /* 0xbfb8aa3b06177820 */ /* 0x000fe20000410000 */
[----:B------:R-:W-:-:S02]  /*0300*/  IADD3 R19, -R10, 0x40800000, RZ ;  /* 0x408000000a137810 */ /* 0x000fc40007ffe1ff */
[C---:B------:R-:W-:Y:S01]  /*0310*/  FFMA.FTZ R15, R16.reuse, R15, 0.19988867640495300293 ;  /* 0x3e4caf9e100f7423 */ /* 0x040fe2000001000f */
[----:B------:R-:W-:Y:S02]  /*0320*/  IADD3 R22, R9, -R10, RZ ;  /* 0x8000000a09167210 */ /* 0x000fe40007ffe0ff */
[----:B------:R-:W-:Y:S01]  /*0330*/  FFMA.FTZ R25, R19, R12, -1 ;  /* 0xbf80000013197423 */ /* 0x000fe2000001000c */
[----:B------:R-:W0:Y:S01]  /*0340*/  MUFU.EX2 R23, R23 ;  /* 0x0000001700177308 */ /* 0x000e220000000800 */
[----:B------:R-:W-:Y:S01]  /*0350*/  FFMA.FTZ R15, R16, R15, -0.25000196695327758789 ;  /* 0xbe800042100f7423 */ /* 0x000fe2000001000f */
[----:B---3--:R-:W-:Y:S01]  /*0360*/  SHF.L.U32 R18, R14, 0x10, RZ ;  /* 0x000000100e127819 */ /* 0x008fe200000006ff */
[----:B------:R-:W-:Y:S01]  /*0370*/  FADD.FTZ R22, R22, R25 ;  /* 0x0000001916167221 */ /* 0x000fe20000010000 */
[----:B------:R-:W-:Y:S01]  /*0380*/  PRMT R24, R14, 0x7632, R24 ;  /* 0x000076320e187816 */ /* 0x000fe20000000018 */
[----:B------:R-:W-:Y:S01]  /*0390*/  FMUL.FTZ R14, R8, -1.4426950216293334961 ;  /* 0xbfb8aa3b080e7820 */ /* 0x000fe20000410000 */
[----:B------:R-:W-:Y:S01]  /*03a0*/  FFMA.FTZ R15, R16, R15, 0.33333510160446166992 ;  /* 0x3eaaaae6100f7423 */ /* 0x000fe2000001000f */
[----:B------:R-:W-:-:S03]  /*03b0*/  FFMA.FTZ R27, R22, -R11, 0.10546888411045074463 ;  /* 0x3dd80012161b7423 */ /* 0x000fc6000001080b */
[----:B------:R-:W-:Y:S01]  /*03c0*/  FFMA.FTZ R25, R16, R15, -0.5 ;  /* 0xbf00000010197423 */ /* 0x000fe2000001000f */
[----:B------:R-:W1:Y:S01]  /*03d0*/  MUFU.EX2 R14, R14 ;  /* 0x0000000e000e7308 */ /* 0x000e620000000800 */
[----:B------:R-:W-:Y:S01]  /*03e0*/  FFMA.FTZ R27, R22, R27, -0.13229703903198242188 ;  /* 0xbe0778e0161b7423 */ /* 0x000fe2000001001b */
[----:B------:R-:W-:Y:S01]  /*03f0*/  FMUL.FTZ R26, R18, 1.4426950216293334961 ;  /* 0x3fb8aa3b121a7820 */ /* 0x000fe20000410000 */
[----:B------:R-:W-:Y:S02]  /*0400*/  FMUL.FTZ R25, R16, R25 ;  /* 0x0000001910197220 */ /* 0x000fe40000410000 */
[----:B------:R-:W-:Y:S01]  /*0410*/  FFMA.FTZ R27, R22, R27, 0.14491446316242218018 ;  /* 0x3e146475161b7423 */ /* 0x000fe2000001001b */
[----:B------:R-:W-:Y:S01]  /*0420*/  SHF.L.U32 R15, R24, 0x10, RZ ;  /* 0x00000010180f7819 */ /* 0x000fe200000006ff */
[----:B------:R-:W-:Y:S01]  /*0430*/  FFMA.FTZ R24, R16, R25, R16 ;  /* 0x0000001910187223 */ /* 0x000fe20000010010 */
[----:B------:R1:W2:Y:S01]  /*0440*/  MUFU.EX2 R19, R26 ;  /* 0x0000001a00137308 */ /* 0x0002a20000000800 */
[----:B------:R-:W-:Y:S01]  /*0450*/  FFMA.FTZ R27, R22, R27, -0.16641564667224884033 ;  /* 0xbe2a68dd161b7423 */ /* 0x000fe2000001001b */
[----:B0-----:R-:W-:Y:S01]  /*0460*/  FADD.FTZ R25, R23, 1 ;  /* 0x3f80000017197421 */ /* 0x001fe20000010000 */
[----:B------:R-:W-:-:S02]  /*0470*/  I2FP.F32.S32 R23, R21 ;  /* 0x0000001500177245 */ /* 0x000fc40000201400 */
[C---:B------:R-:W-:Y:S01]  /*0480*/  FFMA.FTZ R27, R22.reuse, R27, 0.19988867640495300293 ;  /* 0x3e4caf9e161b7423 */ /* 0x040fe2000001001b */
[----:B------:R-:W-:Y:S02]  /*0490*/  FMUL.FTZ R16, R15, 1.4426950216293334961 ;  /* 0x3fb8aa3b0f107820 */ /* 0x000fe40000410000 */
[----:B------:R-:W-:Y:S01]  /*04a0*/  FMUL.FTZ R23, R23, 1.1920928955078125e-07 ;  /* 0x3400000017177820 */ /* 0x000fe20000410000 */
[----:B------:R-:W-:Y:S01]  /*04b0*/  FFMA.FTZ R27, R22, R27, -0.25000196695327758789 ;  /* 0xbe800042161b7423 */ /* 0x000fe2000001001b */
[----:B-1----:R-:W-:Y:S01]  /*04c0*/  FADD.FTZ R26, R14, 1 ;  /* 0x3f8000000e1a7421 */ /* 0x002fe20000010000 */
[----:B------:R-:W-:Y:S01]  /*04d0*/  ISETP.GE.U32.AND P0, PT, R20, 0x7f800000, PT ;  /* 0x7f8000001400780c */ /* 0x000fe20003f06070 */
[----:B------:R-:W-:Y:S01]  /*04e0*/  FFMA.FTZ R24, R23, 0.69314718246459960938, R24 ;  /* 0x3f31721817187823 */ /* 0x000fe20000010018 */
[----:B------:R-:W0:Y:S01]  /*04f0*/  MUFU.EX2 R16, R16 ;  /* 0x0000001000107308 */ /* 0x000e220000000800 */
[----:B------:R-:W-:Y:S01]  /*0500*/  FFMA.FTZ R27, R22, R27, 0.33333510160446166992 ;  /* 0x3eaaaae6161b7423 */ /* 0x000fe2000001001b */
[----:B--2---:R-:W-:-:S06]  /*0510*/  FADD.FTZ.RZ R14, R19, 1 ;  /* 0x3f800000130e7421 */ /* 0x004fcc000001c000 */
[----:B------:R1:W2:Y:S01]  /*0520*/  MUFU.RCP R21, R25 ;  /* 0x0000001900157308 */ /* 0x0002a20000001000 */
[----:B------:R-:W-:-:S07]  /*0530*/  FFMA.FTZ R27, R22, R27, -0.5 ;  /* 0xbf000000161b7423 */ /* 0x000fce000001001b */
[----:B------:R1:W3:Y:S01]  /*0540*/  MUFU.RCP R23, R26 ;  /* 0x0000001a00177308 */ /* 0x0002e20000001000 */
[----:B------:R-:W-:Y:S01]  /*0550*/  FMUL.FTZ R27, R22, R27 ;  /* 0x0000001b161b7220 */ /* 0x000fe20000410000 */
[----:B------:R-:W-:-:S03]  /*0560*/  IADD3 R14, R14, -0x3f400000, RZ ;  /* 0xc0c000000e0e7810 */ /* 0x000fc60007ffe0ff */
[----:B------:R-:W-:Y:S01]  /*0570*/  FFMA.FTZ R22, R22, R27, R22 ;  /* 0x0000001b16167223 */ /* 0x000fe20000010016 */
[----:B------:R-:W-:Y:S01]  /*0580*/  LOP3.LUT R14, R14, 0xff800000, RZ, 0xc0, !PT ;  /* 0xff8000000e0e7812 */ /* 0x000fe200078ec0ff */
[----:B0-----:R-:W-:Y:S06]  /*0590*/  @!P0 BRA `(.L_x_884) ;  /* 0x0000000000148947 */ /* 0x001fec0003800000 */
[----:B------:R-:W-:-:S13]  /*05a0*/  ISETP.GE.AND P0, PT, R20, -0x407fffff, PT ;  /* 0xbf8000011400780c */ /* 0x000fda0003f06270 */
[----:B-1----:R-:W-:-:S05]  /*05b0*/  @P0 MOV R25, 0x7f800000 ;  /* 0x7f80000000190802 */ /* 0x002fca0000000f00 */
[C---:B------:R-:W-:Y:S01]  /*05c0*/  @P0 FFMA.FTZ R24, R20.reuse, R25, +INF ;  /* 0x7f80000014180423 */ /* 0x040fe20000010019 */
[----:B------:R-:W-:-:S04]  /*05d0*/  FSETP.NEU.FTZ.AND P0, PT, R20, RZ, PT ;  /* 0x000000ff1400720b */ /* 0x000fc80003f1d000 */
[----:B------:R-:W-:-:S09]  /*05e0*/  FSEL R24, R24, -RZ, P0 ;  /* 0x800000ff18187208 */ /* 0x000fd20000000000 */
.L_x_884:
[----:B------:R-:W-:Y:S05]  /*05f0*/  BSYNC B0 ;  /* 0x0000000000007941 */ /* 0x000fea0003800000 */
.L_x_883:
[----:B------:R-:W-:Y:S01]  /*0600*/  ISETP.GE.U32.AND P0, PT, R9, 0x7f800000, PT ;  /* 0x7f8000000900780c */ /* 0x000fe20003f06070 */
[----:B------:R-:W-:Y:S01]  /*0610*/  BSSY B0, `(.L_x_885) ;  /* 0x0000010000007945 */ /* 0x000fe20003800000 */
[----:B-1----:R-:W-:Y:S02]  /*0620*/  IADD3 R25, -R14, 0x40800000, RZ ;  /* 0x408000000e197810 */ /* 0x002fe40007ffe1ff */
[----:B------:R-:W-:Y:S02]  /*0630*/  I2FP.F32.S32 R20, R10 ;  /* 0x0000000a00147245 */ /* 0x000fe40000201400 */
[----:B------:R0:W1:Y:S01]  /*0640*/  MUFU.TANH R10, R24 ;  /* 0x00000018000a7308 */ /* 0x0000620000002400 */
[----:B------:R-:W-:Y:S01]  /*0650*/  IADD3 R26, R19, -R14, RZ ;  /* 0x8000000e131a7210 */ /* 0x000fe20007ffe0ff */
[----:B------:R-:W-:Y:S01]  /*0660*/  FFMA.FTZ R27, R25, R12, -1 ;  /* 0xbf800000191b7423 */ /* 0x000fe2000001000c */
[----:B------:R-:W-:-:S03]  /*0670*/  FMUL.FTZ R25, R20, 1.1920928955078125e-07 ;  /* 0x3400000014197820 */ /* 0x000fc60000410000 */
[----:B------:R-:W-:Y:S01]  /*0680*/  FADD.FTZ R20, R26, R27 ;  /* 0x0000001b1a147221 */ /* 0x000fe20000010000 */
[----:B------:R-:W-:-:S03]  /*0690*/  FFMA.FTZ R22, R25, 0.69314718246459960938, R22 ;  /* 0x3f31721819167823 */ /* 0x000fc60000010016 */
[----:B------:R-:W-:Y:S01]  /*06a0*/  FFMA.FTZ R25, R20, -R11, 0.10546888411045074463 ;  /* 0x3dd8001214197423 */ /* 0x000fe2000001080b */
[----:B0-----:R-:W-:Y:S06]  /*06b0*/  @!P0 BRA `(.L_x_886) ;  /* 0x0000000000148947 */ /* 0x001fec0003800000 */
[----:B------:R-:W-:-:S13]  /*06c0*/  ISETP.GE.AND P0, PT, R9, -0x407fffff, PT ;  /* 0xbf8000010900780c */ /* 0x000fda0003f06270 */
[----:B------:R-:W-:-:S05]  /*06d0*/  @P0 MOV R24, 0x7f800000 ;  /* 0x7f80000000180802 */ /* 0x000fca0000000f00 */
[C---:B------:R-:W-:Y:S01]  /*06e0*/  @P0 FFMA.FTZ R22, R9.reuse, R24, +INF ;  /* 0x7f80000009160423 */ /* 0x040fe20000010018 */
[----:B------:R-:W-:-:S04]  /*06f0*/  FSETP.NEU.FTZ.AND P0, PT, R9, RZ, PT ;  /* 0x000000ff0900720b */ /* 0x000fc80003f1d000 */
[----:B------:R-:W-:-:S09]  /*0700*/  FSEL R22, R22, -RZ, P0 ;  /* 0x800000ff16167208 */ /* 0x000fd20000000000 */
.L_x_886:
[----:B------:R-:W-:Y:S05]  /*0710*/  BSYNC B0 ;  /* 0x0000000000007941 */ /* 0x000fea0003800000 */
.L_x_885:
[----:B------:R-:W-:Y:S01]  /*0720*/  FFMA.FTZ R25, R20, R25, -0.13229703903198242188 ;  /* 0xbe0778e014197423 */ /* 0x000fe20000010019 */
[----:B------:R0:W4:Y:S01]  /*0730*/  MUFU.TANH R9, R22 ;  /* 0x0000001600097308 */ /* 0x0001220000002400 */
[----:B------:R-:W-:Y:S01]  /*0740*/  FADD.FTZ.RZ R24, R16, 1 ;  /* 0x3f80000010187421 */ /* 0x000fe2000001c000 */
[----:B--2---:R-:W-:Y:S01]  /*0750*/  FMUL.FTZ R6, R6, R21 ;  /* 0x0000001506067220 */ /* 0x004fe20000410000 */
[----:B------:R-:W-:Y:S01]  /*0760*/  FFMA.FTZ R25, R20, R25, 0.14491446316242218018 ;  /* 0x3e14647514197423 */ /* 0x000fe20000010019 */
[----:B-1----:R-:W-:Y:S01]  /*0770*/  FFMA.FTZ R21, -R10, R10, 1 ;  /* 0x3f8000000a157423 */ /* 0x002fe2000001010a */
[----:B---3--:R-:W-:Y:S01]  /*0780*/  FMUL.FTZ R23, R8, R23 ;  /* 0x0000001708177220 */ /* 0x008fe20000410000 */
[----:B------:R-:W-:Y:S01]  /*0790*/  IADD3 R24, R24, -0x3f400000, RZ ;  /* 0xc0c0000018187810 */ /* 0x000fe20007ffe0ff */
[----:B------:R-:W-:Y:S01]  /*07a0*/  FFMA.FTZ R25, R20, R25, -0.16641564667224884033 ;  /* 0xbe2a68dd14197423 */ /* 0x000fe20000010019 */
[----:B------:R-:W-:Y:S01]  /*07b0*/  FFMA.FTZ R10, R21, R6, R10 ;  /* 0x00000006150a7223 */ /* 0x000fe2000001000a */
[----:B0-----:R-:W-:Y:S01]  /*07c0*/  FMUL.FTZ R22, R18, -1.4426950216293334961 ;  /* 0xbfb8aa3b12167820 */ /* 0x001fe20000410000 */
[----:B------:R-:W-:Y:S01]  /*07d0*/  LOP3.LUT R21, R24, 0xff800000, RZ, 0xc0, !PT ;  /* 0xff80000018157812 */ /* 0x000fe200078ec0ff */
[----:B------:R-:W-:Y:S01]  /*07e0*/  FFMA.FTZ R25, R20, R25, 0.19988867640495300293 ;  /* 0x3e4caf9e14197423 */ /* 0x000fe20000010019 */
[----:B-----5:R-:W-:Y:S01]  /*07f0*/  SHF.L.U32 R6, R7, 0x10, RZ ;  /* 0x0000001007067819 */ /* 0x020fe200000006ff */
[----:B------:R-:W-:Y:S01]  /*0800*/  BSSY B0, `(.L_x_887) ;  /* 0x000002d000007945 */ /* 0x000fe20003800000 */
[----:B------:R-:W-:Y:S01]  /*0810*/  IADD3 R26, R16, -R21, RZ ;  /* 0x80000015101a7210 */ /* 0x000fe20007ffe0ff */
[C---:B------:R-:W-:Y:S01]  /*0820*/  FFMA.FTZ R25, R20.reuse, R25, -0.25000196695327758789 ;  /* 0xbe80004214197423 */ /* 0x040fe20000010019 */
[----:B------:R-:W0:Y:S01]  /*0830*/  MUFU.EX2 R22, R22 ;  /* 0x0000001600167308 */ /* 0x000e220000000800 */
[----:B----4-:R-:W-:Y:S01]  /*0840*/  FFMA.FTZ R8, -R9, R9, 1 ;  /* 0x3f80000009087423 */ /* 0x010fe20000010109 */
[----:B------:R-:W-:Y:S01]  /*0850*/  PRMT R7, R7, 0x7632, R7 ;  /* 0x0000763207077816 */ /* 0x000fe20000000007 */
[----:B------:R-:W-:Y:S01]  /*0860*/  FFMA.FTZ R25, R20, R25, 0.33333510160446166992 ;  /* 0x3eaaaae614197423 */ /* 0x000fe20000010019 */
[----:B------:R-:W-:Y:S01]  /*0870*/  FMUL.FTZ R28, R6, 1.4426950216293334961 ;  /* 0x3fb8aa3b061c7820 */ /* 0x000fe20000410000 */
[----:B------:R-:W-:Y:S01]  /*0880*/  FFMA.FTZ R9, R8, R23, R9 ;  /* 0x0000001708097223 */ /* 0x000fe20000010009 */
[----:B------:R-:W-:Y:S01]  /*0890*/  IADD3 R23, -R21, 0x40800000, RZ ;  /* 0x4080000015177810 */ /* 0x000fe20007ffe1ff */
[----:B------:R-:W-:Y:S01]  /*08a0*/  FFMA.FTZ R25, R20, R25, -0.5 ;  /* 0xbf00000014197423 */ /* 0x000fe20000010019 */
[----:B------:R-:W-:-:S02]  /*08b0*/  SHF.L.U32 R7, R7, 0x10, RZ ;  /* 0x0000001007077819 */ /* 0x000fc400000006ff */
[----:B------:R-:W-:Y:S01]  /*08c0*/  ISETP.GE.U32.AND P0, PT, R19, 0x7f800000, PT ;  /* 0x7f8000001300780c */ /* 0x000fe20003f06070 */
[C---:B------:R-:W-:Y:S01]  /*08d0*/  FMUL.FTZ R25, R20.reuse, R25 ;  /* 0x0000001914197220 */ /* 0x040fe20000410000 */
[----:B------:R-:W-:Y:S01]  /*08e0*/  FFMA.FTZ R23, R23, R12, -1 ;  /* 0xbf80000017177423 */ /* 0x000fe2000001000c */
[----:B------:R-:W-:Y:S01]  /*08f0*/  FMUL.FTZ R8, R7, 1.4426950216293334961 ;  /* 0x3fb8aa3b07087820 */ /* 0x000fe20000410000 */
[----:B------:R-:W-:Y:S01]  /*0900*/  I2FP.F32.S32 R14, R14 ;  /* 0x0000000e000e7245 */ /* 0x000fe20000201400 */
[----:B------:R-:W-:Y:S01]  /*0910*/  FFMA.FTZ R24, R20, R25, R20 ;  /* 0x0000001914187223 */ /* 0x000fe20000010014 */
[----:B------:R-:W-:Y:S01]  /*0920*/  FMUL.FTZ R25, R15, -1.4426950216293334961 ;  /* 0xbfb8aa3b0f197820 */ /* 0x000fe20000410000 */
[----:B------:R-:W-:Y:S01]  /*0930*/  FADD.FTZ R26, R26, R23 ;  /* 0x000000171a1a7221 */ /* 0x000fe20000010000 */
[----:B------:R-:W-:Y:S03]  /*0940*/  MUFU.EX2 R20, R28 ;  /* 0x0000001c00147308 */ /* 0x000fe60000000800 */
[----:B------:R-:W-:-:S04]  /*0950*/  FFMA.FTZ R23, R26, -R11, 0.10546888411045074463 ;  /* 0x3dd800121a177423 */ /* 0x000fc8000001080b */
[C---:B------:R-:W-:Y:S01]  /*0960*/  FFMA.FTZ R23, R26.reuse, R23, -0.13229703903198242188 ;  /* 0xbe0778e01a177423 */ /* 0x040fe20000010017 */
[----:B------:R-:W1:Y:S03]  /*0970*/  MUFU.EX2 R25, R25 ;  /* 0x0000001900197308 */ /* 0x000e660000000800 */
[----:B------:R-:W-:-:S04]  /*0980*/  FFMA.FTZ R23, R26, R23, 0.14491446316242218018 ;  /* 0x3e1464751a177423 */ /* 0x000fc80000010017 */
[----:B------:R-:W-:Y:S01]  /*0990*/  FFMA.FTZ R27, R26, R23, -0.16641564667224884033 ;  /* 0xbe2a68dd1a1b7423 */ /* 0x000fe20000010017 */
[----:B0-----:R-:W-:Y:S01]  /*09a0*/  FADD.FTZ R23, R22, 1 ;  /* 0x3f80000016177421 */ /* 0x001fe20000010000 */
[----:B------:R-:W0:Y:S02]  /*09b0*/  MUFU.EX2 R8, R8 ;  /* 0x0000000800087308 */ /* 0x000e240000000800 */
[----:B------:R-:W-:-:S04]  /*09c0*/  FFMA.FTZ R27, R26, R27, 0.19988867640495300293 ;  /* 0x3e4caf9e1a1b7423 */ /* 0x000fc8000001001b */
[C---:B------:R-:W-:Y:S01]  /*09d0*/  FFMA.FTZ R27, R26.reuse, R27, -0.25000196695327758789 ;  /* 0xbe8000421a1b7423 */ /* 0x040fe2000001001b */
[----:B-1----:R-:W-:Y:S01]  /*09e0*/  FADD.FTZ R22, R25, 1 ;  /* 0x3f80000019167421 */ /* 0x002fe20000010000 */
[----:B------:R-:W1:Y:S02]  /*09f0*/  MUFU.RCP R23, R23 ;  /* 0x0000001700177308 */ /* 0x000e640000001000 */
[----:B------:R-:W-:Y:S01]  /*0a00*/  FFMA.FTZ R27, R26, R27, 0.33333510160446166992 ;  /* 0x3eaaaae61a1b7423 */ /* 0x000fe2000001001b */
[----:B------:R-:W-:-:S03]  /*0a10*/  FMUL.FTZ R25, R14, 1.1920928955078125e-07 ;  /* 0x340000000e197820 */ /* 0x000fc60000410000 */
[C---:B------:R-:W-:Y:S01]  /*0a20*/  FFMA.FTZ R27, R26.reuse, R27, -0.5 ;  /* 0xbf0000001a1b7423 */ /* 0x040fe2000001001b */
[----:B------:R-:W-:Y:S01]  /*0a30*/  FFMA.FTZ R14, R25, 0.69314718246459960938, R24 ;  /* 0x3f317218190e7823 */ /* 0x000fe20000010018 */
[----:B------:R-:W2:Y:S02]  /*0a40*/  MUFU.RCP R22, R22 ;  /* 0x0000001600167308 */ /* 0x000ea40000001000 */
[----:B------:R-:W-:-:S04]  /*0a50*/  FMUL.FTZ R27, R26, R27 ;  /* 0x0000001b1a1b7220 */ /* 0x000fc80000410000 */
[----:B------:R-:W-:Y:S01]  /*0a60*/  FFMA.FTZ R26, R26, R27, R26 ;  /* 0x0000001b1a1a7223 */ /* 0x000fe2000001001a */
[----:B0-----:R-:W-:Y:S06]  /*0a70*/  @!P0 BRA `(.L_x_888) ;  /* 0x0000000000148947 */ /* 0x001fec0003800000 */
[----:B------:R-:W-:-:S13]  /*0a80*/  ISETP.GE.AND P0, PT, R19, -0x407fffff, PT ;  /* 0xbf8000011300780c */ /* 0x000fda0003f06270 */
[----:B------:R-:W-:-:S05]  /*0a90*/  @P0 MOV R24, 0x7f800000 ;  /* 0x7f80000000180802 */ /* 0x000fca0000000f00 */
[C---:B------:R-:W-:Y:S01]  /*0aa0*/  @P0 FFMA.FTZ R14, R19.reuse, R24, +INF ;  /* 0x7f800000130e0423 */ /* 0x040fe20000010018 */
[----:B------:R-:W-:-:S04]  /*0ab0*/  FSETP.NEU.FTZ.AND P0, PT, R19, RZ, PT ;  /* 0x000000ff1300720b */ /* 0x000fc80003f1d000 */
[----:B------:R-:W-:-:S09]  /*0ac0*/  FSEL R14, R14, -RZ, P0 ;  /* 0x800000ff0e0e7208 */ /* 0x000fd20000000000 */
.L_x_888:
[----:B------:R-:W-:Y:S05]  /*0ad0*/  BSYNC B0 ;  /* 0x0000000000007941 */ /* 0x000fea0003800000 */
.L_x_887:
[----:B------:R-:W-:Y:S01]  /*0ae0*/  ISETP.GE.U32.AND P0, PT, R16, 0x7f800000, PT ;  /* 0x7f8000001000780c */ /* 0x000fe20003f06070 */
[----:B------:R-:W-:Y:S01]  /*0af0*/  FADD.FTZ.RZ R19, R20, 1 ;  /* 0x3f80000014137421 */ /* 0x000fe2000001c000 */
[----:B------:R-:W0:Y:S01]  /*0b00*/  MUFU.TANH R14, R14 ;  /* 0x0000000e000e7308 */ /* 0x000e220000002400 */
[----:B------:R-:W-:Y:S01]  /*0b10*/  I2FP.F32.S32 R21, R21 ;  /* 0x0000001500157245 */ /* 0x000fe20000201400 */
[----:B------:R-:W-:Y:S02]  /*0b20*/  BSSY B0, `(.L_x_889) ;  /* 0x000000c000007945 */ /* 0x000fe40003800000 */
[----:B------:R-:W-:Y:S02]  /*0b30*/  IADD3 R19, R19, -0x3f400000, RZ ;  /* 0xc0c0000013137810 */ /* 0x000fe40007ffe0ff */
[----:B------:R-:W-:Y:S02]  /*0b40*/  FMUL.FTZ R21, R21, 1.1920928955078125e-07 ;  /* 0x3400000015157820 */ /* 0x000fe40000410000 */
[----:B------:R-:W-:-:S02]  /*0b50*/  LOP3.LUT R19, R19, 0xff800000, RZ, 0xc0, !PT ;  /* 0xff80000013137812 */ /* 0x000fc400078ec0ff */
[----:B------:R-:W-:Y:S02]  /*0b60*/  FFMA.FTZ R26, R21, 0.69314718246459960938, R26 ;  /* 0x3f317218151a7823 */ /* 0x000fe4000001001a */
[----:B------:R-:W-:Y:S01]  /*0b70*/  IADD3 R21, -R19, 0x40800000, RZ ;  /* 0x4080000013157810 */ /* 0x000fe20007ffe1ff */
[----:B------:R-:W-:Y:S06]  /*0b80*/  @!P0 BRA `(.L_x_890) ;  /* 0x0000000000148947 */ /* 0x000fec0003800000 */
[----:B------:R-:W-:-:S13]  /*0b90*/  ISETP.GE.AND P0, PT, R16, -0x407fffff, PT ;  /* 0xbf8000011000780c */ /* 0x000fda0003f06270 */
[----:B------:R-:W-:-:S05]  /*0ba0*/  @P0 MOV R25, 0x7f800000 ;  /* 0x7f80000000190802 */ /* 0x000fca0000000f00 */
[C---:B------:R-:W-:Y:S01]  /*0bb0*/  @P0 FFMA.FTZ R26, R16.reuse, R25, +INF ;  /* 0x7f800000101a0423 */ /* 0x040fe20000010019 */
[----:B------:R-:W-:-:S04]  /*0bc0*/  FSETP.NEU.FTZ.AND P0, PT, R16, RZ, PT ;  /* 0x000000ff1000720b */ /* 0x000fc80003f1d000 */
[----:B------:R-:W-:-:S09]  /*0bd0*/  FSEL R26, R26, -RZ, P0 ;  /* 0x800000ff1a1a7208 */ /* 0x000fd20000000000 */
.L_x_890:
[----:B------:R-:W-:Y:S05]  /*0be0*/  BSYNC B0 ;  /* 0x0000000000007941 */ /* 0x000fea0003800000 */
.L_x_889:
[----:B------:R-:W-:Y:S01]  /*0bf0*/  FADD.FTZ.RZ R25, R8, 1 ;  /* 0x3f80000008197421 */ /* 0x000fe2000001c000 */
[----:B------:R-:W-:Y:S01]  /*0c00*/  IADD3 R24, R20, -R19, RZ ;  /* 0x8000001314187210 */ /* 0x000fe20007ffe0ff */
[----:B------:R-:W-:Y:S01]  /*0c10*/  FFMA.FTZ R21, R21, R12, -1 ;  /* 0xbf80000015157423 */ /* 0x000fe2000001000c */
[----:B------:R-:W3:Y:S01]  /*0c20*/  MUFU.TANH R16, R26 ;  /* 0x0000001a00107308 */ /* 0x000ee20000002400 */
[----:B-1----:R-:W-:Y:S01]  /*0c30*/  FMUL.FTZ R23, R18, R23 ;  /* 0x0000001712177220 */ /* 0x002fe20000410000 */
[----:B------:R-:W-:Y:S01]  /*0c40*/  IADD3 R25, R25, -0x3f400000, RZ ;  /* 0xc0c0000019197810 */ /* 0x000fe20007ffe0ff */
[----:B------:R-:W-:Y:S01]  /*0c50*/  FADD.FTZ R24, R24, R21 ;  /* 0x0000001518187221 */ /* 0x000fe20000010000 */
[----:B0-----:R-:W-:Y:S01]  /*0c60*/  FFMA.FTZ R21, -R14, R14, 1 ;  /* 0x3f8000000e157423 */ /* 0x001fe2000001010e */
[----:B--2---:R-:W-:Y:S01]  /*0c70*/  FMUL.FTZ R15, R15, R22 ;  /* 0x000000160f0f7220 */ /* 0x004fe20000410000 */
[----:B------:R-:W-:Y:S01]  /*0c80*/  LOP3.LUT R25, R25, 0xff800000, RZ, 0xc0, !PT ;  /* 0xff80000019197812 */ /* 0x000fe200078ec0ff */
[C---:B------:R-:W-:Y:S01]  /*0c90*/  FFMA.FTZ R27, R24.reuse, -R11, 0.10546888411045074463 ;  /* 0x3dd80012181b7423 */ /* 0x040fe2000001080b */
[----:B------:R-:W-:Y:S01]  /*0ca0*/  FFMA.FTZ R14, R21, R23, R14 ;  /* 0x00000017150e7223 */ /* 0x000fe2000001000e */
[----:B------:R-:W-:Y:S01]  /*0cb0*/  I2FP.F32.S32 R22, R19 ;  /* 0x0000001300167245 */ /* 0x000fe20000201400 */
[----:B------:R-:W-:Y:S01]  /*0cc0*/  BSSY B0, `(.L_x_891) ;  /* 0x0000033000007945 */ /* 0x000fe20003800000 */
[----:B------:R-:W-:Y:S01]  /*0cd0*/  IADD3 R21, -R25, 0x40800000, RZ ;  /* 0x4080000019157810 */ /* 0x000fe20007ffe1ff */
[----:B------:R-:W-:Y:S01]  /*0ce0*/  FFMA.FTZ R27, R24, R27, -0.13229703903198242188 ;  /* 0xbe0778e0181b7423 */ /* 0x000fe2000001001b */
[----:B------:R-:W-:Y:S01]  /*0cf0*/  IADD3 R18, R8, -R25, RZ ;  /* 0x8000001908127210 */ /* 0x000fe20007ffe0ff */
[----:B------:R-:W-:Y:S01]  /*0d00*/  FMUL.FTZ R22, R22, 1.1920928955078125e-07 ;  /* 0x3400000016167820 */ /* 0x000fe20000410000 */
[----:B------:R-:W-:Y:S01]  /*0d10*/  ISETP.GE.U32.AND P0, PT, R20, 0x7f800000, PT ;  /* 0x7f8000001400780c */ /* 0x000fe20003f06070 */
[----:B------:R-:W-:Y:S01]  /*0d20*/  FFMA.FTZ R23, R21, R12, -1 ;  /* 0xbf80000015177423 */ /* 0x000fe2000001000c */
[----:B------:R-:W-:Y:S01]  /*0d30*/  FFMA.FTZ R27, R24, R27, 0.14491446316242218018 ;  /* 0x3e146475181b7423 */ /* 0x000fe2000001001b */
[----:B---3--:R-:W-:Y:S01]  /*0d40*/  FFMA.FTZ R21, -R16, R16, 1 ;  /* 0x3f80000010157423 */ /* 0x008fe20000010110 */
[----:B------:R-:W-:Y:S01]  /*0d50*/  I2FP.F32.S32 R25, R25 ;  /* 0x0000001900197245 */ /* 0x000fe20000201400 */
[----:B------:R-:W-:Y:S01]  /*0d60*/  FADD.FTZ R18, R18, R23 ;  /* 0x0000001712127221 */ /* 0x000fe20000010000 */
[----:B------:R-:W-:Y:S01]  /*0d70*/  FFMA.FTZ R27, R24, R27, -0.16641564667224884033 ;  /* 0xbe2a68dd181b7423 */ /* 0x000fe2000001001b */
[----:B------:R-:W-:-:S02]  /*0d80*/  FFMA.FTZ R16, R21, R15, R16 ;  /* 0x0000000f15107223 */ /* 0x000fc40000010010 */
[----:B------:R-:W-:Y:S01]  /*0d90*/  FFMA.FTZ R15, R18, -R11, 0.10546888411045074463 ;  /* 0x3dd80012120f7423 */ /* 0x000fe2000001080b */
[----:B------:R-:W-:Y:S01]  /*0da0*/  FFMA.FTZ R27, R24, R27, 0.19988867640495300293 ;  /* 0x3e4caf9e181b7423 */ /* 0x000fe2000001001b */
[----:B------:R-:W-:Y:S02]  /*0db0*/  FMUL.FTZ R25, R25, 1.1920928955078125e-07 ;  /* 0x3400000019197820 */ /* 0x000fe40000410000 */
[----:B------:R-:W-:Y:S01]  /*0dc0*/  FFMA.FTZ R21, R18, R15, -0.13229703903198242188 ;  /* 0xbe0778e012157423 */ /* 0x000fe2000001000f */
[----:B------:R-:W-:Y:S01]  /*0dd0*/  FFMA.FTZ R27, R24, R27, -0.25000196695327758789 ;  /* 0xbe800042181b7423 */ /* 0x000fe2000001001b */
[C---:B------:R-:W-:Y:S02]  /*0de0*/  SHF.L.U32 R15, R17.reuse, 0x10, RZ ;  /* 0x00000010110f7819 */ /* 0x040fe400000006ff */
[----:B------:R-:W-:Y:S01]  /*0df0*/  FFMA.FTZ R21, R18, R21, 0.14491446316242218018 ;  /* 0x3e14647512157423 */ /* 0x000fe20000010015 */
[----:B------:R-:W-:Y:S01]  /*0e00*/  FFMA.FTZ R27, R24, R27, 0.33333510160446166992 ;  /* 0x3eaaaae6181b7423 */ /* 0x000fe2000001001b */
[----:B------:R-:W-:Y:S01]  /*0e10*/  PRMT R17, R17, 0x7632, R17 ;  /* 0x0000763211117816 */ /* 0x000fe20000000011 */
[----:B------:R-:W-:Y:S01]  /*0e20*/  FMUL.FTZ R26, R15, 1.4426950216293334961 ;  /* 0x3fb8aa3b0f1a7820 */ /* 0x000fe20000410000 */
[----:B------:R-:W-:Y:S01]  /*0e30*/  FFMA.FTZ R29, R18, R21, -0.16641564667224884033 ;  /* 0xbe2a68dd121d7423 */ /* 0x000fe20000010015 */
[----:B------:R-:W-:Y:S01]  /*0e40*/  FFMA.FTZ R27, R24, R27, -0.5 ;  /* 0xbf000000181b7423 */ /* 0x000fe2000001001b */
[----:B------:R-:W-:Y:S01]  /*0e50*/  SHF.L.U32 R17, R17, 0x10, RZ ;  /* 0x0000001011117819 */ /* 0x000fe200000006ff */
[----:B------:R-:W0:Y:S01]  /*0e60*/  MUFU.EX2 R21, R26 ;  /* 0x0000001a00157308 */ /* 0x000e220000000800 */
[----:B------:R-:W-:Y:S01]  /*0e70*/  FFMA.FTZ R29, R18, R29, 0.19988867640495300293 ;  /* 0x3e4caf9e121d7423 */ /* 0x000fe2000001001d */
[----:B------:R-:W-:-:S02]  /*0e80*/  FMUL.FTZ R23, R24, R27 ;  /* 0x0000001b18177220 */ /* 0x000fc40000410000 */
[----:B------:R-:W-:Y:S01]  /*0e90*/  FMUL.FTZ R27, R17, 1.4426950216293334961 ;  /* 0x3fb8aa3b111b7820 */ /* 0x000fe20000410000 */
[----:B------:R-:W-:Y:S01]  /*0ea0*/  FFMA.FTZ R29, R18, R29, -0.25000196695327758789 ;  /* 0xbe800042121d7423 */ /* 0x000fe2000001001d */
[----:B------:R-:W-:Y:S02]  /*0eb0*/  FFMA.FTZ R23, R24, R23, R24 ;  /* 0x0000001718177223 */ /* 0x000fe40000010018 */
[----:B------:R-:W1:Y:S01]  /*0ec0*/  MUFU.EX2 R19, R27 ;  /* 0x0000001b00137308 */ /* 0x000e620000000800 */
[----:B------:R-:W-:Y:S01]  /*0ed0*/  FFMA.FTZ R29, R18, R29, 0.33333510160446166992 ;  /* 0x3eaaaae6121d7423 */ /* 0x000fe2000001001d */
[----:B------:R-:W-:-:S03]  /*0ee0*/  FFMA.FTZ R23, R22, 0.69314718246459960938, R23 ;  /* 0x3f31721816177823 */ /* 0x000fc60000010017 */
[----:B------:R-:W-:-:S04]  /*0ef0*/  FFMA.FTZ R29, R18, R29, -0.5 ;  /* 0xbf000000121d7423 */ /* 0x000fc8000001001d */
[----:B------:R-:W-:Y:S01]  /*0f00*/  FMUL.FTZ R29, R18, R29 ;  /* 0x0000001d121d7220 */ /* 0x000fe20000410000 */
[----:B0-----:R-:W-:-:S03]  /*0f10*/  FADD.FTZ.RZ R24, R21, 1 ;  /* 0x3f80000015187421 */ /* 0x001fc6000001c000 */
[----:B------:R-:W-:Y:S02]  /*0f20*/  FFMA.FTZ R22, R18, R29, R18 ;  /* 0x0000001d12167223 */ /* 0x000fe40000010012 */
[----:B------:R-:W-:Y:S01]  /*0f30*/  IADD3 R18, R24, -0x3f400000, RZ ;  /* 0xc0c0000018127810 */ /* 0x000fe20007ffe0ff */
[----:B-1----:R-:W-:Y:S01]  /*0f40*/  FADD.FTZ.RZ R24, R19, 1 ;  /* 0x3f80000013187421 */ /* 0x002fe2000001c000 */
[----:B------:R-:W-:Y:S02]  /*0f50*/  FFMA.FTZ R22, R25, 0.69314718246459960938, R22 ;  /* 0x3f31721819167823 */ /* 0x000fe40000010016 */
[----:B------:R-:W-:Y:S02]  /*0f60*/  LOP3.LUT R18, R18, 0xff800000, RZ, 0xc0, !PT ;  /* 0xff80000012127812 */ /* 0x000fe400078ec0ff */
[----:B------:R-:W-:Y:S02]  /*0f70*/  IADD3 R24, R24, -0x3f400000, RZ ;  /* 0xc0c0000018187810 */ /* 0x000fe40007ffe0ff */
[----:B------:R-:W-:Y:S01]  /*0f80*/  IADD3 R25, -R18, 0x40800000, RZ ;  /* 0x4080000012197810 */ /* 0x000fe20007ffe1ff */
[----:B------:R-:W-:Y:S06]  /*0f90*/  @!P0 BRA `(.L_x_892) ;  /* 0x0000000000148947 */ /* 0x000fec0003800000 */
[----:B------:R-:W-:-:S13]  /*0fa0*/  ISETP.GE.AND P0, PT, R20, -0x407fffff, PT ;  /* 0xbf8000011400780c */ /* 0x000fda0003f06270 */
[----:B------:R-:W-:-:S05]  /*0fb0*/  @P0 MOV R27, 0x7f800000 ;  /* 0x7f800000001b0802 */ /* 0x000fca0000000f00 */
[C---:B------:R-:W-:Y:S01]  /*0fc0*/  @P0 FFMA.FTZ R23, R20.reuse, R27, +INF ;  /* 0x7f80000014170423 */ /* 0x040fe2000001001b */
[----:B------:R-:W-:-:S04]  /*0fd0*/  FSETP.NEU.FTZ.AND P0, PT, R20, RZ, PT ;  /* 0x000000ff1400720b */ /* 0x000fc80003f1d000 */
[----:B------:R-:W-:-:S09]  /*0fe0*/  FSEL R23, R23, -RZ, P0 ;  /* 0x800000ff17177208 */ /* 0x000fd20000000000 */
.L_x_892:
[----:B------:R-:W-:Y:S05]  /*0ff0*/  BSYNC B0 ;  /* 0x0000000000007941 */ /* 0x000fea0003800000 */
.L_x_891:
[----:B------:R-:W-:Y:S01]  /*1000*/  ISETP.GE.U32.AND P0, PT, R8, 0x7f800000, PT ;  /* 0x7f8000000800780c */ /* 0x000fe20003f06070 */
[----:B------:R-:W-:Y:S01]  /*1010*/  FFMA.FTZ R25, R25, R12, -1 ;  /* 0xbf80000019197423 */ /* 0x000fe2000001000c */
[----:B------:R-:W-:Y:S01]  /*1020*/  LOP3.LUT R20, R24, 0xff800000, RZ, 0xc0, !PT ;  /* 0xff80000018147812 */ /* 0x000fe200078ec0ff */
[----:B------:R-:W-:Y:S01]  /*1030*/  BSSY B0, `(.L_x_893) ;  /* 0x000000f000007945 */ /* 0x000fe20003800000 */
[----:B------:R-:W-:Y:S02]  /*1040*/  IADD3 R24, R21, -R18, RZ ;  /* 0x8000001215187210 */ /* 0x000fe40007ffe0ff */
[----:B------:R-:W-:Y:S02]  /*1050*/  IADD3 R27, -R20, 0x40800000, RZ ;  /* 0x40800000141b7810 */ /* 0x000fe40007ffe1ff */
[----:B------:R-:W-:Y:S01]  /*1060*/  IADD3 R26, R19, -R20, RZ ;  /* 0x80000014131a7210 */ /* 0x000fe20007ffe0ff */
[----:B------:R-:W-:Y:S02]  /*1070*/  FADD.FTZ R24, R24, R25 ;  /* 0x0000001918187221 */ /* 0x000fe40000010000 */
[----:B------:R-:W-:-:S02]  /*1080*/  FFMA.FTZ R27, R27, R12, -1 ;  /* 0xbf8000001b1b7423 */ /* 0x000fc4000001000c */
[----:B------:R-:W-:Y:S02]  /*1090*/  FFMA.FTZ R25, R24, -R11, 0.10546888411045074463 ;  /* 0x3dd8001218197423 */ /* 0x000fe4000001080b */
[----:B------:R-:W-:Y:S02]  /*10a0*/  FADD.FTZ R26, R26, R27 ;  /* 0x0000001b1a1a7221 */ /* 0x000fe40000010000 */
[----:B------:R-:W-:Y:S01]  /*10b0*/  FFMA.FTZ R25, R24, R25, -0.13229703903198242188 ;  /* 0xbe0778e018197423 */ /* 0x000fe20000010019 */
[----:B------:R-:W-:Y:S06]  /*10c0*/  @!P0 BRA `(.L_x_894) ;  /* 0x0000000000148947 */ /* 0x000fec0003800000 */
[----:B------:R-:W-:-:S13]  /*10d0*/  ISETP.GE.AND P0, PT, R8, -0x407fffff, PT ;  /* 0xbf8000010800780c */ /* 0x000fda0003f06270 */
[----:B------:R-:W-:-:S05]  /*10e0*/  @P0 MOV R27, 0x7f800000 ;  /* 0x7f800000001b0802 */ /* 0x000fca0000000f00 */
[C---:B------:R-:W-:Y:S01]  /*10f0*/  @P0 FFMA.FTZ R22, R8.reuse, R27, +INF ;  /* 0x7f80000008160423 */ /* 0x040fe2000001001b */
[----:B------:R-:W-:-:S04]  /*1100*/  FSETP.NEU.FTZ.AND P0, PT, R8, RZ, PT ;  /* 0x000000ff0800720b */ /* 0x000fc80003f1d000 */
[----:B------:R-:W-:-:S09]  /*1110*/  FSEL R22, R22, -RZ, P0 ;  /* 0x800000ff16167208 */ /* 0x000fd20000000000 */
.L_x_894:
[----:B------:R-:W-:Y:S05]  /*1120*/  BSYNC B0 ;  /* 0x0000000000007941 */ /* 0x000fea0003800000 */
.L_x_893:
[----:B------:R-:W-:Y:S01]  /*1130*/  FFMA.FTZ R11, R26, -R11, 0.10546888411045074463 ;  /* 0x3dd800121a0b7423 */ /* 0x000fe2000001080b */
[----:B------:R-:W-:Y:S01]  /*1140*/  FFMA.FTZ R25, R24, R25, 0.14491446316242218018 ;  /* 0x3e14647518197423 */ /* 0x000fe20000010019 */
[----:B------:R-:W-:Y:S01]  /*1150*/  FMUL.FTZ R12, R7, -1.4426950216293334961 ;  /* 0xbfb8aa3b070c7820 */ /* 0x000fe20000410000 */
[----:B------:R-:W-:Y:S01]  /*1160*/  ISETP.GE.U32.AND P0, PT, R21, 0x7f800000, PT ;  /* 0x7f8000001500780c */ /* 0x000fe20003f06070 */
[----:B------:R-:W-:Y:S01]  /*1170*/  FFMA.FTZ R11, R26, R11, -0.13229703903198242188 ;  /* 0xbe0778e01a0b7423 */ /* 0x000fe2000001000b */
[----:B------:R-:W-:Y:S01]  /*1180*/  FFMA.FTZ R25, R24, R25, -0.16641564667224884033 ;  /* 0xbe2a68dd18197423 */ /* 0x000fe20000010019 */
[----:B------:R-:W-:Y:S01]  /*1190*/  MUFU.TANH R23, R23 ;  /* 0x0000001700177308 */ /* 0x000fe20000002400 */
[----:B------:R-:W-:Y:S01]  /*11a0*/  I2FP.F32.S32 R18, R18 ;  /* 0x0000001200127245 */ /* 0x000fe20000201400 */
[----:B------:R-:W-:Y:S01]  /*11b0*/  FFMA.FTZ R11, R26, R11, 0.14491446316242218018 ;  /* 0x3e1464751a0b7423 */ /* 0x000fe2000001000b */
[----:B------:R-:W-:Y:S01]  /*11c0*/  FFMA.FTZ R25, R24, R25, 0.19988867640495300293 ;  /* 0x3e4caf9e18197423 */ /* 0x000fe20000010019 */
[----:B------:R-:W-:Y:S02]  /*11d0*/  BSSY B0, `(.L_x_895) ;  /* 0x0000025000007945 */ /* 0x000fe40003800000 */
[----:B------:R-:W-:Y:S01]  /*11e0*/  FFMA.FTZ R11, R26, R11, -0.16641564667224884033 ;  /* 0xbe2a68dd1a0b7423 */ /* 0x000fe2000001000b */
[----:B------:R-:W-:Y:S01]  /*11f0*/  FFMA.FTZ R25, R24, R25, -0.25000196695327758789 ;  /* 0xbe80004218197423 */ /* 0x000fe20000010019 */
[----:B------:R-:W-:Y:S01]  /*1200*/  MUFU.EX2 R12, R12 ;  /* 0x0000000c000c7308 */ /* 0x000fe20000000800 */
[----:B------:R-:W-:Y:S01]  /*1210*/  FMUL.FTZ R18, R18, 1.1920928955078125e-07 ;  /* 0x3400000012127820 */ /* 0x000fe20000410000 */
[----:B------:R-:W-:Y:S01]  /*1220*/  FFMA.FTZ R27, R26, R11, 0.19988867640495300293 ;  /* 0x3e4caf9e1a1b7423 */ /* 0x000fe2000001000b */
[----:B------:R-:W-:Y:S01]  /*1230*/  FFMA.FTZ R25, R24, R25, 0.33333510160446166992 ;  /* 0x3eaaaae618197423 */ /* 0x000fe20000010019 */
[----:B------:R-:W-:-:S02]  /*1240*/  FMUL.FTZ R11, R6, -1.4426950216293334961 ;  /* 0xbfb8aa3b060b7820 */ /* 0x000fc40000410000 */
[----:B------:R-:W-:Y:S01]  /*1250*/  FFMA.FTZ R27, R26, R27, -0.25000196695327758789 ;  /* 0xbe8000421a1b7423 */ /* 0x000fe2000001001b */
[----:B------:R-:W-:Y:S01]  /*1260*/  FFMA.FTZ R25, R24, R25, -0.5 ;  /* 0xbf00000018197423 */ /* 0x000fe20000010019 */
[----:B------:R-:W-:Y:S02]  /*1270*/  MUFU.TANH R22, R22 ;  /* 0x0000001600167308 */ /* 0x000fe40000002400 */
[----:B------:R-:W-:Y:S01]  /*1280*/  FFMA.FTZ R27, R26, R27, 0.33333510160446166992 ;  /* 0x3eaaaae61a1b7423 */ /* 0x000fe2000001001b */
[----:B------:R-:W-:-:S03]  /*1290*/  FMUL.FTZ R25, R24, R25 ;  /* 0x0000001918197220 */ /* 0x000fc60000410000 */
[----:B------:R-:W-:Y:S01]  /*12a0*/  FFMA.FTZ R27, R26, R27, -0.5 ;  /* 0xbf0000001a1b7423 */ /* 0x000fe2000001001b */
[----:B------:R-:W-:Y:S01]  /*12b0*/  FFMA.FTZ R25, R24, R25, R24 ;  /* 0x0000001918197223 */ /* 0x000fe20000010018 */
[----:B------:R-:W-:Y:S01]  /*12c0*/  FMUL.FTZ R24, R15, -1.4426950216293334961 ;  /* 0xbfb8aa3b0f187820 */ /* 0x000fe20000410000 */
[----:B------:R-:W0:Y:S01]  /*12d0*/  MUFU.EX2 R11, R11 ;  /* 0x0000000b000b7308 */ /* 0x000e220000000800 */
[----:B------:R-:W-:Y:S01]  /*12e0*/  FMUL.FTZ R27, R26, R27 ;  /* 0x0000001b1a1b7220 */ /* 0x000fe20000410000 */
[----:B------:R-:W-:-:S03]  /*12f0*/  FFMA.FTZ R18, R18, 0.69314718246459960938, R25 ;  /* 0x3f31721812127823 */ /* 0x000fc60000010019 */
[----:B------:R-:W-:Y:S01]  /*1300*/  FFMA.FTZ R8, R26, R27, R26 ;  /* 0x0000001b1a087223 */ /* 0x000fe2000001001a */
[----:B------:R-:W-:Y:S02]  /*1310*/  FMUL.FTZ R27, R17, -1.4426950216293334961 ;  /* 0xbfb8aa3b111b7820 */ /* 0x000fe40000410000 */
[----:B------:R-:W1:Y:S08]  /*1320*/  MUFU.EX2 R24, R24 ;  /* 0x0000001800187308 */ /* 0x000e700000000800 */
[----:B------:R-:W2:Y:S01]  /*1330*/  MUFU.EX2 R27, R27 ;  /* 0x0000001b001b7308 */ /* 0x000ea20000000800 */
[----:B0-----:R-:W-:-:S07]  /*1340*/  FADD.FTZ R11, R11, 1 ;  /* 0x3f8000000b0b7421 */ /* 0x001fce0000010000 */
[----:B------:R-:W0:Y:S01]  /*1350*/  MUFU.RCP R11, R11 ;  /* 0x0000000b000b7308 */ /* 0x000e220000001000 */
[----:B-1----:R-:W-:Y:S01]  /*1360*/  FADD.FTZ R26, R24, 1 ;  /* 0x3f800000181a7421 */ /* 0x002fe20000010000 */
[----:B------:R-:W-:-:S06]  /*1370*/  FADD.FTZ R24, R12, 1 ;  /* 0x3f8000000c187421 */ /* 0x000fcc0000010000 */
[----:B------:R-:W1:Y:S01]  /*1380*/  MUFU.RCP R26, R26 ;  /* 0x0000001a001a7308 */ /* 0x000e620000001000 */
[----:B--2---:R-:W-:-:S07]  /*1390*/  FADD.FTZ R28, R27, 1 ;  /* 0x3f8000001b1c7421 */ /* 0x004fce0000010000 */
[----:B------:R-:W2:Y:S08]  /*13a0*/  MUFU.RCP R24, R24 ;  /* 0x0000001800187308 */ /* 0x000eb00000001000 */
[----:B------:R3:W4:Y:S01]  /*13b0*/  MUFU.RCP R12, R28 ;  /* 0x0000001c000c7308 */ /* 0x0007220000001000 */
[----:B01----:R-:W-:Y:S05]  /*13c0*/  @!P0 BRA `(.L_x_896) ;  /* 0x0000000000148947 */ /* 0x003fea0003800000 */
[----:B------:R-:W-:-:S13]  /*13d0*/  ISETP.GE.AND P0, PT, R21, -0x407fffff, PT ;  /* 0xbf8000011500780c */ /* 0x000fda0003f06270 */
[----:B---3--:R-:W-:-:S05]  /*13e0*/  @P0 MOV R28, 0x7f800000 ;  /* 0x7f800000001c0802 */ /* 0x008fca0000000f00 */
[C---:B------:R-:W-:Y:S01]  /*13f0*/  @P0 FFMA.FTZ R18, R21.reuse, R28, +INF ;  /* 0x7f80000015120423 */ /* 0x040fe2000001001c */
[----:B------:R-:W-:-:S04]  /*1400*/  FSETP.NEU.FTZ.AND P0, PT, R21, RZ, PT ;  /* 0x000000ff1500720b */ /* 0x000fc80003f1d000 */
[----:B------:R-:W-:-:S09]  /*1410*/  FSEL R18, R18, -RZ, P0 ;  /* 0x800000ff12127208 */ /* 0x000fd20000000000 */
.L_x_896:
[----:B------:R-:W-:Y:S05]  /*1420*/  BSYNC B0 ;  /* 0x0000000000007941 */ /* 0x000fea0003800000 */
.L_x_895:
[----:B------:R-:W-:Y:S01]  /*1430*/  ISETP.GE.U32.AND P0, PT, R19, 0x7f800000, PT ;  /* 0x7f8000001300780c */ /* 0x000fe20003f06070 */
[----:B------:R-:W0:Y:S01]  /*1440*/  MUFU.TANH R18, R18 ;  /* 0x0000001200127308 */ /* 0x000e220000002400 */
[----:B------:R-:W-:Y:S01]  /*1450*/  I2FP.F32.S32 R20, R20 ;  /* 0x0000001400147245 */ /* 0x000fe20000201400 */
[----:B------:R-:W-:Y:S01]  /*1460*/  BSSY B0, `(.L_x_897) ;  /* 0x000000d000007945 */ /* 0x000fe20003800000 */
[C---:B------:R-:W-:Y:S02]  /*1470*/  SHF.L.U32 R21, R13.reuse, 0x10, RZ ;  /* 0x000000100d157819 */ /* 0x040fe400000006ff */
[----:B------:R-:W-:Y:S01]  /*1480*/  PRMT R13, R13, 0x7632, R13 ;  /* 0x000076320d0d7816 */ /* 0x000fe2000000000d */
[----:B------:R-:W-:Y:S02]  /*1490*/  FMUL.FTZ R25, R20, 1.1920928955078125e-07 ;  /* 0x3400000014197820 */ /* 0x000fe40000410000 */
[----:B------:R-:W-:Y:S01]  /*14a0*/  FMUL.FTZ R10, R21, R10 ;  /* 0x0000000a150a7220 */ /* 0x000fe20000410000 */
[----:B------:R-:W-:Y:S01]  /*14b0*/  SHF.L.U32 R20, R13, 0x10, RZ ;  /* 0x000000100d147819 */ /* 0x000fe200000006ff */
[----:B------:R-:W-:-:S02]  /*14c0*/  FFMA.FTZ R25, R25, 0.69314718246459960938, R8 ;  /* 0x3f31721819197823 */ /* 0x000fc40000010008 */
[----:B------:R-:W-:Y:S05]  /*14d0*/  @!P0 BRA `(.L_x_898) ;  /* 0x0000000000148947 */ /* 0x000fea0003800000 */
[C---:B------:R-:W-:Y:S02]  /*14e0*/  ISETP.GE.AND P0, PT, R19.reuse, -0x407fffff, PT ;  /* 0xbf8000011300780c */ /* 0x040fe40003f06270 */
[----:B------:R-:W-:-:S11]  /*14f0*/  FSETP.NEU.FTZ.AND P1, PT, R19, RZ, PT ;  /* 0x000000ff1300720b */ /* 0x000fd60003f3d000 */
[----:B------:R-:W-:-:S05]  /*1500*/  @P0 MOV R8, 0x7f800000 ;  /* 0x7f80000000080802 */ /* 0x000fca0000000f00 */
[----:B------:R-:W-:-:S05]  /*1510*/  @P0 FFMA.FTZ R25, R19, R8, +INF ;  /* 0x7f80000013190423 */ /* 0x000fca0000010008 */
[----:B------:R-:W-:-:S07]  /*1520*/  FSEL R25, R25, -RZ, P1 ;  /* 0x800000ff19197208 */ /* 0x000fce0000800000 */
.L_x_898:
[----:B------:R-:W-:Y:S05]  /*1530*/  BSYNC B0 ;  /* 0x0000000000007941 */ /* 0x000fea0003800000 */
.L_x_897:
[----:B------:R-:W1:Y:S01]  /*1540*/  MUFU.TANH R19, R25 ;  /* 0x0000001900137308 */ /* 0x000e620000002400 */
[----:B------:R-:W-:Y:S01]  /*1550*/  FMUL.FTZ R13, R20, R9 ;  /* 0x00000009140d7220 */ /* 0x000fe20000410000 */
[----:B------:R-:W-:Y:S01]  /*1560*/  FMUL.FTZ R11, R6, R11 ;  /* 0x0000000b060b7220 */ /* 0x000fe20000410000 */
[----:B------:R-:W5:Y:S01]  /*1570*/  LDC.64 R8, c[0x0][0x218] ;  /* 0x00008600ff087b82 */ /* 0x000f620000000a00 */
[----:B------:R-:W-:Y:S01]  /*1580*/  FFMA.FTZ R6, -R23, R23, 1 ;  /* 0x3f80000017067423 */ /* 0x000fe20000010117 */
[----:B----4-:R-:W-:Y:S01]  /*1590*/  FMUL.FTZ R12, R17, R12 ;  /* 0x0000000c110c7220 */ /* 0x010fe20000410000 */
[----:B------:R-:W-:Y:S01]  /*15a0*/  FMUL.FTZ R26, R15, R26 ;  /* 0x0000001a0f1a7220 */ /* 0x000fe20000410000 */
[----:B--2---:R-:W-:Y:S01]  /*15b0*/  FMUL.FTZ R24, R7, R24 ;  /* 0x0000001807187220 */ /* 0x004fe20000410000 */
[----:B------:R-:W-:Y:S01]  /*15c0*/  FFMA.FTZ R23, R6, R11, R23 ;  /* 0x0000000b06177223 */ /* 0x000fe20000010017 */
[----:B------:R-:W-:Y:S01]  /*15d0*/  PRMT R15, R2, 0x7632, R15 ;  /* 0x00007632020f7816 */ /* 0x000fe2000000000f */
[----:B------:R-:W-:Y:S01]  /*15e0*/  FFMA.FTZ R7, -R22, R22, 1 ;  /* 0x3f80000016077423 */ /* 0x000fe20000010116 */
[C---:B------:R-:W-:Y:S01]  /*15f0*/  PRMT R21, R3.reuse, 0x7632, R21 ;  /* 0x0000763203157816 */ /* 0x040fe20000000015 */
[----:B0-----:R-:W-:Y:S01]  /*1600*/  FFMA.FTZ R11, -R18, R18, 1 ;  /* 0x3f800000120b7423 */ /* 0x001fe20000010112 */
[----:B------:R-:W-:Y:S01]  /*1610*/  SHF.L.U32 R3, R3, 0x10, RZ ;  /* 0x0000001003037819 */ /* 0x000fe200000006ff */
[----:B------:R-:W-:Y:S01]  /*1620*/  FFMA.FTZ R7, R7, R24, R22 ;  /* 0x0000001807077223 */ /* 0x000fe20000010016 */
[----:B------:R-:W-:Y:S01]  /*1630*/  SHF.L.U32 R2, R2, 0x10, RZ ;  /* 0x0000001002027819 */ /* 0x000fe200000006ff */
[----:B------:R-:W-:Y:S01]  /*1640*/  FFMA.FTZ R11, R11, R26, R18 ;  /* 0x0000001a0b0b7223 */ /* 0x000fe20000010012 */
[----:B-1----:R-:W-:Y:S01]  /*1650*/  FFMA.FTZ R6, -R19, R19, 1 ;  /* 0x3f80000013067423 */ /* 0x002fe20000010113 */
[----:B------:R-:W-:Y:S01]  /*1660*/  SHF.L.U32 R21, R21, 0x10, RZ ;  /* 0x0000001015157819 */ /* 0x000fe200000006ff */
[----:B------:R-:W-:Y:S01]  /*1670*/  FMUL.FTZ R14, R3, R14 ;  /* 0x0000000e030e7220 */ /* 0x000fe20000410000 */
[----:B------:R-:W-:Y:S01]  /*1680*/  FMUL.FTZ R2, R2, R23 ;  /* 0x0000001702027220 */ /* 0x000fe20000410000 */
[----:B------:R-:W-:Y:S01]  /*1690*/  FFMA.FTZ R19, R6, R12, R19 ;  /* 0x0000000c06137223 */ /* 0x000fe20000010013 */
[----:B------:R-:W-:Y:S01]  /*16a0*/  PRMT R12, R0, 0x7632, R12 ;  /* 0x00007632000c7816 */ /* 0x000fe2000000000c */
[----:B------:R-:W-:Y:S01]  /*16b0*/  FMUL.FTZ R3, R21, R16 ;  /* 0x0000001015037220 */ /* 0x000fe20000410000 */
[----:B------:R-:W-:-:S02]  /*16c0*/  SHF.L.U32 R6, R15, 0x10, RZ ;  /* 0x000000100f067819 */ /* 0x000fc400000006ff */
[----:B------:R-:W-:Y:S01]  /*16d0*/  SHF.L.U32 R0, R0, 0x10, RZ ;  /* 0x0000001000007819 */ /* 0x000fe200000006ff */
[----:B-----5:R-:W-:Y:S01]  /*16e0*/  IMAD.WIDE.U32 R8, R4, 0x2, R8 ;  /* 0x0000000204087825 */ /* 0x020fe200078e0008 */
[----:B------:R-:W-:-:S03]  /*16f0*/  SHF.L.U32 R12, R12, 0x10, RZ ;  /* 0x000000100c0c7819 */ /* 0x000fc600000006ff */
[----:B------:R-:W-:Y:S01]  /*1700*/  FMUL.FTZ R7, R6, R7 ;  /* 0x0000000706077220 */ /* 0x000fe20000410000 */
[----:B------:R-:W-:Y:S01]  /*1710*/  F2FP.BF16.F32.PACK_AB R13, R13, R10 ;  /* 0x0000000a0d0d723e */ /* 0x000fe200000010ff */
[----:B------:R-:W-:Y:S01]  /*1720*/  FMUL.FTZ R11, R0, R11 ;  /* 0x0000000b000b7220 */ /* 0x000fe20000410000 */
[----:B------:R-:W-:Y:S01]  /*1730*/  F2FP.BF16.F32.PACK_AB R3, R3, R14 ;  /* 0x0000000e0303723e */ /* 0x000fe200000010ff */
[----:B------:R-:W-:Y:S01]  /*1740*/  FMUL.FTZ R12, R12, R19 ;  /* 0x000000130c0c7220 */ /* 0x000fe20000410000 */
[----:B------:R-:W-:Y:S01]  /*1750*/  IMAD.WIDE R8, R5, 0x4, R8 ;  /* 0x0000000405087825 */ /* 0x000fe200078e0208 */
[----:B------:R-:W-:-:S03]  /*1760*/  F2FP.BF16.F32.PACK_AB R5, R7, R2 ;  /* 0x000000020705723e */ /* 0x000fc600000010ff */
[----:B------:R-:W-:Y:S01]  /*1770*/  F2FP.BF16.F32.PACK_AB R7, R12, R11 ;  /* 0x0000000b0c07723e */ /* 0x000fe200000010ff */
[----:B------:R-:W-:Y:S04]  /*1780*/  STG.E desc[UR4][R8.64], R13 ;  /* 0x0000000d08007986 */ /* 0x000fe8000c101904 */
[----:B------:R-:W-:Y:S04]  /*1790*/  STG.E desc[UR4][R8.64+0x200], R3 ;  /* 0x0002000308007986 */ /* 0x000fe8000c101904 */
[----:B------:R-:W-:Y:S04]  /*17a0*/  STG.E desc[UR4][R8.64+0x400], R5 ;  /* 0x0004000508007986 */ /* 0x000fe8000c101904 */
[----:B------:R-:W-:Y:S01]  /*17b0*/  STG.E desc[UR4][R8.64+0x600], R7 ;  /* 0x0006000708007986 */ /* 0x000fe2000c101904 */
[----:B------:R-:W-:Y:S05]  /*17c0*/  EXIT ;  /* 0x000000000000794d */ /* 0x000fea0003800000 */
.L_x_882:
[----:B------:R-:W0:Y:S01]  /*17d0*/  S2R R6, SR_TID.X ;  /* 0x0000000000067919 */ /* 0x000e220000002100 */
[----:B------:R-:W-:Y:S02]  /*17e0*/  PRMT R8, RZ, 0x7610, R8 ;  /* 0x00007610ff087816 */ /* 0x000fe40000000008 */
[----:B0-----:R-:W-:Y:S02]  /*17f0*/  ISETP.GE.AND P0, PT, R6, R5, PT ;  /* 0x000000050600720c */ /* 0x001fe40003f06270 */
[----:B------:R-:W-:-:S11]  /*1800*/  MOV R27, R6 ;  /* 0x00000006001b7202 */ /* 0x000fd60000000f00 */
[----:B------:R-:W-:Y:S01]  /*1810*/  @!P0 IADD3 R7, R4, R27, RZ ;  /* 0x0000001b04078210 */ /* 0x000fe20007ffe0ff */
[----:B------:R-:W0:Y:S01]  /*1820*/  @!P0 LDC.64 R16, c[0x0][0x220] ;  /* 0x00008800ff108b82 */ /* 0x000e220000000a00 */
[----:B------:R-:W-:-:S04]  /*1830*/  @!P0 IADD3 R27, R27, 0x80, RZ ;  /* 0x000000801b1b8810 */ /* 0x000fc80007ffe0ff */
[----:B------:R-:W-:-:S03]  /*1840*/  ISETP.GE.AND P4, PT, R27, R5, PT ;  /* 0x000000051b00720c */ /* 0x000fc60003f86270 */
[----:B------:R-:W1:Y:S10]  /*1850*/  @!P0 LDC.64 R22, c[0x0][0x228] ;  /* 0x00008a00ff168b82 */ /* 0x000e740000000a00 */
[----:B------:R-:W-:Y:S01]  /*1860*/  @!P4 IADD3 R10, R4, R27, RZ ;  /* 0x0000001b040ac210 */ /* 0x000fe20007ffe0ff */
[----:B------:R-:W2:Y:S01]  /*1870*/  @!P4 LDC.64 R14, c[0x0][0x220] ;  /* 0x00008800ff0ecb82 */ /* 0x000ea20000000a00 */
[----:B------:R-:W-:-:S04]  /*1880*/  @!P4 IADD3 R27, R27, 0x80, RZ ;  /* 0x000000801b1bc810 */ /* 0x000fc80007ffe0ff */
[----:B------:R-:W-:Y:S01]  /*1890*/  ISETP.GE.AND P5, PT, R27, R5, PT ;  /* 0x000000051b00720c */ /* 0x000fe20003fa6270 */
[C---:B0-----:R-:W-:Y:S02]  /*18a0*/  @!P0 IMAD.WIDE.U32 R16, R7.reuse, 0x2, R16 ;  /* 0x0000000207108825 */ /* 0x041fe400078e0010 */
[----:B------:R-:W0:Y:S01]  /*18b0*/  @!P4 LDC.64 R12, c[0x0][0x228] ;  /* 0x00008a00ff0ccb82 */ /* 0x000e220000000a00 */
[----:B------:R-:W-:Y:S02]  /*18c0*/  PRMT R20, RZ, 0x7610, R20 ;  /* 0x00007610ff147816 */ /* 0x000fe40000000014 */
[----:B------:R-:W-:Y:S01]  /*18d0*/  PRMT R9, RZ, 0x7610, R9 ;  /* 0x00007610ff097816 */ /* 0x000fe20000000009 */
[----:B-1----:R-:W-:Y:S01]  /*18e0*/  @!P0 IMAD.WIDE.U32 R22, R7, 0x2, R22 ;  /* 0x0000000207168825 */ /* 0x002fe200078e0016 */
[----:B------:R-:W-:-:S05]  /*18f0*/  PRMT R7, RZ, 0x7610, R7 ;  /* 0x00007610ff077816 */ /* 0x000fca0000000007 */
[----:B------:R-:W-:Y:S01]  /*1900*/  @!P5 IADD3 R11, R4, R27, RZ ;  /* 0x0000001b040bd210 */ /* 0x000fe20007ffe0ff */
[----:B------:R-:W1:Y:S01]  /*1910*/  @!P5 LDC.64 R2, c[0x0][0x228] ;  /* 0x00008a00ff02db82 */ /* 0x000e620000000a00 */
[----:B------:R-:W-:Y:S01]  /*1920*/  @!P5 IADD3 R27, R27, 0x80, RZ ;  /* 0x000000801b1bd810 */ /* 0x000fe20007ffe0ff */
[----:B------:R-:W5:Y:S03]  /*1930*/  @!P0 LDG.E.U16 R8, desc[UR4][R22.64] ;  /* 0x0000000416088981 */ /* 0x000f66000c1e1500 */
[C---:B------:R-:W-:Y:S01]  /*1940*/  ISETP.GE.AND P3, PT, R27.reuse, R5, PT ;  /* 0x000000051b00720c */ /* 0x040fe20003f66270 */
[----:B--2---:R-:W-:Y:S01]  /*1950*/  @!P4 IMAD.WIDE.U32 R14, R10, 0x2, R14 ;  /* 0x000000020a0ec825 */ /* 0x004fe200078e000e */
[----:B------:R2:W5:Y:S01]  /*1960*/  @!P0 LDG.E.U16 R7, desc[UR4][R16.64] ;  /* 0x0000000410078981 */ /* 0x000562000c1e1500 */
[----:B------:R-:W3:Y:S03]  /*1970*/  @!P5 LDC.64 R24, c[0x0][0x220] ;  /* 0x00008800ff18db82 */ /* 0x000ee60000000a00 */
[----:B------:R4:W5:Y:S07]  /*1980*/  @!P4 LDG.E.U16 R9, desc[UR4][R14.64] ;  /* 0x000000040e09c981 */ /* 0x00096e000c1e1500 */
[----:B------:R-:W-:Y:S01]  /*1990*/  @!P3 IADD3 R21, R4, R27, RZ ;  /* 0x0000001b0415b210 */ /* 0x000fe20007ffe0ff */
[----:B------:R-:W3:Y:S01]  /*19a0*/  @!P3 LDC.64 R28, c[0x0][0x220] ;  /* 0x00008800ff1cbb82 */ /* 0x000ee20000000a00 */
[----:B------:R-:W-:-:S04]  /*19b0*/  @!P3 IADD3 R27, R27, 0x80, RZ ;  /* 0x000000801b1bb810 */ /* 0x000fc80007ffe0ff */
[----:B------:R-:W-:-:S03]  /*19c0*/  ISETP.GE.AND P1, PT, R27, R5, PT ;  /* 0x000000051b00720c */ /* 0x000fc60003f26270 */
[----:B------:R-:W3:Y:S10]  /*19d0*/  @!P3 LDC.64 R18, c[0x0][0x228] ;  /* 0x00008a00ff12bb82 */ /* 0x000ef40000000a00 */
[----:B------:R-:W-:Y:S01]  /*19e0*/  @!P1 IADD3 R0, R4, R27, RZ ;  /* 0x0000001b04009210 */ /* 0x000fe20007ffe0ff */
[----:B-1----:R-:W-:Y:S01]  /*19f0*/  @!P5 IMAD.WIDE.U32 R2, R11, 0x2, R2 ;  /* 0x000000020b02d825 */ /* 0x002fe200078e0002 */
[----:B------:R-:W-:Y:S01]  /*1a00*/  @!P1 IADD3 R27, R27, 0x80, RZ ;  /* 0x000000801b1b9810 */ /* 0x000fe20007ffe0ff */
[----:B--2---:R-:W1:Y:S03]  /*1a10*/  @!P1 LDC.64 R16, c[0x0][0x220] ;  /* 0x00008800ff109b82 */ /* 0x004e660000000a00 */
[C---:B------:R-:W-:Y:S01]  /*1a20*/  ISETP.GE.AND P2, PT, R27.reuse, R5, PT ;  /* 0x000000051b00720c */ /* 0x040fe20003f46270 */
[----:B0-----:R-:W-:Y:S01]  /*1a30*/  @!P4 IMAD.WIDE.U32 R12, R10, 0x2, R12 ;  /* 0x000000020a0cc825 */ /* 0x001fe200078e000c */
[----:B------:R-:W-:Y:S01]  /*1a40*/  PRMT R10, RZ, 0x7610, R10 ;  /* 0x00007610ff0a7816 */ /* 0x000fe2000000000a */
[----:B------:R0:W5:Y:S02]  /*1a50*/  @!P5 LDG.E.U16 R20, desc[UR4][R2.64] ;  /* 0x000000040214d981 */ /* 0x000164000c1e1500 */
[----:B----4-:R-:W2:Y:S03]  /*1a60*/  @!P1 LDC.64 R14, c[0x0][0x228] ;  /* 0x00008a00ff0e9b82 */ /* 0x010ea60000000a00 */
[----:B------:R4:W5:Y:S05]  /*1a70*/  @!P4 LDG.E.U16 R10, desc[UR4][R12.64] ;  /* 0x000000040c0ac981 */ /* 0x00096a000c1e1500 */
[----:B0-----:R-:W-:Y:S01]  /*1a80*/  @!P2 IADD3 R3, R4, R27, RZ ;  /* 0x0000001b0403a210 */ /* 0x001fe20007ffe0ff */
[----:B------:R-:W0:Y:S01]  /*1a90*/  @!P2 LDC.64 R22, c[0x0][0x228] ;  /* 0x00008a00ff16ab82 */ /* 0x000e220000000a00 */
[----:B------:R-:W-:Y:S01]  /*1aa0*/  @!P2 IADD3 R27, R27, 0x80, RZ ;  /* 0x000000801b1ba810 */ /* 0x000fe20007ffe0ff */
[----:B---3--:R-:W-:-:S03]  /*1ab0*/  @!P5 IMAD.WIDE.U32 R24, R11, 0x2, R24 ;  /* 0x000000020b18d825 */ /* 0x008fc600078e0018 */
[----:B------:R-:W-:-:S03]  /*1ac0*/  ISETP.GE.AND P4, PT, R27, R5, PT ;  /* 0x000000051b00720c */ /* 0x000fc60003f86270 */
[----:B----4-:R-:W3:Y:S01]  /*1ad0*/  @!P2 LDC.64 R12, c[0x0][0x220] ;  /* 0x00008800ff0cab82 */ /* 0x010ee20000000a00 */
[----:B------:R-:W-:Y:S01]  /*1ae0*/  PRMT R11, RZ, 0x7610, R11 ;  /* 0x00007610ff0b7816 */ /* 0x000fe2000000000b */
[----:B------:R-:W-:-:S04]  /*1af0*/  @!P3 IMAD.WIDE.U32 R28, R21, 0x2, R28 ;  /* 0x00000002151cb825 */ /* 0x000fc800078e001c */
[----:B------:R-:W-:Y:S01]  /*1b00*/  @!P3 IMAD.WIDE.U32 R18, R21, 0x2, R18 ;  /* 0x000000021512b825 */ /* 0x000fe200078e0012 */
[----:B------:R-:W-:Y:S01]  /*1b10*/  PRMT R21, RZ, 0x7610, R21 ;  /* 0x00007610ff157816 */ /* 0x000fe20000000015 */
[----:B------:R4:W5:Y:S05]  /*1b20*/  @!P5 LDG.E.U16 R11, desc[UR4][R24.64] ;  /* 0x00000004180bd981 */ /* 0x00096a000c1e1500 */
[----:B------:R1:W5:Y:S01]  /*1b30*/  @!P3 LDG.E.U16 R21, desc[UR4][R28.64] ;  /* 0x000000041c15b981 */ /* 0x000362000c1e1500 */
[----:B----4-:R-:W-:Y:S02]  /*1b40*/  PRMT R24, RZ, 0x7610, R24 ;  /* 0x00007610ff187816 */ /* 0x010fe40000000018 */
[----:B-1----:R-:W-:-:S04]  /*1b50*/  @!P4 IADD3 R29, R4, R27, RZ ;  /* 0x0000001b041dc210 */ /* 0x002fc80007ffe0ff */
[----:B------:R1:W5:Y:S01]  /*1b60*/  @!P3 LDG.E.U16 R24, desc[UR4][R18.64] ;  /* 0x000000041218b981 */ /* 0x000362000c1e1500 */
[----:B------:R-:W-:-:S04]  /*1b70*/  @!P4 IADD3 R27, R27, 0x80, RZ ;  /* 0x000000801b1bc810 */ /* 0x000fc80007ffe0ff */
[----:B------:R-:W-:Y:S01]  /*1b80*/  ISETP.GE.AND P3, PT, R27, R5, PT ;  /* 0x000000051b00720c */ /* 0x000fe20003f66270 */
[----:B---3--:R-:W-:Y:S01]  /*1b90*/  @!P2 IMAD.WIDE.U32 R12, R3, 0x2, R12 ;  /* 0x00000002030ca825 */ /* 0x008fe200078e000c */
[----:B------:R-:W-:-:S03]  /*1ba0*/  PRMT R25, RZ, 0x7610, R25 ;  /* 0x00007610ff197816 */ /* 0x000fc60000000019 */
[----:B0-----:R-:W-:Y:S01]  /*1bb0*/  @!P2 IMAD.WIDE.U32 R22, R3, 0x2, R22 ;  /* 0x000000020316a825 */ /* 0x001fe200078e0016 */
[----:B------:R-:W-:Y:S01]  /*1bc0*/  PRMT R3, RZ, 0x7610, R3 ;  /* 0x00007610ff037816 */ /* 0x000fe20000000003 */
[----:B-1----:R-:W0:Y:S02]  /*1bd0*/  @!P4 LDC.64 R18, c[0x0][0x220] ;  /* 0x00008800ff12cb82 */ /* 0x002e240000000a00 */
[----:B------:R-:W-:-:S03]  /*1be0*/  @!P1 IMAD.WIDE.U32 R16, R0, 0x2, R16 ;  /* 0x0000000200109825 */ /* 0x000fc600078e0010 */
[----:B------:R1:W5:Y:S01]  /*1bf0*/  @!P2 LDG.E.U16 R3, desc[UR4][R12.64] ;  /* 0x000000040c03a981 */ /* 0x000362000c1e1500 */
[----:B--2---:R-:W-:Y:S01]  /*1c00*/  @!P1 IMAD.WIDE.U32 R14, R0, 0x2, R14 ;  /* 0x00000002000e9825 */ /* 0x004fe200078e000e */
[----:B------:R-:W-:Y:S02]  /*1c10*/  PRMT R0, RZ, 0x7610, R0 ;  /* 0x00007610ff007816 */ /* 0x000fe40000000000 */
[----:B------:R2:W5:Y:S04]  /*1c20*/  @!P1 LDG.E.U16 R25, desc[UR4][R16.64] ;  /* 0x0000000410199981 */ /* 0x000568000c1e1500 */
[----:B------:R3:W5:Y:S01]  /*1c30*/  @!P1 LDG.E.U16 R0, desc[UR4][R14.64] ;  /* 0x000000040e009981 */ /* 0x000762000c1e1500 */
[----:B-1----:R-:W1:Y:S08]  /*1c40*/  @!P3 LDC.64 R12, c[0x0][0x220] ;  /* 0x00008800ff0cbb82 */ /* 0x002e700000000a00 */
[----:B--2---:R-:W2:Y:S08]  /*1c50*/  @!P4 LDC.64 R16, c[0x0][0x228] ;  /* 0x00008a00ff10cb82 */ /* 0x004eb00000000a00 */
[----:B---3--:R-:W3:Y:S01]  /*1c60*/  @!P3 LDC.64 R14, c[0x0][0x228] ;  /* 0x00008a00ff0ebb82 */ /* 0x008ee20000000a00 */
[----:B------:R-:W-:-:S02]  /*1c70*/  PRMT R2, RZ, 0x7610, R2 ;  /* 0x00007610ff027816 */ /* 0x000fc40000000002 */
[----:B------:R-:W-:Y:S01]  /*1c80*/  @!P3 IADD3 R27, R4, R27, RZ ;  /* 0x0000001b041bb210 */ /* 0x000fe20007ffe0ff */
[C---:B0-----:R-:W-:Y:S01]  /*1c90*/  @!P4 IMAD.WIDE.U32 R18, R29.reuse, 0x2, R18 ;  /* 0x000000021d12c825 */ /* 0x041fe200078e0012 */
[----:B------:R-:W-:Y:S02]  /*1ca0*/  PRMT R26, RZ, 0x7610, R26 ;  /* 0x00007610ff1a7816 */ /* 0x000fe4000000001a */
[----:B------:R0:W5:Y:S04]  /*1cb0*/  @!P2 LDG.E.U16 R2, desc[UR4][R22.64] ;  /* 0x000000041602a981 */ /* 0x000168000c1e1500 */
[----:B------:R4:W5:Y:S01]  /*1cc0*/  @!P4 LDG.E.U16 R26, desc[UR4][R18.64] ;  /* 0x00000004121ac981 */ /* 0x000962000c1e1500 */
[----:B--2---:R-:W-:Y:S01]  /*1cd0*/  @!P4 IMAD.WIDE.U32 R16, R29, 0x2, R16 ;  /* 0x000000021d10c825 */ /* 0x004fe200078e0010 */
[----:B0-----:R-:W-:-:S03]  /*1ce0*/  PRMT R22, RZ, 0x7610, R22 ;  /* 0x00007610ff167816 */ /* 0x001fc60000000016 */
[C-C-:B-1----:R-:W-:Y:S01]  /*1cf0*/  @!P3 IMAD.WIDE.U32 R28, R27.reuse, 0x2, R12.reuse ;  /* 0x000000021b1cb825 */ /* 0x142fe200078e000c */
[----:B------:R-:W-:Y:S02]  /*1d00*/  PRMT R13, RZ, 0x7610, R13 ;  /* 0x00007610ff0d7816 */ /* 0x000fe4000000000d */
[----:B------:R-:W-:Y:S01]  /*1d10*/  PRMT R12, RZ, 0x7610, R12 ;  /* 0x00007610ff0c7816 */ /* 0x000fe2000000000c */
[----:B---3--:R-:W-:Y:S01]  /*1d20*/  @!P3 IMAD.WIDE.U32 R14, R27, 0x2, R14 ;  /* 0x000000021b0eb825 */ /* 0x008fe200078e000e */
[----:B------:R4:W5:Y:S04]  /*1d30*/  @!P4 LDG.E.U16 R22, desc[UR4][R16.64] ;  /* 0x000000041016c981 */ /* 0x000968000c1e1500 */
[----:B------:R4:W5:Y:S04]  /*1d40*/  @!P3 LDG.E.U16 R13, desc[UR4][R28.64] ;  /* 0x000000041c0db981 */ /* 0x000968000c1e1500 */
[----:B------:R4:W5:Y:S01]  /*1d50*/  @!P3 LDG.E.U16 R12, desc[UR4][R14.64] ;  /* 0x000000040e0cb981 */ /* 0x000962000c1e1500 */
[----:B------:R-:W-:Y:S04]  /*1d60*/  BSSY B0, `(.L_x_899) ;  /* 0x000002f000007945 */ /* 0x000fe80003800000 */
[----:B------:R-:W-:Y:S05]  /*1d70*/  @P0 BRA `(.L_x_900) ;  /* 0x0000000000b40947 */ /* 0x000fea0003800000 */
[----:B-----5:R-:W-:Y:S01]  /*1d80*/  SHF.L.U32 R8, R8, 0x10, RZ ;  /* 0x0000001008087819 */ /* 0x020fe200000006ff */
[----:B----4-:R-:W-:Y:S01]  /*1d90*/  HFMA2.MMA R18, -RZ, RZ, 1.625, 0 ;  /* 0x3e800000ff127435 */ /* 0x010fe200000001ff */
        /* <DEDUP_REMOVED lines=22> */
[----:B------:R-:W-:-:S04]  /*1f00*/  FFMA.FTZ R17, R16, R17, -0.25000196695327758789 ;  /* 0xbe80004210117423 */ /* 0x000fc80000010011 */
[----:B------:R-:W-:-:S04]  /*1f10*/  FFMA.FTZ R17, R16, R17, 0.33333510160446166992 ;  /* 0x3eaaaae610117423 */ /* 0x000fc80000010011 */
[C---:B------:R-:W-:Y:S02]  /*1f20*/  FFMA.FTZ R19, R16.reuse, R17, -0.5 ;  /* 0xbf00000010137423 */ /* 0x040fe40000010011 */
[----:B------:R0:W1:Y:S02]  /*1f30*/  MUFU.RCP R17, R23 ;  /* 0x0000001700117308 */ /* 0x0000640000001000 */
        /* <DEDUP_REMOVED lines=9> */
.L_x_902:
[----:B------:R-:W-:Y:S05]  /*1fd0*/  BSYNC B1 ;  /* 0x0000000000017941 */ /* 0x000fea0003800000 */
.L_x_901:
[----:B------:R-:W0:Y:S01]  /*1fe0*/  MUFU.TANH R15, R15 ;  /* 0x0000000f000f7308 */ /* 0x000e220000002400 */
[----:B-1----:R-:W-:Y:S01]  /*1ff0*/  FMUL.FTZ R17, R8, R17 ;  /* 0x0000001108117220 */ /* 0x002fe20000410000 */
[----:B------:R-:W-:Y:S01]  /*2000*/  SHF.L.U32 R7, R7, 0x10, RZ ;  /* 0x0000001007077819 */ /* 0x000fe200000006ff */
[----:B0-----:R-:W-:-:S04]  /*2010*/  FFMA.FTZ R8, -R15, R15, 1 ;  /* 0x3f8000000f087423 */ /* 0x001fc8000001010f */
[----:B------:R-:W-:-:S04]  /*2020*/  FFMA.FTZ R8, R8, R17, R15 ;  /* 0x0000001108087223 */ /* 0x000fc8000001000f */
[----:B------:R-:W-:-:S05]  /*2030*/  FMUL.FTZ R7, R7, R8 ;  /* 0x0000000807077220 */ /* 0x000fca0000410000 */
[----:B------:R-:W-:-:S07]  /*2040*/  F2FP.BF16.F32.PACK_AB R7, RZ, R7 ;  /* 0x00000007ff07723e */ /* 0x000fce00000010ff */
.L_x_900:
[----:B------:R-:W-:Y:S05]  /*2050*/  BSYNC B0 ;  /* 0x0000000000007941 */ /* 0x000fea0003800000 */
.L_x_899:
[----:B-----5:R-:W-:Y:S01]  /*2060*/  IADD3 R8, R6, 0x80, RZ ;  /* 0x0000008006087810 */ /* 0x020fe20007ffe0ff */
[----:B------:R-:W-:Y:S03]  /*2070*/  BSSY B0, `(.L_x_903) ;  /* 0x0000030000007945 */ /* 0x000fe60003800000 */
[----:B------:R-:W-:-:S13]  /*2080*/  ISETP.GE.AND P0, PT, R8, R5, PT ;  /* 0x000000050800720c */ /* 0x000fda0003f06270 */
[----:B------:R-:W-:Y:S05]  /*2090*/  @P0 BRA `(.L_x_904) ;  /* 0x0000000000b40947 */ /* 0x000fea0003800000 */
[----:B------:R-:W-:Y:S01]  /*20a0*/  SHF.L.U32 R10, R10, 0x10, RZ ;  /* 0x000000100a0a7819 */ /* 0x000fe200000006ff */
        /* <DEDUP_REMOVED lines=36> */
.L_x_906:
[----:B------:R-:W-:Y:S05]  /*22f0*/  BSYNC B1 ;  /* 0x0000000000017941 */ /* 0x000fea0003800000 */
.L_x_905:
[----:B------:R-:W0:Y:S01]  /*2300*/  MUFU.TANH R15, R15 ;  /* 0x0000000f000f7308 */ /* 0x000e220000002400 */
[----:B-1----:R-:W-:Y:S01]  /*2310*/  FMUL.FTZ R17, R10, R17 ;  /* 0x000000110a117220 */ /* 0x002fe20000410000 */
[----:B------:R-:W-:Y:S01]  /*2320*/  SHF.L.U32 R9, R9, 0x10, RZ ;  /* 0x0000001009097819 */ /* 0x000fe200000006ff */
[----:B0-----:R-:W-:-:S04]  /*2330*/  FFMA.FTZ R10, -R15, R15, 1 ;  /* 0x3f8000000f0a7423 */ /* 0x001fc8000001010f */
[----:B------:R-:W-:-:S04]  /*2340*/  FFMA.FTZ R10, R10, R17, R15 ;  /* 0x000000110a0a7223 */ /* 0x000fc8000001000f */
[----:B------:R-:W-:-:S05]  /*2350*/  FMUL.FTZ R9, R9, R10 ;  /* 0x0000000a09097220 */ /* 0x000fca0000410000 */
[----:B------:R-:W-:-:S07]  /*2360*/  F2FP.BF16.F32.PACK_AB R9, RZ, R9 ;  /* 0x00000009ff09723e */ /* 0x000fce00000010ff */
.L_x_904:
[----:B------:R-:W-:Y:S05]  /*2370*/  BSYNC B0 ;  /* 0x0000000000007941 */ /* 0x000fea0003800000 */
.L_x_903:
[----:B------:R-:W-:Y:S01]  /*2380*/  IADD3 R10, R6, 0x100, RZ ;  /* 0x00000100060a7810 */ /* 0x000fe20007ffe0ff */
        /* <DEDUP_REMOVED lines=40> */
.L_x_910:
[----:B------:R-:W-:Y:S05]  /*2610*/  BSYNC B1 ;  /* 0x0000000000017941 */ /* 0x000fea0003800000 */
.L_x_909:
[----:B------:R-:W0:Y:S01]  /*2620*/  MUFU.TANH R14, R14 ;  /* 0x0000000e000e7308 */ /* 0x000e220000002400 */
[----:B-1----:R-:W-:Y:S01]  /*2630*/  FMUL.FTZ R17, R20, R17 ;  /* 0x0000001114117220 */ /* 0x002fe20000410000 */
[----:B------:R-:W-:Y:S01]  /*2640*/  SHF.L.U32 R10, R11, 0x10, RZ ;  /* 0x000000100b0a7819 */ /* 0x000fe200000006ff */
[----:B0-----:R-:W-:-:S04]  /*2650*/  FFMA.FTZ R15, -R14, R14, 1 ;  /* 0x3f8000000e0f7423 */ /* 0x001fc8000001010e */
[----:B------:R-:W-:-:S04]  /*2660*/  FFMA.FTZ R15, R15, R17, R14 ;  /* 0x000000110f0f7223 */ /* 0x000fc8000001000e */
[----:B------:R-:W-:-:S05]  /*2670*/  FMUL.FTZ R10, R10, R15 ;  /* 0x0000000f0a0a7220 */ /* 0x000fca0000410000 */
[----:B------:R-:W-:-:S07]  /*2680*/  F2FP.BF16.F32.PACK_AB R10, RZ, R10 ;  /* 0x0000000aff0a723e */ /* 0x000fce00000010ff */
.L_x_908:
[----:B------:R-:W-:Y:S05]  /*2690*/  BSYNC B0 ;  /* 0x0000000000007941 */ /* 0x000fea0003800000 */
.L_x_907:
[----:B----4-:R-:W-:Y:S01]  /*26a0*/  IADD3 R14, R6, 0x180, RZ ;  /* 0x00000180060e7810 */ /* 0x010fe20007ffe0ff */
[----:B------:R-:W-:Y:S03]  /*26b0*/  BSSY B0, `(.L_x_911) ;  /* 0x0000030000007945 */ /* 0x000fe60003800000 */
[----:B------:R-:W-:-:S13]  /*26c0*/  ISETP.GE.AND P0, PT, R14, R5, PT ;  /* 0x000000050e00720c */ /* 0x000fda0003f06270 */
[----:B------:R-:W-:Y:S05]  /*26d0*/  @P0 BRA `(.L_x_912) ;  /* 0x0000000000b40947 */ /* 0x000fea0003800000 */
[----:B------:R-:W-:Y:S01]  /*26e0*/  SHF.L.U32 R24, R24, 0x10, RZ ;  /* 0x0000001018187819 */ /* 0x000fe200000006ff */
        /* <DEDUP_REMOVED lines=14> */
[----:B------:R-:W-:-:S03]  /*27d0*/  FMUL.FTZ R14, R14, 1.1920928955078125e-07 ;  /* 0x340000000e0e7820 */ /* 0x000fc60000410000 */
[----:B------:R-:W-:Y:S01]  /*27e0*/  FFMA.FTZ R16, R15, -R18, 0.10546888411045074463 ;  /* 0x3dd800120f107423 */ /* 0x000fe20000010812 */
[----:B------:R-:W-:-:S03]  /*27f0*/  FMUL.FTZ R18, R24, -1.4426950216293334961 ;  /* 0xbfb8aa3b18127820 */ /* 0x000fc60000410000 */
[----:B------:R-:W-:-:S03]  /*2800*/  FFMA.FTZ R16, R15, R16, -0.13229703903198242188 ;  /* 0xbe0778e00f107423 */ /* 0x000fc60000010010 */
[----:B------:R-:W0:Y:S01]  /*2810*/  MUFU.EX2 R18, R18 ;  /* 0x0000001200127308 */ /* 0x000e220000000800 */
[----:B------:R-:W-:-:S04]  /*2820*/  FFMA.FTZ R16, R15, R16, 0.14491446316242218018 ;  /* 0x3e1464750f107423 */ /* 0x000fc80000010010 */
[----:B------:R-:W-:-:S04]  /*2830*/  FFMA.FTZ R16, R15, R16, -0.16641564667224884033 ;  /* 0xbe2a68dd0f107423 */ /* 0x000fc80000010010 */
[----:B------:R-:W-:-:S04]  /*2840*/  FFMA.FTZ R16, R15, R16, 0.19988867640495300293 ;  /* 0x3e4caf9e0f107423 */ /* 0x000fc80000010010 */
[----:B------:R-:W-:Y:S01]  /*2850*/  FFMA.FTZ R16, R15, R16, -0.25000196695327758789 ;  /* 0xbe8000420f107423 */ /* 0x000fe20000010010 */
[----:B0-----:R-:W-:-:S03]  /*2860*/  FADD.FTZ R17, R18, 1 ;  /* 0x3f80000012117421 */ /* 0x001fc60000010000 */
[----:B------:R-:W-:-:S04]  /*2870*/  FFMA.FTZ R16, R15, R16, 0.33333510160446166992 ;  /* 0x3eaaaae60f107423 */ /* 0x000fc80000010010 */
[C---:B------:R-:W-:Y:S01]  /*2880*/  FFMA.FTZ R16, R15.reuse, R16, -0.5 ;  /* 0xbf0000000f107423 */ /* 0x040fe20000010010 */
[----:B------:R-:W0:Y:S03]  /*2890*/  MUFU.RCP R17, R17 ;  /* 0x0000001100117308 */ /* 0x000e260000001000 */
[----:B------:R-:W-:-:S04]  /*28a0*/  FMUL.FTZ R16, R15, R16 ;  /* 0x000000100f107220 */ /* 0x000fc80000410000 */
[----:B------:R-:W-:-:S04]  /*28b0*/  FFMA.FTZ R15, R15, R16, R15 ;  /* 0x000000100f0f7223 */ /* 0x000fc8000001000f */
[----:B------:R-:W-:Y:S01]  /*28c0*/  FFMA.FTZ R14, R14, 0.69314718246459960938, R15 ;  /* 0x3f3172180e0e7823 */ /* 0x000fe2000001000f */
[----:B------:R-:W-:Y:S06]  /*28d0*/  @!P0 BRA `(.L_x_914) ;  /* 0x0000000000148947 */ /* 0x000fec0003800000 */
[C---:B------:R-:W-:Y:S02]  /*28e0*/  ISETP.GE.AND P0, PT, R11.reuse, -0x407fffff, PT ;  /* 0xbf8000010b00780c */ /* 0x040fe40003f06270 */
[----:B------:R-:W-:-:S11]  /*28f0*/  FSETP.NEU.FTZ.AND P1, PT, R11, RZ, PT ;  /* 0x000000ff0b00720b */ /* 0x000fd60003f3d000 */
[----:B------:R-:W-:-:S05]  /*2900*/  @P0 MOV R16, 0x7f800000 ;  /* 0x7f80000000100802 */ /* 0x000fca0000000f00 */
[----:B------:R-:W-:-:S05]  /*2910*/  @P0 FFMA.FTZ R14, R11, R16, +INF ;  /* 0x7f8000000b0e0423 */ /* 0x000fca0000010010 */
[----:B------:R-:W-:-:S07]  /*2920*/  FSEL R14, R14, -RZ, P1 ;  /* 0x800000ff0e0e7208 */ /* 0x000fce0000800000 */
.L_x_914:
[----:B------:R-:W-:Y:S05]  /*2930*/  BSYNC B1 ;  /* 0x0000000000017941 */ /* 0x000fea0003800000 */
.L_x_913:
[----:B------:R-:W1:Y:S01]  /*2940*/  MUFU.TANH R14, R14 ;  /* 0x0000000e000e7308 */ /* 0x000e620000002400 */
[----:B0-----:R-:W-:Y:S01]  /*2950*/  FMUL.FTZ R17, R24, R17 ;  /* 0x0000001118117220 */ /* 0x001fe20000410000 */
[----:B------:R-:W-:Y:S01]  /*2960*/  SHF.L.U32 R16, R21, 0x10, RZ ;  /* 0x0000001015107819 */ /* 0x000fe200000006ff */
[----:B-1----:R-:W-:-:S04]  /*2970*/  FFMA.FTZ R11, -R14, R14, 1 ;  /* 0x3f8000000e0b7423 */ /* 0x002fc8000001010e */
[----:B------:R-:W-:-:S04]  /*2980*/  FFMA.FTZ R11, R11, R17, R14 ;  /* 0x000000110b0b7223 */ /* 0x000fc8000001000e */
[----:B------:R-:W-:-:S05]  /*2990*/  FMUL.FTZ R11, R16, R11 ;  /* 0x0000000b100b7220 */ /* 0x000fca0000410000 */
[----:B------:R-:W-:-:S07]  /*29a0*/  F2FP.BF16.F32.PACK_AB R11, RZ, R11 ;  /* 0x0000000bff0b723e */ /* 0x000fce00000010ff */
.L_x_912:
[----:B------:R-:W-:Y:S05]  /*29b0*/  BSYNC B0 ;  /* 0x0000000000007941 */ /* 0x000fea0003800000 */
.L_x_911:
[----:B------:R-:W-:Y:S01]  /*29c0*/  IADD3 R14, R6, 0x200, RZ ;  /* 0x00000200060e7810 */ /* 0x000fe20007ffe0ff */
        /* <DEDUP_REMOVED lines=40> */
.L_x_918:
[----:B------:R-:W-:Y:S05]  /*2c50*/  BSYNC B1 ;  /* 0x0000000000017941 */ /* 0x000fea0003800000 */
.L_x_917:
[----:B------:R-:W0:Y:S01]  /*2c60*/  MUFU.TANH R15, R15 ;  /* 0x0000000f000f7308 */ /* 0x000e220000002400 */
[----:B------:R-:W-:Y:S01]  /*2c70*/  FMUL.FTZ R19, R0, R19 ;  /* 0x0000001300137220 */ /* 0x000fe20000410000 */
[----:B------:R-:W-:Y:S01]  /*2c80*/  SHF.L.U32 R25, R25, 0x10, RZ ;  /* 0x0000001019197819 */ /* 0x000fe200000006ff */
[----:B0-----:R-:W-:-:S04]  /*2c90*/  FFMA.FTZ R0, -R15, R15, 1 ;  /* 0x3f8000000f007423 */ /* 0x001fc8000001010f */
[----:B------:R-:W-:-:S04]  /*2ca0*/  FFMA.FTZ R0, R0, R19, R15 ;  /* 0x0000001300007223 */ /* 0x000fc8000001000f */
[----:B------:R-:W-:-:S05]  /*2cb0*/  FMUL.FTZ R0, R25, R0 ;  /* 0x0000000019007220 */ /* 0x000fca0000410000 */
[----:B------:R-:W-:-:S07]  /*2cc0*/  F2FP.BF16.F32.PACK_AB R0, RZ, R0 ;  /* 0x00000000ff00723e */ /* 0x000fce00000010ff */
.L_x_916:
[----:B------:R-:W-:Y:S05]  /*2cd0*/  BSYNC B0 ;  /* 0x0000000000007941 */ /* 0x000fea0003800000 */
.L_x_915:
        /* <DEDUP_REMOVED lines=41> */
.L_x_922:
[----:B------:R-:W-:Y:S05]  /*2f70*/  BSYNC B1 ;  /* 0x0000000000017941 */ /* 0x000fea0003800000 */
.L_x_921:
[----:B------:R-:W0:Y:S01]  /*2f80*/  MUFU.TANH R15, R15 ;  /* 0x0000000f000f7308 */ /* 0x000e220000002400 */
[----:B------:R-:W-:Y:S01]  /*2f90*/  FMUL.FTZ R19, R2, R19 ;  /* 0x0000001302137220 */ /* 0x000fe20000410000 */
[----:B------:R-:W-:Y:S01]  /*2fa0*/  SHF.L.U32 R3, R3, 0x10, RZ ;  /* 0x0000001003037819 */ /* 0x000fe200000006ff */
[----:B0-----:R-:W-:-:S04]  /*2fb0*/  FFMA.FTZ R2, -R15, R15, 1 ;  /* 0x3f8000000f027423 */ /* 0x001fc8000001010f */
[----:B------:R-:W-:-:S04]  /*2fc0*/  FFMA.FTZ R2, R2, R19, R15 ;  /* 0x0000001302027223 */ /* 0x000fc8000001000f */
[----:B------:R-:W-:-:S05]  /*2fd0*/  FMUL.FTZ R2, R3, R2 ;  /* 0x0000000203027220 */ /* 0x000fca0000410000 */
[----:B------:R-:W-:-:S07]  /*2fe0*/  F2FP.BF16.F32.PACK_AB R2, RZ, R2 ;  /* 0x00000002ff02723e */ /* 0x000fce00000010ff */
.L_x_920:
[----:B------:R-:W-:Y:S05]  /*2ff0*/  BSYNC B0 ;  /* 0x0000000000007941 */ /* 0x000fea0003800000 */
.L_x_919:
        /* <DEDUP_REMOVED lines=41> */
.L_x_926:
[----:B------:R-:W-:Y:S05]  /*3290*/  BSYNC B1 ;  /* 0x0000000000017941 */ /* 0x000fea0003800000 */
.L_x_925:
[----:B------:R-:W0:Y:S01]  /*32a0*/  MUFU.TANH R14, R14 ;  /* 0x0000000e000e7308 */ /* 0x000e220000002400 */
[----:B------:R-:W-:Y:S01]  /*32b0*/  FMUL.FTZ R19, R22, R19 ;  /* 0x0000001316137220 */ /* 0x000fe20000410000 */
[----:B------:R-:W-:Y:S01]  /*32c0*/  SHF.L.U32 R26, R26, 0x10, RZ ;  /* 0x000000101a1a7819 */ /* 0x000fe200000006ff */
[----:B0-----:R-:W-:-:S04]  /*32d0*/  FFMA.FTZ R3, -R14, R14, 1 ;  /* 0x3f8000000e037423 */ /* 0x001fc8000001010e */
[----:B------:R-:W-:-:S04]  /*32e0*/  FFMA.FTZ R3, R3, R19, R14 ;  /* 0x0000001303037223 */ /* 0x000fc8000001000e */
[----:B------:R-:W-:-:S05]  /*32f0*/  FMUL.FTZ R3, R26, R3 ;  /* 0x000000031a037220 */ /* 0x000fca0000410000 */
[----:B------:R-:W-:-:S07]  /*3300*/  F2FP.BF16.F32.PACK_AB R3, RZ, R3 ;  /* 0x00000003ff03723e */ /* 0x000fce00000010ff */
.L_x_924:
[----:B------:R-:W-:Y:S05]  /*3310*/  BSYNC B0 ;  /* 0x0000000000007941 */ /* 0x000fea0003800000 */
.L_x_923:
        /* <DEDUP_REMOVED lines=41> */
.L_x_930:
[----:B------:R-:W-:Y:S05]  /*35b0*/  BSYNC B1 ;  /* 0x0000000000017941 */ /* 0x000fea0003800000 */
.L_x_929:
[----:B------:R-:W0:Y:S01]  /*35c0*/  MUFU.TANH R15, R15 ;  /* 0x0000000f000f7308 */ /* 0x000e220000002400 */
[----:B------:R-:W-:Y:S01]  /*35d0*/  FMUL.FTZ R19, R12, R19 ;  /* 0x000000130c137220 */ /* 0x000fe20000410000 */
[----:B------:R-:W-:Y:S01]  /*35e0*/  SHF.L.U32 R13, R13, 0x10, RZ ;  /* 0x000000100d0d7819 */ /* 0x000fe200000006ff */
[----:B0-----:R-:W-:-:S04]  /*35f0*/  FFMA.FTZ R12, -R15, R15, 1 ;  /* 0x3f8000000f0c7423 */ /* 0x001fc8000001010f */
[----:B------:R-:W-:-:S04]  /*3600*/  FFMA.FTZ R12, R12, R19, R15 ;  /* 0x000000130c0c7223 */ /* 0x000fc8000001000f */
[----:B------:R-:W-:-:S05]  /*3610*/  FMUL.FTZ R12, R13, R12 ;  /* 0x0000000c0d0c7220 */ /* 0x000fca0000410000 */
[----:B------:R-:W-:-:S07]  /*3620*/  F2FP.BF16.F32.PACK_AB R12, RZ, R12 ;  /* 0x0000000cff0c723e */ /* 0x000fce00000010ff */
.L_x_928:
[----:B------:R-:W-:Y:S05]  /*3630*/  BSYNC B0 ;  /* 0x0000000000007941 */ /* 0x000fea0003800000 */
.L_x_927:
[----:B------:R-:W-:Y:S01]  /*3640*/  ISETP.GE.AND P0, PT, R6, R5, PT ;  /* 0x000000050600720c */ /* 0x000fe20003f06270 */
[----:B------:R-:W-:Y:S04]  /*3650*/  BSSY B0, `(.L_x_931) ;  /* 0x0000034000007945 */ /* 0x000fe80003800000 */
[----:B------:R-:W-:Y:S08]  /*3660*/  BSSY B1, `(.L_x_932) ;  /* 0x000002c000017945 */ /* 0x000ff00003800000 */
[----:B------:R-:W-:Y:S05]  /*3670*/  @P0 BRA `(.L_x_933) ;  /* 0x0000000000340947 */ /* 0x000fea0003800000 */
[----:B------:R-:W0:Y:S01]  /*3680*/  LDC.64 R14, c[0x0][0x218] ;  /* 0x00008600ff0e7b82 */ /* 0x000e220000000a00 */
[----:B------:R-:W-:Y:S02]  /*3690*/  IADD3 R13, R4, R6, RZ ;  /* 0x00000006040d7210 */ /* 0x000fe40007ffe0ff */
[----:B------:R-:W-:-:S04]  /*36a0*/  MOV R6, R8 ;  /* 0x0000000800067202 */ /* 0x000fc80000000f00 */
[----:B------:R-:W-:Y:S01]  /*36b0*/  ISETP.GE.AND P0, PT, R6, R5, PT ;  /* 0x000000050600720c */ /* 0x000fe20003f06270 */
[----:B0-----:R-:W-:-:S05]  /*36c0*/  IMAD.WIDE.U32 R14, R13, 0x2, R14 ;  /* 0x000000020d0e7825 */ /* 0x001fca00078e000e */
[----:B------:R0:W-:Y:S07]  /*36d0*/  STG.E.U16 desc[UR4][R14.64], R7 ;  /* 0x000000070e007986 */ /* 0x0001ee000c101504 */
[----:B------:R-:W-:Y:S05]  /*36e0*/  @P0 BRA `(.L_x_934) ;  /* 0x0000000000340947 */ /* 0x000fea0003800000 */
[----:B0-----:R-:W0:Y:S01]  /*36f0*/  LDC.64 R14, c[0x0][0x218] ;  /* 0x00008600ff0e7b82 */ /* 0x001e220000000a00 */
[----:B------:R-:W-:Y:S02]  /*3700*/  IADD3 R7, R4, R6, RZ ;  /* 0x0000000604077210 */ /* 0x000fe40007ffe0ff */
[----:B------:R-:W-:Y:S02]  /*3710*/  PRMT R13, R9, 0x7610, R13 ;  /* 0x00007610090d7816 */ /* 0x000fe4000000000d */
[----:B------:R-:W-:Y:S01]  /*3720*/  IADD3 R6, R6, 0x80, RZ ;  /* 0x0000008006067810 */ /* 0x000fe20007ffe0ff */
[----:B0-----:R-:W-:-:S05]  /*3730*/  IMAD.WIDE.U32 R8, R7, 0x2, R14 ;  /* 0x0000000207087825 */ /* 0x001fca00078e000e */
[----:B------:R0:W-:Y:S02]  /*3740*/  STG.E.U16 desc[UR4][R8.64], R13 ;  /* 0x0000000d08007986 */ /* 0x0001e4000c101504 */
.L_x_933:
[----:B------:R-:W-:-:S13]  /*3750*/  ISETP.GE.AND P0, PT, R6, R5, PT ;  /* 0x000000050600720c */ /* 0x000fda0003f06270 */
[----:B------:R-:W-:Y:S05]  /*3760*/  @P0 BRA `(.L_x_935) ;  /* 0x0000000000300947 */ /* 0x000fea0003800000 */
[----:B0-----:R-:W0:Y:S01]  /*3770*/  LDC.64 R8, c[0x0][0x218] ;  /* 0x00008600ff087b82 */ /* 0x001e220000000a00 */
[----:B------:R-:W-:Y:S02]  /*3780*/  IADD3 R7, R4, R6, RZ ;  /* 0x0000000604077210 */ /* 0x000fe40007ffe0ff */
[----:B------:R-:W-:-:S03]  /*3790*/  IADD3 R6, R6, 0x80, RZ ;  /* 0x0000008006067810 */ /* 0x000fc60007ffe0ff */
[----:B0-----:R-:W-:-:S05]  /*37a0*/  IMAD.WIDE.U32 R8, R7, 0x2, R8 ;  /* 0x0000000207087825 */ /* 0x001fca00078e0008 */
[----:B------:R1:W-:Y:S02]  /*37b0*/  STG.E.U16 desc[UR4][R8.64], R10 ;  /* 0x0000000a08007986 */ /* 0x0003e4000c101504 */
.L_x_934:
[----:B------:R-:W-:-:S13]  /*37c0*/  ISETP.GE.AND P0, PT, R6, R5, PT ;  /* 0x000000050600720c */ /* 0x000fda0003f06270 */
[----:B------:R-:W-:Y:S05]  /*37d0*/  @P0 BRA `(.L_x_936) ;  /* 0x0000000000300947 */ /* 0x000fea0003800000 */
[----:B-1----:R-:W1:Y:S01]  /*37e0*/  LDC.64 R8, c[0x0][0x218] ;  /* 0x00008600ff087b82 */ /* 0x002e620000000a00 */
[----:B0-----:R-:W-:Y:S02]  /*37f0*/  IADD3 R7, R4, R6, RZ ;  /* 0x0000000604077210 */ /* 0x001fe40007ffe0ff */
[----:B------:R-:W-:-:S03]  /*3800*/  IADD3 R6, R6, 0x80, RZ ;  /* 0x0000008006067810 */ /* 0x000fc60007ffe0ff */
[----:B-1----:R-:W-:-:S05]  /*3810*/  IMAD.WIDE.U32 R8, R7, 0x2, R8 ;  /* 0x0000000207087825 */ /* 0x002fca00078e0008 */
[----:B------:R1:W-:Y:S02]  /*3820*/  STG.E.U16 desc[UR4][R8.64], R11 ;  /* 0x0000000b08007986 */ /* 0x0003e4000c101504 */
.L_x_935:
[----:B------:R-:W-:-:S13]  /*3830*/  ISETP.GE.AND P0, PT, R6, R5, PT ;  /* 0x000000050600720c */ /* 0x000fda0003f06270 */
[----:B------:R-:W-:Y:S05]  /*3840*/  @P0 BRA `(.L_x_937) ;  /* 0x0000000000340947 */ /* 0x000fea0003800000 */
[----:B01----:R-:W0:Y:S01]  /*3850*/  LDC.64 R8, c[0x0][0x218] ;  /* 0x00008600ff087b82 */ /* 0x003e220000000a00 */
[----:B------:R-:W-:Y:S02]  /*3860*/  IADD3 R7, R4, R6, RZ ;  /* 0x0000000604077210 */ /* 0x000fe40007ffe0ff */
[----:B------:R-:W-:-:S03]  /*3870*/  IADD3 R6, R6, 0x80, RZ ;  /* 0x0000008006067810 */ /* 0x000fc60007ffe0ff */
[----:B0-----:R-:W-:-:S05]  /*3880*/  IMAD.WIDE.U32 R8, R7, 0x2, R8 ;  /* 0x0000000207087825 */ /* 0x001fca00078e0008 */
[----:B------:R2:W-:Y:S02]  /*3890*/  STG.E.U16 desc[UR4][R8.64], R0 ;  /* 0x0000000008007986 */ /* 0x0005e4000c101504 */
.L_x_936:
[----:B------:R-:W-:-:S13]  /*38a0*/  ISETP.GE.AND P0, PT, R6, R5, PT ;  /* 0x000000050600720c */ /* 0x000fda0003f06270 */
[----:B------:R-:W-:Y:S05]  /*38b0*/  @P0 BREAK B1 ;  /* 0x0000000000010942 */ /* 0x000fea0003800000 */
[----:B------:R-:W-:Y:S05]  /*38c0*/  @P0 BRA `(.L_x_938) ;  /* 0x0000000000300947 */ /* 0x000fea0003800000 */
[----:B-12---:R-:W1:Y:S01]  /*38d0*/  LDC.64 R8, c[0x0][0x218] ;  /* 0x00008600ff087b82 */ /* 0x006e620000000a00 */
[----:B0-----:R-:W-:Y:S02]  /*38e0*/  IADD3 R7, R4, R6, RZ ;  /* 0x0000000604077210 */ /* 0x001fe40007ffe0ff */
[----:B------:R-:W-:-:S03]  /*38f0*/  IADD3 R6, R6, 0x80, RZ ;  /* 0x0000008006067810 */ /* 0x000fc60007ffe0ff */
[----:B-1----:R-:W-:-:S05]  /*3900*/  IMAD.WIDE.U32 R8, R7, 0x2, R8 ;  /* 0x0000000207087825 */ /* 0x002fca00078e0008 */
[----:B------:R2:W-:Y:S02]  /*3910*/  STG.E.U16 desc[UR4][R8.64], R2 ;  /* 0x0000000208007986 */ /* 0x0005e4000c101504 */
.L_x_937:
[----:B------:R-:W-:Y:S05]  /*3920*/  BSYNC B1 ;  /* 0x0000000000017941 */ /* 0x000fea0003800000 */
.L_x_932:
[----:B------:R-:W-:-:S13]  /*3930*/  ISETP.GE.AND P0, PT, R6, R5, PT ;  /* 0x000000050600720c */ /* 0x000fda0003f06270 */
[----:B012---:R-:W0:Y:S01]  /*3940*/  @!P0 LDC.64 R8, c[0x0][0x218] ;  /* 0x00008600ff088b82 */ /* 0x007e220000000a00 */
[----:B------:R-:W-:Y:S02]  /*3950*/  @!P0 IADD3 R7, R4, R6, RZ ;  /* 0x0000000604078210 */ /* 0x000fe40007ffe0ff */
[----:B------:R-:W-:-:S03]  /*3960*/  @!P0 IADD3 R6, R6, 0x80, RZ ;  /* 0x0000008006068810 */ /* 0x000fc60007ffe0ff */
[----:B0-----:R-:W-:-:S05]  /*3970*/  @!P0 IMAD.WIDE.U32 R8, R7, 0x2, R8 ;  /* 0x0000000207088825 */ /* 0x001fca00078e0008 */
[----:B------:R3:W-:Y:S02]  /*3980*/  @!P0 STG.E.U16 desc[UR4][R8.64], R3 ;  /* 0x0000000308008986 */ /* 0x0007e4000c101504 */
.L_x_938:
[----:B------:R-:W-:Y:S05]  /*3990*/  BSYNC B0 ;  /* 0x0000000000007941 */ /* 0x000fea0003800000 */
.L_x_931:
[----:B------:R-:W-:Y:S05]  /*39a0*/  WARPSYNC.ALL ;  /* 0x0000000000007948 */ /* 0x000fea0003800000 */
[----:B------:R-:W-:-:S13]  /*39b0*/  ISETP.GE.AND P0, PT, R6, R5, PT ;  /* 0x000000050600720c */ /* 0x000fda0003f06270 */
[----:B------:R-:W-:Y:S05]  /*39c0*/  @P0 EXIT ;  /* 0x000000000000094d */ /* 0x000fea0003800000 */
[----:B---3--:R-:W3:Y:S01]  /*39d0*/  LDC.64 R2, c[0x0][0x218] ;  /* 0x00008600ff027b82 */ /* 0x008ee20000000a00 */
[----:B------:R-:W-:-:S05]  /*39e0*/  IADD3 R5, R4, R6, RZ ;  /* 0x0000000604057210 */ /* 0x000fca0007ffe0ff */
[----:B---3--:R-:W-:-:S05]  /*39f0*/  IMAD.WIDE.U32 R2, R5, 0x2, R2 ;  /* 0x0000000205027825 */ /* 0x008fca00078e0002 */
[----:B------:R-:W-:Y:S01]  /*3a00*/  STG.E.U16 desc[UR4][R2.64], R12 ;  /* 0x0000000c02007986 */ /* 0x000fe2000c101504 */
[----:B------:R-:W-:Y:S05]  /*3a10*/  EXIT ;  /* 0x000000000000794d */ /* 0x000fea0003800000 */
.L_x_939:
        /* <DEDUP_REMOVED lines=14> */
.L_x_8578:


//--------------------- .text._ZN2at6native29vectorized_elementwise_kernelILi4EZZZNS0_61_GLOBAL__N__b29612f4_23_ActivationMishKernel_cu_9e10b42f_310220mish_backward_kernelERNS_14TensorIteratorEENKUlvE_clEvENKUlvE2_clEvEUlN3c108BFloat16ES8_E_St5arrayIPcLm3EEEEviT0_T1_ --------------------------
	.section	.text._ZN2at6native29vectorized_elementwise_kernelILi4EZZZNS0_61_GLOBAL__N__b29612f4_23_ActivationMishKernel_cu_9e10b42f_310220mish_backward_kernelERNS_14TensorIteratorEENKUlvE_clEvENKUlvE2_clEvEUlN3c108BFloat16ES8_E_St5arrayIPcLm3EEEEviT0_T1_,"ax",@progbits
	.align	128
        .global         _ZN2at6native29vectorized_elementwise_kernelILi4EZZZNS0_61_GLOBAL__N__b29612f4_23_ActivationMishKernel_cu_9e10b42f_310220mish_backward_kernelERNS_14TensorIteratorEENKUlvE_clEvENKUlvE2_clEvEUlN3c108BFloat16ES8_E_St5arrayIPcLm3EEEEviT0_T1_
        .type           _ZN2at6native29vectorized_elementwise_kernelILi4EZZZNS0_61_GLOBAL__N__b29612f4_23_ActivationMishKernel_cu_9e10b42f_310220mish_backward_kernelERNS_14TensorIteratorEENKUlvE_clEvENKUlvE2_clEvEUlN3c108BFloat16ES8_E_St5arrayIPcLm3EEEEviT0_T1_,@function
        .size           _ZN2at6native29vectorized_elementwise_kernelILi4EZZZNS0_61_GLOBAL__N__b29612f4_23_ActivationMishKernel_cu_9e10b42f_310220mish_backward_kernelERNS_14TensorIteratorEENKUlvE_clEvENKUlvE2_clEvEUlN3c108BFloat16ES8_E_St5arrayIPcLm3EEEEviT0_T1_,(.L_x_8579 - _ZN2at6native29vectorized_elementwise_kernelILi4EZZZNS0_61_GLOBAL__N__b29612f4_23_ActivationMishKernel_cu_9e10b42f_310220mish_backward_kernelERNS_14TensorIteratorEENKUlvE_clEvENKUlvE2_clEvEUlN3c108BFloat16ES8_E_St5arrayIPcLm3EEEEviT0_T1_)
        .other          _ZN2at6native29vectorized_elementwise_kernelILi4EZZZNS0_61_GLOBAL__N__b29612f4_23_ActivationMishKernel_cu_9e10b42f_310220mish_backward_kernelERNS_14TensorIteratorEENKUlvE_clEvENKUlvE2_clEvEUlN3c108BFloat16ES8_E_St5arrayIPcLm3EEEEviT0_T1_,@"STO_CUDA_ENTRY STV_DEFAULT"
_ZN2at6native29vectorized_elementwise_kernelILi4EZZZNS0_61_GLOBAL__N__b29612f4_23_ActivationMishKernel_cu_9e10b42f_310220mish_backward_kernelERNS_14TensorIteratorEENKUlvE_clEvENKUlvE2_clEvEUlN3c108BFloat16ES8_E_St5arrayIPcLm3EEEEviT0_T1_:
.text._ZN2at6native29vectorized_elementwise_kernelILi4EZZZNS0_61_GLOBAL__N__b29612f4_23_ActivationMishKernel_cu_9e10b42f_310220mish_backward_kernelERNS_14TensorIteratorEENKUlvE_clEvENKUlvE2_clEvEUlN3c108BFloat16ES8_E_St5arrayIPcLm3EEEEviT0_T1_:
        /* <DEDUP_REMOVED lines=13> */
[----:B------:R-:W2:Y:S04]  /*00d0*/  LDG.E.64 R18, desc[UR4][R16.64] ;  /* 0x0000000410127981 */ /* 0x000ea8000c1e1b00 */
[----:B------:R-:W5:Y:S01]  /*00e0*/  LDG.E.64 R8, desc[UR4][R16.64+0x400] ;  /* 0x0004000410087981 */ /* 0x000f62000c1e1b00 */
[----:B0-----:R-:W-:-:S04]  /*00f0*/  IMAD.WIDE R2, R4, 0x2, R2 ;  /* 0x0000000204027825 */ /* 0x001fc800078e0202 */
[----:B------:R-:W-:-:S05]  /*0100*/  IMAD.WIDE.U32 R10, R0, 0x8, R2 ;  /* 0x00000008000a7825 */ /* 0x000fca00078e0002 */
[----:B------:R-:W5:Y:S04]  /*0110*/  LDG.E.64 R6, desc[UR4][R10.64] ;  /* 0x000000040a067981 */ /* 0x000f68000c1e1b00 */
[----:B------:R0:W5:Y:S02]  /*0120*/  LDG.E.64 R2, desc[UR4][R10.64+0x400] ;  /* 0x000400040a027981 */ /* 0x000164000c1e1b00 */
[----:B0-----:R-:W-:Y:S01]  /*0130*/  MOV R11, 0x3d39bf78 ;  /* 0x3d39bf78000b7802 */ /* 0x001fe20000000f00 */
[----:B------:R-:W-:Y:S01]  /*0140*/  BSSY B0, `(.L_x_941) ;  /* 0x0000032000007945 */ /* 0x000fe20003800000 */
[----:B--2---:R-:W-:-:S05]  /*0150*/  SHF.L.U32 R5, R18, 0x10, RZ ;  /* 0x0000001012057819 */ /* 0x004fca00000006ff */
[----:B------:R-:W-:-:S06]  /*0160*/  FMUL.FTZ R14, R5, 1.4426950216293334961 ;  /* 0x3fb8aa3b050e7820 */ /* 0x000fcc0000410000 */
[----:B------:R-:W0:Y:S02]  /*0170*/  MUFU.EX2 R14, R14 ;  /* 0x0000000e000e7308 */ /* 0x000e240000000800 */
[----:B0-----:R-:W-:-:S05]  /*0180*/  FADD.FTZ.RZ R12, R14, 1 ;  /* 0x3f8000000e0c7421 */ /* 0x001fca000001c000 */
[----:B------:R-:W-:-:S04]  /*0190*/  IADD3 R12, R12, -0x3f400000, RZ ;  /* 0xc0c000000c0c7810 */ /* 0x000fc80007ffe0ff */
[----:B------:R-:W-:Y:S01]  /*01a0*/  LOP3.LUT R21, R12, 0xff800000, RZ, 0xc0, !PT ;  /* 0xff8000000c157812 */ /* 0x000fe200078ec0ff */
[----:B------:R-:W-:-:S03]  /*01b0*/  HFMA2.MMA R12, -RZ, RZ, 1.625, 0 ;  /* 0x3e800000ff0c7435 */ /* 0x000fc600000001ff */
[----:B------:R-:W-:Y:S02]  /*01c0*/  IADD3 R15, -R21, 0x40800000, RZ ;  /* 0x40800000150f7810 */ /* 0x000fe40007ffe1ff */
[----:B------:R-:W-:-:S05]  /*01d0*/  IADD3 R22, R14, -R21, RZ ;  /* 0x800000150e167210 */ /* 0x000fca0007ffe0ff */
[----:B------:R-:W-:Y:S01]  /*01e0*/  FFMA.FTZ R15, R15, R12, -1 ;  /* 0xbf8000000f0f7423 */ /* 0x000fe2000001000c */
[----:B------:R-:W-:-:S03]  /*01f0*/  FMUL.FTZ R20, R5, -1.4426950216293334961 ;  /* 0xbfb8aa3b05147820 */ /* 0x000fc60000410000 */
[----:B------:R-:W-:-:S04]  /*0200*/  FADD.FTZ R22, R22, R15 ;  /* 0x0000000f16167221 */ /* 0x000fc80000010000 */
[C---:B------:R-:W-:Y:S01]  /*0210*/  FFMA.FTZ R15, R22.reuse, -R11, 0.10546888411045074463 ;  /* 0x3dd80012160f7423 */ /* 0x040fe2000001080b */
[----:B------:R-:W0:Y:S03]  /*0220*/  MUFU.EX2 R20, R20 ;  /* 0x0000001400147308 */ /* 0x000e260000000800 */
[----:B------:R-:W-:-:S04]  /*0230*/  FFMA.FTZ R17, R22, R15, -0.13229703903198242188 ;  /* 0xbe0778e016117423 */ /* 0x000fc8000001000f */
[----:B------:R-:W-:Y:S01]  /*0240*/  FFMA.FTZ R17, R22, R17, 0.14491446316242218018 ;  /* 0x3e14647516117423 */ /* 0x000fe20000010011 */
[C---:B------:R-:W-:Y:S02]  /*0250*/  SHF.L.U32 R13, R19.reuse, 0x10, RZ ;  /* 0x00000010130d7819 */ /* 0x040fe400000006ff */
[----:B------:R-:W-:Y:S01]  /*0260*/  PRMT R18, R18, 0x7632, R18 ;  /* 0x0000763212127816 */ /* 0x000fe20000000012 */
[----:B------:R-:W-:Y:S01]  /*0270*/  FFMA.FTZ R17, R22, R17, -0.16641564667224884033 ;  /* 0xbe2a68dd16117423 */ /* 0x000fe20000010011 */
[----:B------:R-:W-:Y:S01]  /*0280*/  PRMT R19, R19, 0x7632, R19 ;  /* 0x0000763213137816 */ /* 0x000fe20000000013 */
[----:B------:R-:W-:Y:S01]  /*0290*/  FMUL.FTZ R16, R13, 1.4426950216293334961 ;  /* 0x3fb8aa3b0d107820 */ /* 0x000fe20000410000 */
[----:B------:R-:W-:Y:S01]  /*02a0*/  SHF.L.U32 R15, R18, 0x10, RZ ;  /* 0x00000010120f7819 */ /* 0x000fe200000006ff */
[----:B------:R-:W-:Y:S01]  /*02b0*/  FFMA.FTZ R17, R22, R17, 0.19988867640495300293 ;  /* 0x3e4caf9e16117423 */ /* 0x000fe20000010011 */
[----:B------:R-:W-:Y:S01]  /*02c0*/  SHF.L.U32 R19, R19, 0x10, RZ ;  /* 0x0000001013137819 */ /* 0x000fe200000006ff */
[----:B0-----:R-:W-:-:S02]  /*02d0*/  FADD.FTZ R20, R20, 1 ;  /* 0x3f80000014147421 */ /* 0x001fc40000010000 */
[C---:B------:R-:W-:Y:S01]  /*02e0*/  FFMA.FTZ R23, R22.reuse, R17, -0.25000196695327758789 ;  /* 0xbe80004216177423 */ /* 0x040fe20000010011 */
[----:B------:R-:W-:Y:S01]  /*02f0*/  FMUL.FTZ R10, R15, 1.4426950216293334961 ;  /* 0x3fb8aa3b0f0a7820 */ /* 0x000fe20000410000 */
[----:B------:R-:W0:Y:S01]  /*0300*/  MUFU.EX2 R16, R16 ;  /* 0x0000001000107308 */ /* 0x000e220000000800 */
[----:B------:R-:W-:Y:S01]  /*0310*/  FMUL.FTZ R24, R13, -1.4426950216293334961 ;  /* 0xbfb8aa3b0d187820 */ /* 0x000fe20000410000 */
[----:B------:R-:W-:Y:S01]  /*0320*/  FMUL.FTZ R25, R19, 1.4426950216293334961 ;  /* 0x3fb8aa3b13197820 */ /* 0x000fe20000410000 */
[----:B------:R-:W-:Y:S01]  /*0330*/  FFMA.FTZ R23, R22, R23, 0.33333510160446166992 ;  /* 0x3eaaaae616177423 */ /* 0x000fe20000010017 */
[----:B------:R-:W-:-:S03]  /*0340*/  ISETP.GE.U32.AND P0, PT, R14, 0x7f800000, PT ;  /* 0x7f8000000e00780c */ /* 0x000fc60003f06070 */
[C---:B------:R-:W-:Y:S01]  /*0350*/  FFMA.FTZ R23, R22.reuse, R23, -0.5 ;  /* 0xbf00000016177423 */ /* 0x040fe20000010017 */
[----:B------:R1:W2:Y:S01]  /*0360*/  MUFU.EX2 R18, R24 ;  /* 0x0000001800127308 */ /* 0x0002a20000000800 */
[----:B------:R-:W-:Y:S02]  /*0370*/  I2FP.F32.S32 R21, R21 ;  /* 0x0000001500157245 */ /* 0x000fe40000201400 */
[----:B------:R-:W-:-:S05]  /*0380*/  FMUL.FTZ R23, R22, R23 ;  /* 0x0000001716177220 */ /* 0x000fca0000410000 */
[----:B------:R-:W3:Y:S08]  /*0390*/  MUFU.EX2 R10, R10 ;  /* 0x0000000a000a7308 */ /* 0x000ef00000000800 */
[----:B------:R1:W4:Y:S08]  /*03a0*/  MUFU.EX2 R17, R25 ;  /* 0x0000001900117308 */ /* 0x0003300000000800 */
[----:B------:R-:W1:Y:S01]  /*03b0*/  MUFU.RCP R20, R20 ;  /* 0x0000001400147308 */ /* 0x000e620000001000 */
[----:B------:R-:W-:Y:S01]  /*03c0*/  FFMA.FTZ R22, R22, R23, R22 ;  /* 0x0000001716167223 */ /* 0x000fe20000010016 */
[----:B------:R-:W-:Y:S01]  /*03d0*/  FMUL.FTZ R21, R21, 1.1920928955078125e-07 ;  /* 0x3400000015157820 */ /* 0x000fe20000410000 */
[----:B0-----:R-:W-:-:S03]  /*03e0*/  FADD.FTZ.RZ R23, R16, 1 ;  /* 0x3f80000010177421 */ /* 0x001fc6000001c000 */
[----:B------:R-:W-:Y:S01]  /*03f0*/  FFMA.FTZ R22, R21, 0.69314718246459960938, R22 ;  /* 0x3f31721815167823 */ /* 0x000fe20000010016 */
[----:B--23--:R-:W-:Y:S06]  /*0400*/  @!P0 BRA `(.L_x_942) ;  /* 0x0000000000148947 */ /* 0x00cfec0003800000 */
[C---:B------:R-:W-:Y:S02]  /*0410*/  ISETP.GE.AND P0, PT, R14.reuse, -0x407fffff, PT ;  /* 0xbf8000010e00780c */ /* 0x040fe40003f06270 */
[----:B------:R-:W-:-:S11]  /*0420*/  FSETP.NEU.FTZ.AND P1, PT, R14, RZ, PT ;  /* 0x000000ff0e00720b */ /* 0x000fd60003f3d000 */
[----:B------:R-:W-:-:S05]  /*0430*/  @P0 MOV R21, 0x7f800000 ;  /* 0x7f80000000150802 */ /* 0x000fca0000000f00 */
[----:B------:R-:W-:-:S05]  /*0440*/  @P0 FFMA.FTZ R22, R14, R21, +INF ;  /* 0x7f8000000e160423 */ /* 0x000fca0000010015 */
[----:B------:R-:W-:-:S07]  /*0450*/  FSEL R22, R22, -RZ, P1 ;  /* 0x800000ff16167208 */ /* 0x000fce0000800000 */
.L_x_942:
[----:B------:R-:W-:Y:S05]  /*0460*/  BSYNC B0 ;  /* 0x0000000000007941 */ /* 0x000fea0003800000 */
.L_x_941:
[----:B------:R-:W-:Y:S01]  /*0470*/  IADD3 R21, R23, -0x3f400000, RZ ;  /* 0xc0c0000017157810 */ /* 0x000fe20007ffe0ff */
[----:B------:R-:W0:Y:S01]  /*0480*/  MUFU.TANH R14, R22 ;  /* 0x00000016000e7308 */ /* 0x000e220000002400 */
[----:B------:R-:W-:Y:S01]  /*0490*/  FADD.FTZ.RZ R23, R10, 1 ;  /* 0x3f8000000a177421 */ /* 0x000fe2000001c000 */
[----:B------:R-:W-:Y:S01]  /*04a0*/  FADD.FTZ R18, R18, 1 ;  /* 0x3f80000012127421 */ /* 0x000fe20000010000 */
[----:B------:R-:W-:Y:S01]  /*04b0*/  LOP3.LUT R21, R21, 0xff800000, RZ, 0xc0, !PT ;  /* 0xff80000015157812 */ /* 0x000fe200078ec0ff */
[----:B-1----:R-:W-:Y:S01]  /*04c0*/  FMUL.FTZ R24, R5, R20 ;  /* 0x0000001405187220 */ /* 0x002fe20000410000 */
[----:B------:R-:W-:Y:S01]  /*04d0*/  ISETP.GE.U32.AND P0, PT, R10, 0x7f800000, PT ;  /* 0x7f8000000a00780c */ /* 0x000fe20003f06070 */
[----:B------:R-:W-:Y:S01]  /*04e0*/  BSSY B0, `(.L_x_943) ;  /* 0x000003b000007945 */ /* 0x000fe20003800000 */
[----:B------:R-:W-:Y:S01]  /*04f0*/  IADD3 R23, R23, -0x3f400000, RZ ;  /* 0xc0c0000017177810 */ /* 0x000fe20007ffe0ff */
[----:B------:R-:W1:Y:S01]  /*0500*/  MUFU.RCP R18, R18 ;  /* 0x0000001200127308 */ /* 0x000e620000001000 */
[----:B------:R-:W-:-:S02]  /*0510*/  IADD3 R25, -R21, 0x40800000, RZ ;  /* 0x4080000015197810 */ /* 0x000fc40007ffe1ff */
[----:B------:R-:W-:Y:S02]  /*0520*/  LOP3.LUT R23, R23, 0xff800000, RZ, 0xc0, !PT ;  /* 0xff80000017177812 */ /* 0x000fe400078ec0ff */
[----:B------:R-:W-:Y:S01]  /*0530*/  IADD3 R26, R16, -R21, RZ ;  /* 0x80000015101a7210 */ /* 0x000fe20007ffe0ff */
[----:B------:R-:W-:Y:S01]  /*0540*/  FFMA.FTZ R27, R25, R12, -1 ;  /* 0xbf800000191b7423 */ /* 0x000fe2000001000c */
[----:B------:R-:W-:Y:S01]  /*0550*/  IADD3 R25, -R23, 0x40800000, RZ ;  /* 0x4080000017197810 */ /* 0x000fe20007ffe1ff */
[----:B0-----:R-:W-:Y:S01]  /*0560*/  FFMA.FTZ R5, -R14, R14, 1 ;  /* 0x3f8000000e057423 */ /* 0x001fe2000001010e */
[----:B------:R-:W-:Y:S01]  /*0570*/  IADD3 R22, R10, -R23, RZ ;  /* 0x800000170a167210 */ /* 0x000fe20007ffe0ff */
[----:B------:R-:W-:Y:S02]  /*0580*/  FADD.FTZ R20, R26, R27 ;  /* 0x0000001b1a147221 */ /* 0x000fe40000010000 */
[----:B------:R-:W-:Y:S01]  /*0590*/  FFMA.FTZ R25, R25, R12, -1 ;  /* 0xbf80000019197423 */ /* 0x000fe2000001000c */
[----:B------:R-:W-:Y:S01]  /*05a0*/  FFMA.FTZ R5, R5, R24, R14 ;  /* 0x0000001805057223 */ /* 0x000fe2000001000e */
[----:B------:R-:W-:Y:S01]  /*05b0*/  FMUL.FTZ R24, R15, -1.4426950216293334961 ;  /* 0xbfb8aa3b0f187820 */ /* 0x000fe20000410000 */
[----:B------:R-:W-:Y:S01]  /*05c0*/  FFMA.FTZ R27, R20, -R11, 0.10546888411045074463 ;  /* 0x3dd80012141b7423 */ /* 0x000fe2000001080b */
[----:B------:R-:W-:Y:S01]  /*05d0*/  FADD.FTZ R14, R22, R25 ;  /* 0x00000019160e7221 */ /* 0x000fe20000010000 */
[----:B----4-:R-:W-:Y:S01]  /*05e0*/  FADD.FTZ.RZ R22, R17, 1 ;  /* 0x3f80000011167421 */ /* 0x010fe2000001c000 */
[----:B-1----:R-:W-:Y:S01]  /*05f0*/  FMUL.FTZ R18, R13, R18 ;  /* 0x000000120d127220 */ /* 0x002fe20000410000 */
[----:B------:R-:W-:Y:S01]  /*0600*/  FFMA.FTZ R27, R20, R27, -0.13229703903198242188 ;  /* 0xbe0778e0141b7423 */ /* 0x000fe2000001001b */
[----:B------:R-:W-:Y:S01]  /*0610*/  FFMA.FTZ R25, R14, -R11, 0.10546888411045074463 ;  /* 0x3dd800120e197423 */ /* 0x000fe2000001080b */
[----:B------:R-:W0:Y:S01]  /*0620*/  MUFU.EX2 R24, R24 ;  /* 0x0000001800187308 */ /* 0x000e220000000800 */
[----:B------:R-:W-:Y:S01]  /*0630*/  IADD3 R22, R22, -0x3f400000, RZ ;  /* 0xc0c0000016167810 */ /* 0x000fe20007ffe0ff */
[----:B------:R-:W-:Y:S01]  /*0640*/  FFMA.FTZ R27, R20, R27, 0.14491446316242218018 ;  /* 0x3e146475141b7423 */ /* 0x000fe2000001001b */
[----:B------:R-:W-:Y:S01]  /*0650*/  FFMA.FTZ R25, R14, R25, -0.13229703903198242188 ;  /* 0xbe0778e00e197423 */ /* 0x000fe20000010019 */
[----:B------:R-:W-:-:S02]  /*0660*/  I2FP.F32.S32 R23, R23 ;  /* 0x0000001700177245 */ /* 0x000fc40000201400 */
[----:B------:R-:W-:Y:S01]  /*0670*/  LOP3.LUT R22, R22, 0xff800000, RZ, 0xc0, !PT ;  /* 0xff80000016167812 */ /* 0x000fe200078ec0ff */
[----:B------:R-:W-:Y:S01]  /*0680*/  FFMA.FTZ R25, R14, R25, 0.14491446316242218018 ;  /* 0x3e1464750e197423 */ /* 0x000fe20000010019 */
[----:B------:R-:W-:Y:S01]  /*0690*/  FFMA.FTZ R27, R20, R27, -0.16641564667224884033 ;  /* 0xbe2a68dd141b7423 */ /* 0x000fe2000001001b */
[----:B------:R-:W-:Y:S01]  /*06a0*/  FMUL.FTZ R23, R23, 1.1920928955078125e-07 ;  /* 0x3400000017177820 */ /* 0x000fe20000410000 */
[----:B------:R-:W-:Y:S01]  /*06b0*/  IADD3 R13, -R22, 0x40800000, RZ ;  /* 0x40800000160d7810 */ /* 0x000fe20007ffe1ff */
[----:B------:R-:W-:Y:S01]  /*06c0*/  FFMA.FTZ R25, R14, R25, -0.16641564667224884033 ;  /* 0xbe2a68dd0e197423 */ /* 0x000fe20000010019 */
[----:B------:R-:W-:-:S03]  /*06d0*/  FFMA.FTZ R27, R20, R27, 0.19988867640495300293 ;  /* 0x3e4caf9e141b7423 */ /* 0x000fc6000001001b */
[----:B------:R-:W-:Y:S01]  /*06e0*/  FFMA.FTZ R26, R13, R12, -1 ;  /* 0xbf8000000d1a7423 */ /* 0x000fe2000001000c */
[----:B------:R-:W-:Y:S01]  /*06f0*/  IADD3 R13, R17, -R22, RZ ;  /* 0x80000016110d7210 */ /* 0x000fe20007ffe0ff */
[----:B------:R-:W-:Y:S01]  /*0700*/  FFMA.FTZ R25, R14, R25, 0.19988867640495300293 ;  /* 0x3e4caf9e0e197423 */ /* 0x000fe20000010019 */
[----:B------:R-:W-:-:S03]  /*0710*/  FFMA.FTZ R27, R20, R27, -0.25000196695327758789 ;  /* 0xbe800042141b7423 */ /* 0x000fc6000001001b */
[----:B------:R-:W-:Y:S01]  /*0720*/  FADD.FTZ R26, R13, R26 ;  /* 0x0000001a0d1a7221 */ /* 0x000fe20000010000 */
[----:B------:R-:W-:Y:S01]  /*0730*/  FFMA.FTZ R25, R14, R25, -0.25000196695327758789 ;  /* 0xbe8000420e197423 */ /* 0x000fe20000010019 */
[----:B------:R-:W-:Y:S02]  /*0740*/  FFMA.FTZ R27, R20, R27, 0.33333510160446166992 ;  /* 0x3eaaaae6141b7423 */ /* 0x000fe4000001001b */
[----:B------:R-:W-:Y:S01]  /*0750*/  FFMA.FTZ R13, R26, -R11, 0.10546888411045074463 ;  /* 0x3dd800121a0d7423 */ /* 0x000fe2000001080b */
[----:B------:R-:W-:Y:S01]  /*0760*/  FFMA.FTZ R25, R14, R25, 0.33333510160446166992 ;  /* 0x3eaaaae60e197423 */ /* 0x000fe20000010019 */
[----:B------:R-:W-:Y:S02]  /*0770*/  FFMA.FTZ R27, R20, R27, -0.5 ;  /* 0xbf000000141b7423 */ /* 0x000fe4000001001b */
[----:B------:R-:W-:Y:S01]  /*0780*/  FFMA.FTZ R13, R26, R13, -0.13229703903198242188 ;  /* 0xbe0778e01a0d7423 */ /* 0x000fe2000001000d */
[----:B------:R-:W-:Y:S01]  /*0790*/  FFMA.FTZ R25, R14, R25, -0.5 ;  /* 0xbf0000000e197423 */ /* 0x000fe20000010019 */
[----:B------:R-:W-:-:S02]  /*07a0*/  FMUL.FTZ R27, R20, R27 ;  /* 0x0000001b141b7220 */ /* 0x000fc40000410000 */
[----:B------:R-:W-:Y:S01]  /*07b0*/  FFMA.FTZ R13, R26, R13, 0.14491446316242218018 ;  /* 0x3e1464751a0d7423 */ /* 0x000fe2000001000d */
[----:B------:R-:W-:Y:S01]  /*07c0*/  FMUL.FTZ R25, R14, R25 ;  /* 0x000000190e197220 */ /* 0x000fe20000410000 */
[----:B------:R-:W-:Y:S02]  /*07d0*/  FFMA.FTZ R20, R20, R27, R20 ;  /* 0x0000001b14147223 */ /* 0x000fe40000010014 */
[----:B------:R-:W-:Y:S01]  /*07e0*/  FFMA.FTZ R13, R26, R13, -0.16641564667224884033 ;  /* 0xbe2a68dd1a0d7423 */ /* 0x000fe2000001000d */
[----:B------:R-:W-:-:S03]  /*07f0*/  FFMA.FTZ R14, R14, R25, R14 ;  /* 0x000000190e0e7223 */ /* 0x000fc6000001000e */
[----:B------:R-:W-:Y:S01]  /*0800*/  FFMA.FTZ R13, R26, R13, 0.19988867640495300293 ;  /* 0x3e4caf9e1a0d7423 */ /* 0x000fe2000001000d */
[----:B------:R-:W-:-:S03]  /*0810*/  FFMA.FTZ R23, R23, 0.69314718246459960938, R14 ;  /* 0x3f31721817177823 */ /* 0x000fc6000001000e */
[----:B------:R-:W-:Y:S01]  /*0820*/  FFMA.FTZ R13, R26, R13, -0.25000196695327758789 ;  /* 0xbe8000421a0d7423 */ /* 0x000fe2000001000d */
[----:B0-----:R-:W-:Y:S06]  /*0830*/  @!P0 BRA `(.L_x_944) ;  /* 0x0000000000148947 */ /* 0x001fec0003800000 */
[----:B------:R-:W-:-:S13]  /*0840*/  ISETP.GE.AND P0, PT, R10, -0x407fffff, PT ;  /* 0xbf8000010a00780c */ /* 0x000fda0003f06270 */
[----:B------:R-:W-:-:S05]  /*0850*/  @P0 MOV R25, 0x7f800000 ;  /* 0x7f80000000190802 */ /* 0x000fca0000000f00 */
[C---:B------:R-:W-:Y:S01]  /*0860*/  @P0 FFMA.FTZ R23, R10.reuse, R25, +INF ;  /* 0x7f8000000a170423 */ /* 0x040fe20000010019 */
[----:B------:R-:W-:-:S04]  /*0870*/  FSETP.NEU.FTZ.AND P0, PT, R10, RZ, PT ;  /* 0x000000ff0a00720b */ /* 0x000fc80003f1d000 */
[----:B------:R-:W-:-:S09]  /*0880*/  FSEL R23, R23, -RZ, P0 ;  /* 0x800000ff17177208 */ /* 0x000fd20000000000 */
.L_x_944:
[----:B------:R-:W-:Y:S05]  /*0890*/  BSYNC B0 ;  /* 0x0000000000007941 */ /* 0x000fea0003800000 */
.L_x_943:
[----:B------:R-:W-:Y:S01]  /*08a0*/  FMUL.FTZ R27, R19, -1.4426950216293334961 ;  /* 0xbfb8aa3b131b7820 */ /* 0x000fe20000410000 */
[----:B------:R-:W-:Y:S01]  /*08b0*/  FFMA.FTZ R13, R26, R13, 0.33333510160446166992 ;  /* 0x3eaaaae61a0d7423 */ /* 0x000fe2000001000d */
[C---:B-----5:R-:W-:Y:S01]  /*08c0*/  SHF.L.U32 R10, R8.reuse, 0x10, RZ ;  /* 0x00000010080a7819 */ /* 0x060fe200000006ff */
[----:B------:R-:W-:Y:S01]  /*08d0*/  MUFU.TANH R23, R23 ;  /* 0x0000001700177308 */ /* 0x000fe20000002400 */
[----:B------:R-:W-:Y:S01]  /*08e0*/  PRMT R8, R8, 0x7632, R8 ;  /* 0x0000763208087816 */ /* 0x000fe20000000008 */
[----:B------:R-:W-:Y:S01]  /*08f0*/  FFMA.FTZ R13, R26, R13, -0.5 ;  /* 0xbf0000001a0d7423 */ /* 0x000fe2000001000d */
[----:B------:R-:W-:Y:S01]  /*0900*/  ISETP.GE.U32.AND P0, PT, R16, 0x7f800000, PT ;  /* 0x7f8000001000780c */ /* 0x000fe20003f06070 */
[----:B------:R-:W-:Y:S01]  /*0910*/  FMUL.FTZ R14, R10, 1.4426950216293334961 ;  /* 0x3fb8aa3b0a0e7820 */ /* 0x000fe20000410000 */
[----:B------:R-:W-:Y:S01]  /*0920*/  SHF.L.U32 R8, R8, 0x10, RZ ;  /* 0x0000001008087819 */ /* 0x000fe200000006ff */
[C---:B------:R-:W-:Y:S01]  /*0930*/  FMUL.FTZ R13, R26.reuse, R13 ;  /* 0x0000000d1a0d7220 */ /* 0x040fe20000410000 */
[----:B------:R-:W-:Y:S01]  /*0940*/  I2FP.F32.S32 R21, R21 ;  /* 0x0000001500157245 */ /* 0x000fe20000201400 */
[----:B------:R-:W0:Y:S01]  /*0950*/  MUFU.EX2 R27, R27 ;  /* 0x0000001b001b7308 */ /* 0x000e220000000800 */
[----:B------:R-:W-:Y:S01]  /*0960*/  BSSY B0, `(.L_x_945) ;  /* 0x0000011000007945 */ /* 0x000fe20003800000 */
[----:B------:R-:W-:Y:S01]  /*0970*/  FFMA.FTZ R25, R26, R13, R26 ;  /* 0x0000000d1a197223 */ /* 0x000fe2000001001a */
[----:B------:R-:W-:Y:S01]  /*0980*/  FADD.FTZ R26, R24, 1 ;  /* 0x3f800000181a7421 */ /* 0x000fe20000010000 */
[----:B------:R-:W-:Y:S01]  /*0990*/  FMUL.FTZ R13, R8, 1.4426950216293334961 ;  /* 0x3fb8aa3b080d7820 */ /* 0x000fe20000410000 */
[----:B------:R-:W-:-:S03]  /*09a0*/  FMUL.FTZ R21, R21, 1.1920928955078125e-07 ;  /* 0x3400000015157820 */ /* 0x000fc60000410000 */
[----:B------:R-:W1:Y:S01]  /*09b0*/  MUFU.EX2 R14, R14 ;  /* 0x0000000e000e7308 */ /* 0x000e620000000800 */
[----:B------:R-:W-:-:S07]  /*09c0*/  FFMA.FTZ R20, R21, 0.69314718246459960938, R20 ;  /* 0x3f31721815147823 */ /* 0x000fce0000010014 */
[----:B------:R-:W2:Y:S01]  /*09d0*/  MUFU.EX2 R13, R13 ;  /* 0x0000000d000d7308 */ /* 0x000ea20000000800 */
[----:B0-----:R-:W-:-:S07]  /*09e0*/  FADD.FTZ R24, R27, 1 ;  /* 0x3f8000001b187421 */ /* 0x001fce0000010000 */
[----:B------:R-:W0:Y:S08]  /*09f0*/  MUFU.RCP R26, R26 ;  /* 0x0000001a001a7308 */ /* 0x000e300000001000 */
[----:B------:R-:W3:Y:S01]  /*0a00*/  MUFU.RCP R24, R24 ;  /* 0x0000001800187308 */ /* 0x000ee20000001000 */
[----:B-12---:R-:W-:Y:S05]  /*0a10*/  @!P0 BRA `(.L_x_946) ;  /* 0x0000000000148947 */ /* 0x006fea0003800000 */
[----:B------:R-:W-:-:S13]  /*0a20*/  ISETP.GE.AND P0, PT, R16, -0x407fffff, PT ;  /* 0xbf8000011000780c */ /* 0x000fda0003f06270 */
[----:B------:R-:W-:-:S05]  /*0a30*/  @P0 MOV R21, 0x7f800000 ;  /* 0x7f80000000150802 */ /* 0x000fca0000000f00 */
[C---:B------:R-:W-:Y:S01]  /*0a40*/  @P0 FFMA.FTZ R20, R16.reuse, R21, +INF ;  /* 0x7f80000010140423 */ /* 0x040fe20000010015 */
[----:B------:R-:W-:-:S04]  /*0a50*/  FSETP.NEU.FTZ.AND P0, PT, R16, RZ, PT ;  /* 0x000000ff1000720b */ /* 0x000fc80003f1d000 */
[----:B------:R-:W-:-:S09]  /*0a60*/  FSEL R20, R20, -RZ, P0 ;  /* 0x800000ff14147208 */ /* 0x000fd20000000000 */
.L_x_946:
[----:B------:R-:W-:Y:S05]  /*0a70*/  BSYNC B0 ;  /* 0x0000000000007941 */ /* 0x000fea0003800000 */
.L_x_945:
[----:B------:R-:W-:Y:S01]  /*0a80*/  ISETP.GE.U32.AND P0, PT, R17, 0x7f800000, PT ;  /* 0x7f8000001100780c */ /* 0x000fe20003f06070 */
[----:B------:R-:W-:Y:S01]  /*0a90*/  FADD.FTZ.RZ R16, R14, 1 ;  /* 0x3f8000000e107421 */ /* 0x000fe2000001c000 */
[----:B------:R1:W2:Y:S01]  /*0aa0*/  MUFU.TANH R27, R20 ;  /* 0x00000014001b7308 */ /* 0x0002a20000002400 */
[----:B------:R-:W-:Y:S01]  /*0ab0*/  I2FP.F32.S32 R22, R22 ;  /* 0x0000001600167245 */ /* 0x000fe20000201400 */
[----:B------:R-:W-:Y:S02]  /*0ac0*/  BSSY B0, `(.L_x_947) ;  /* 0x000000c000007945 */ /* 0x000fe40003800000 */
[----:B------:R-:W-:Y:S02]  /*0ad0*/  IADD3 R16, R16, -0x3f400000, RZ ;  /* 0xc0c0000010107810 */ /* 0x000fe40007ffe0ff */
[----:B------:R-:W-:Y:S02]  /*0ae0*/  FMUL.FTZ R22, R22, 1.1920928955078125e-07 ;  /* 0x3400000016167820 */ /* 0x000fe40000410000 */
[----:B------:R-:W-:-:S02]  /*0af0*/  LOP3.LUT R21, R16, 0xff800000, RZ, 0xc0, !PT ;  /* 0xff80000010157812 */ /* 0x000fc400078ec0ff */
[----:B------:R-:W-:Y:S02]  /*0b00*/  FFMA.FTZ R16, R22, 0.69314718246459960938, R25 ;  /* 0x3f31721816107823 */ /* 0x000fe40000010019 */
[----:B------:R-:W-:Y:S01]  /*0b10*/  IADD3 R25, -R21, 0x40800000, RZ ;  /* 0x4080000015197810 */ /* 0x000fe20007ffe1ff */
[----:B-1----:R-:W-:Y:S06]  /*0b20*/  @!P0 BRA `(.L_x_948) ;  /* 0x0000000000148947 */ /* 0x002fec0003800000 */
[----:B------:R-:W-:-:S13]  /*0b30*/  ISETP.GE.AND P0, PT, R17, -0x407fffff, PT ;  /* 0xbf8000011100780c */ /* 0x000fda0003f06270 */
[----:B------:R-:W-:-:S05]  /*0b40*/  @P0 MOV R20, 0x7f800000 ;  /* 0x7f80000000140802 */ /* 0x000fca0000000f00 */
[C---:B------:R-:W-:Y:S01]  /*0b50*/  @P0 FFMA.FTZ R16, R17.reuse, R20, +INF ;  /* 0x7f80000011100423 */ /* 0x040fe20000010014 */
[----:B------:R-:W-:-:S04]  /*0b60*/  FSETP.NEU.FTZ.AND P0, PT, R17, RZ, PT ;  /* 0x000000ff1100720b */ /* 0x000fc80003f1d000 */
[----:B------:R-:W-:-:S09]  /*0b70*/  FSEL R16, R16, -RZ, P0 ;  /* 0x800000ff10107208 */ /* 0x000fd20000000000 */
.L_x_948:
[----:B------:R-:W-:Y:S05]  /*0b80*/  BSYNC B0 ;  /* 0x0000000000007941 */ /* 0x000fea0003800000 */
.L_x_947:
[----:B------:R-:W-:Y:S01]  /*0b90*/  IADD3 R20, R14, -R21, RZ ;  /* 0x800000150e147210 */ /* 0x000fe20007ffe0ff */
[----:B------:R-:W-:Y:S01]  /*0ba0*/  FFMA.FTZ R25, R25, R12, -1 ;  /* 0xbf80000019197423 */ /* 0x000fe2000001000c */
[----:B------:R-:W1:Y:S01]  /*0bb0*/  MUFU.TANH R16, R16 ;  /* 0x0000001000107308 */ /* 0x000e620000002400 */
[----:B0-----:R-:W-:Y:S01]  /*0bc0*/  FMUL.FTZ R15, R15, R26 ;  /* 0x0000001a0f0f7220 */ /* 0x001fe20000410000 */
[----:B------:R-:W-:Y:S01]  /*0bd0*/  FFMA.FTZ R22, -R23, R23, 1 ;  /* 0x3f80000017167423 */ /* 0x000fe20000010117 */
[----:B------:R-:W-:Y:S01]  /*0be0*/  FADD.FTZ R20, R20, R25 ;  /* 0x0000001914147221 */ /* 0x000fe20000010000 */
[----:B---3--:R-:W-:Y:S01]  /*0bf0*/  FMUL.FTZ R19, R19, R24 ;  /* 0x0000001813137220 */ /* 0x008fe20000410000 */
[----:B------:R-:W-:Y:S01]  /*0c00*/  FADD.FTZ.RZ R24, R13, 1 ;  /* 0x3f8000000d187421 */ /* 0x000fe2000001c000 */
[----:B------:R-:W-:Y:S01]  /*0c10*/  FFMA.FTZ R15, R22, R15, R23 ;  /* 0x0000000f160f7223 */ /* 0x000fe20000010017 */
[----:B------:R-:W-:Y:S01]  /*0c20*/  FFMA.FTZ R17, R20, -R11, 0.10546888411045074463 ;  /* 0x3dd8001214117423 */ /* 0x000fe2000001080b */
[----:B--2---:R-:W-:Y:S01]  /*0c30*/  FFMA.FTZ R22, -R27, R27, 1 ;  /* 0x3f8000001b167423 */ /* 0x004fe2000001011b */
[----:B------:R-:W-:Y:S01]  /*0c40*/  ISETP.GE.U32.AND P0, PT, R14, 0x7f800000, PT ;  /* 0x7f8000000e00780c */ /* 0x000fe20003f06070 */
[----:B------:R-:W-:Y:S01]  /*0c50*/  BSSY B0, `(.L_x_949) ;  /* 0x000003c000007945 */ /* 0x000fe20003800000 */
[----:B------:R-:W-:Y:S01]  /*0c60*/  FFMA.FTZ R23, R20, R17, -0.13229703903198242188 ;  /* 0xbe0778e014177423 */ /* 0x000fe20000010011 */
[----:B------:R-:W-:Y:S01]  /*0c70*/  SHF.L.U32 R17, R9, 0x10, RZ ;  /* 0x0000001009117819 */ /* 0x000fe200000006ff */
[----:B------:R-:W-:Y:S01]  /*0c80*/  FFMA.FTZ R18, R22, R18, R27 ;  /* 0x0000001216127223 */ /* 0x000fe2000001001b */
[----:B------:R-:W-:Y:S01]  /*0c90*/  IADD3 R24, R24, -0x3f400000, RZ ;  /* 0xc0c0000018187810 */ /* 0x000fe20007ffe0ff */
[----:B------:R-:W-:Y:S01]  /*0ca0*/  FFMA.FTZ R25, R20, R23, 0.14491446316242218018 ;  /* 0x3e14647514197423 */ /* 0x000fe20000010017 */
[----:B------:R-:W-:Y:S01]  /*0cb0*/  I2FP.F32.S32 R21, R21 ;  /* 0x0000001500157245 */ /* 0x000fe20000201400 */
[----:B-1----:R-:W-:Y:S01]  /*0cc0*/  FFMA.FTZ R23, -R16, R16, 1 ;  /* 0x3f80000010177423 */ /* 0x002fe20000010110 */
[----:B------:R-:W-:Y:S01]  /*0cd0*/  LOP3.LUT R24, R24, 0xff800000, RZ, 0xc0, !PT ;  /* 0xff80000018187812 */ /* 0x000fe200078ec0ff */
[----:B------:R-:W-:-:S02]  /*0ce0*/  FFMA.FTZ R25, R20, R25, -0.16641564667224884033 ;  /* 0xbe2a68dd14197423 */ /* 0x000fc40000010019 */
[----:B------:R-:W-:Y:S01]  /*0cf0*/  FFMA.FTZ R16, R23, R19, R16 ;  /* 0x0000001317107223 */ /* 0x000fe20000010010 */
[----:B------:R-:W-:Y:S01]  /*0d00*/  FMUL.FTZ R23, R17, 1.4426950216293334961 ;  /* 0x3fb8aa3b11177820 */ /* 0x000fe20000410000 */
[----:B------:R-:W-:Y:S01]  /*0d10*/  FFMA.FTZ R25, R20, R25, 0.19988867640495300293 ;  /* 0x3e4caf9e14197423 */ /* 0x000fe20000010019 */
[----:B------:R-:W-:Y:S01]  /*0d20*/  IADD3 R19, -R24, 0x40800000, RZ ;  /* 0x4080000018137810 */ /* 0x000fe20007ffe1ff */
[----:B------:R-:W-:Y:S01]  /*0d30*/  FMUL.FTZ R28, R21, 1.1920928955078125e-07 ;  /* 0x34000000151c7820 */ /* 0x000fe20000410000 */
[----:B------:R-:W-:Y:S01]  /*0d40*/  IADD3 R22, R13, -R24, RZ ;  /* 0x800000180d167210 */ /* 0x000fe20007ffe0ff */
[C---:B------:R-:W-:Y:S01]  /*0d50*/  FFMA.FTZ R25, R20.reuse, R25, -0.25000196695327758789 ;  /* 0xbe80004214197423 */ /* 0x040fe20000010019 */
[----:B------:R-:W0:Y:S01]  /*0d60*/  MUFU.EX2 R23, R23 ;  /* 0x0000001700177308 */ /* 0x000e220000000800 */
[----:B------:R-:W-:Y:S02]  /*0d70*/  FFMA.FTZ R19, R19, R12, -1 ;  /* 0xbf80000013137423 */ /* 0x000fe4000001000c */
[----:B------:R-:W-:-:S02]  /*0d80*/  FFMA.FTZ R25, R20, R25, 0.33333510160446166992 ;  /* 0x3eaaaae614197423 */ /* 0x000fc40000010019 */
[----:B------:R-:W-:Y:S02]  /*0d90*/  FADD.FTZ R22, R22, R19 ;  /* 0x0000001316167221 */ /* 0x000fe40000010000 */
[----:B------:R-:W-:Y:S02]  /*0da0*/  FFMA.FTZ R25, R20, R25, -0.5 ;  /* 0xbf00000014197423 */ /* 0x000fe40000010019 */
[----:B------:R-:W-:Y:S02]  /*0db0*/  FFMA.FTZ R27, R22, -R11, 0.10546888411045074463 ;  /* 0x3dd80012161b7423 */ /* 0x000fe4000001080b */
[----:B------:R-:W-:Y:S02]  /*0dc0*/  FMUL.FTZ R19, R20, R25 ;  /* 0x0000001914137220 */ /* 0x000fe40000410000 */
[----:B------:R-:W-:Y:S02]  /*0dd0*/  FFMA.FTZ R27, R22, R27, -0.13229703903198242188 ;  /* 0xbe0778e0161b7423 */ /* 0x000fe4000001001b */
[----:B------:R-:W-:Y:S01]  /*0de0*/  FFMA.FTZ R19, R20, R19, R20 ;  /* 0x0000001314137223 */ /* 0x000fe20000010014 */
[----:B0-----:R-:W-:Y:S01]  /*0df0*/  FADD.FTZ.RZ R20, R23, 1 ;  /* 0x3f80000017147421 */ /* 0x001fe2000001c000 */
[----:B------:R-:W-:-:S02]  /*0e00*/  FFMA.FTZ R27, R22, R27, 0.14491446316242218018 ;  /* 0x3e146475161b7423 */ /* 0x000fc4000001001b */
[----:B------:R-:W-:Y:S02]  /*0e10*/  FFMA.FTZ R19, R28, 0.69314718246459960938, R19 ;  /* 0x3f3172181c137823 */ /* 0x000fe40000010013 */
[----:B------:R-:W-:Y:S01]  /*0e20*/  FFMA.FTZ R27, R22, R27, -0.16641564667224884033 ;  /* 0xbe2a68dd161b7423 */ /* 0x000fe2000001001b */
[----:B------:R-:W-:-:S03]  /*0e30*/  IADD3 R20, R20, -0x3f400000, RZ ;  /* 0xc0c0000014147810 */ /* 0x000fc60007ffe0ff */
[----:B------:R-:W-:Y:S01]  /*0e40*/  FFMA.FTZ R27, R22, R27, 0.19988867640495300293 ;  /* 0x3e4caf9e161b7423 */ /* 0x000fe2000001001b */
[----:B------:R-:W-:-:S03]  /*0e50*/  LOP3.LUT R20, R20, 0xff800000, RZ, 0xc0, !PT ;  /* 0xff80000014147812 */ /* 0x000fc600078ec0ff */
[----:B------:R-:W-:Y:S01]  /*0e60*/  FFMA.FTZ R27, R22, R27, -0.25000196695327758789 ;  /* 0xbe800042161b7423 */ /* 0x000fe2000001001b */
[----:B------:R-:W-:Y:S02]  /*0e70*/  IADD3 R25, -R20, 0x40800000, RZ ;  /* 0x4080000014197810 */ /* 0x000fe40007ffe1ff */
[----:B------:R-:W-:Y:S01]  /*0e80*/  IADD3 R26, R23, -R20, RZ ;  /* 0x80000014171a7210 */ /* 0x000fe20007ffe0ff */
[C---:B------:R-:W-:Y:S02]  /*0e90*/  FFMA.FTZ R27, R22.reuse, R27, 0.33333510160446166992 ;  /* 0x3eaaaae6161b7423 */ /* 0x040fe4000001001b */
[----:B------:R-:W-:Y:S02]  /*0ea0*/  FFMA.FTZ R25, R25, R12, -1 ;  /* 0xbf80000019197423 */ /* 0x000fe4000001000c */
[----:B------:R-:W-:Y:S02]  /*0eb0*/  FFMA.FTZ R27, R22, R27, -0.5 ;  /* 0xbf000000161b7423 */ /* 0x000fe4000001001b */
[----:B------:R-:W-:-:S02]  /*0ec0*/  FADD.FTZ R26, R26, R25 ;  /* 0x000000191a1a7221 */ /* 0x000fc40000010000 */
[----:B------:R-:W-:Y:S02]  /*0ed0*/  FMUL.FTZ R25, R22, R27 ;  /* 0x0000001b16197220 */ /* 0x000fe40000410000 */
[----:B------:R-:W-:Y:S02]  /*0ee0*/  FFMA.FTZ R27, R26, -R11, 0.10546888411045074463 ;  /* 0x3dd800121a1b7423 */ /* 0x000fe4000001080b */
[----:B------:R-:W-:Y:S01]  /*0ef0*/  FFMA.FTZ R25, R22, R25, R22 ;  /* 0x0000001916197223 */ /* 0x000fe20000010016 */
[----:B------:R-:W-:Y:S01]  /*0f00*/  FMUL.FTZ R22, R10, -1.4426950216293334961 ;  /* 0xbfb8aa3b0a167820 */ /* 0x000fe20000410000 */
[----:B------:R-:W-:-:S04]  /*0f10*/  FFMA.FTZ R27, R26, R27, -0.13229703903198242188 ;  /* 0xbe0778e01a1b7423 */ /* 0x000fc8000001001b */
[C---:B------:R-:W-:Y:S01]  /*0f20*/  FFMA.FTZ R27, R26.reuse, R27, 0.14491446316242218018 ;  /* 0x3e1464751a1b7423 */ /* 0x040fe2000001001b */
[----:B------:R-:W0:Y:S03]  /*0f30*/  MUFU.EX2 R22, R22 ;  /* 0x0000001600167308 */ /* 0x000e260000000800 */
[----:B------:R-:W-:-:S04]  /*0f40*/  FFMA.FTZ R27, R26, R27, -0.16641564667224884033 ;  /* 0xbe2a68dd1a1b7423 */ /* 0x000fc8000001001b */
[----:B------:R-:W-:-:S04]  /*0f50*/  FFMA.FTZ R27, R26, R27, 0.19988867640495300293 ;  /* 0x3e4caf9e1a1b7423 */ /* 0x000fc8000001001b */
[----:B------:R-:W-:-:S04]  /*0f60*/  FFMA.FTZ R27, R26, R27, -0.25000196695327758789 ;  /* 0xbe8000421a1b7423 */ /* 0x000fc8000001001b */
[----:B------:R-:W-:-:S04]  /*0f70*/  FFMA.FTZ R27, R26, R27, 0.33333510160446166992 ;  /* 0x3eaaaae61a1b7423 */ /* 0x000fc8000001001b */
[----:B------:R-:W-:-:S04]  /*0f80*/  FFMA.FTZ R27, R26, R27, -0.5 ;  /* 0xbf0000001a1b7423 */ /* 0x000fc8000001001b */
        /* <DEDUP_REMOVED lines=8> */
.L_x_950:
[----:B------:R-:W-:Y:S05]  /*1010*/  BSYNC B0 ;  /* 0x0000000000007941 */ /* 0x000fea0003800000 */
.L_x_949:
[----:B------:R-:W-:Y:S01]  /*1020*/  PRMT R9, R9, 0x7632, R9 ;  /* 0x0000763209097816 */ /* 0x000fe20000000009 */
[----:B------:R-:W-:Y:S01]  /*1030*/  FMUL.FTZ R26, R17, -1.4426950216293334961 ;  /* 0xbfb8aa3b111a7820 */ /* 0x000fe20000410000 */
[----:B------:R-:W-:Y:S01]  /*1040*/  FMUL.FTZ R21, R8, -1.4426950216293334961 ;  /* 0xbfb8aa3b08157820 */ /* 0x000fe20000410000 */
[----:B------:R-:W-:Y:S01]  /*1050*/  ISETP.GE.U32.AND P0, PT, R13, 0x7f800000, PT ;  /* 0x7f8000000d00780c */ /* 0x000fe20003f06070 */
[----:B------:R-:W-:Y:S01]  /*1060*/  BSSY B0, `(.L_x_951) ;  /* 0x0000013000007945 */ /* 0x000fe20003800000 */
[----:B------:R-:W-:Y:S02]  /*1070*/  SHF.L.U32 R9, R9, 0x10, RZ ;  /* 0x0000001009097819 */ /* 0x000fe400000006ff */
[----:B------:R-:W0:Y:S01]  /*1080*/  MUFU.EX2 R26, R26 ;  /* 0x0000001a001a7308 */ /* 0x000e220000000800 */
[----:B------:R-:W-:Y:S02]  /*1090*/  I2FP.F32.S32 R20, R20 ;  /* 0x0000001400147245 */ /* 0x000fe40000201400 */
[----:B------:R-:W-:Y:S01]  /*10a0*/  FMUL.FTZ R14, R9, 1.4426950216293334961 ;  /* 0x3fb8aa3b090e7820 */ /* 0x000fe20000410000 */
[----:B------:R-:W-:-:S02]  /*10b0*/  I2FP.F32.S32 R24, R24 ;  /* 0x0000001800187245 */ /* 0x000fc40000201400 */
[----:B------:R-:W-:Y:S01]  /*10c0*/  FMUL.FTZ R20, R20, 1.1920928955078125e-07 ;  /* 0x3400000014147820 */ /* 0x000fe20000410000 */
[----:B------:R-:W-:Y:S01]  /*10d0*/  ISETP.GE.U32.AND P1, PT, R23, 0x7f800000, PT ;  /* 0x7f8000001700780c */ /* 0x000fe20003f26070 */
[----:B------:R-:W1:Y:S01]  /*10e0*/  MUFU.EX2 R21, R21 ;  /* 0x0000001500157308 */ /* 0x000e620000000800 */
[----:B------:R-:W-:Y:S01]  /*10f0*/  FMUL.FTZ R24, R24, 1.1920928955078125e-07 ;  /* 0x3400000018187820 */ /* 0x000fe20000410000 */
[----:B------:R-:W-:-:S03]  /*1100*/  FFMA.FTZ R20, R20, 0.69314718246459960938, R27 ;  /* 0x3f31721814147823 */ /* 0x000fc6000001001b */
[----:B------:R-:W-:-:S03]  /*1110*/  FFMA.FTZ R24, R24, 0.69314718246459960938, R25 ;  /* 0x3f31721818187823 */ /* 0x000fc60000010019 */
[----:B------:R-:W2:Y:S01]  /*1120*/  MUFU.EX2 R14, R14 ;  /* 0x0000000e000e7308 */ /* 0x000ea20000000800 */
[----:B0-----:R-:W-:Y:S05]  /*1130*/  @!P0 BRA `(.L_x_952) ;  /* 0x0000000000148947 */ /* 0x001fea0003800000 */
[----:B------:R-:W-:-:S13]  /*1140*/  ISETP.GE.AND P0, PT, R13, -0x407fffff, PT ;  /* 0xbf8000010d00780c */ /* 0x000fda0003f06270 */
[----:B------:R-:W-:-:S05]  /*1150*/  @P0 MOV R28, 0x7f800000 ;  /* 0x7f800000001c0802 */ /* 0x000fca0000000f00 */
[C---:B------:R-:W-:Y:S01]  /*1160*/  @P0 FFMA.FTZ R24, R13.reuse, R28, +INF ;  /* 0x7f8000000d180423 */ /* 0x040fe2000001001c */
[----:B------:R-:W-:-:S04]  /*1170*/  FSETP.NEU.FTZ.AND P0, PT, R13, RZ, PT ;  /* 0x000000ff0d00720b */ /* 0x000fc80003f1d000 */
[----:B------:R-:W-:-:S09]  /*1180*/  FSEL R24, R24, -RZ, P0 ;  /* 0x800000ff18187208 */ /* 0x000fd20000000000 */
.L_x_952:
[----:B------:R-:W-:Y:S05]  /*1190*/  BSYNC B0 ;  /* 0x0000000000007941 */ /* 0x000fea0003800000 */
.L_x_951:
[----:B------:R-:W-:Y:S01]  /*11a0*/  BSSY B0, `(.L_x_953) ;  /* 0x0000008000007945 */ /* 0x000fe20003800000 */
[----:B--2---:R-:W-:-:S03]  /*11b0*/  FADD.FTZ.RZ R13, R14, 1 ;  /* 0x3f8000000e0d7421 */ /* 0x004fc6000001c000 */
[----:B------:R-:W-:Y:S05]  /*11c0*/  @!P1 BRA `(.L_x_954) ;  /* 0x0000000000149947 */ /* 0x000fea0003800000 */
[----:B------:R-:W-:-:S13]  /*11d0*/  ISETP.GE.AND P0, PT, R23, -0x407fffff, PT ;  /* 0xbf8000011700780c */ /* 0x000fda0003f06270 */
[----:B------:R-:W-:-:S05]  /*11e0*/  @P0 MOV R28, 0x7f800000 ;  /* 0x7f800000001c0802 */ /* 0x000fca0000000f00 */
[C---:B------:R-:W-:Y:S01]  /*11f0*/  @P0 FFMA.FTZ R20, R23.reuse, R28, +INF ;  /* 0x7f80000017140423 */ /* 0x040fe2000001001c */
[----:B------:R-:W-:-:S04]  /*1200*/  FSETP.NEU.FTZ.AND P0, PT, R23, RZ, PT ;  /* 0x000000ff1700720b */ /* 0x000fc80003f1d000 */
[----:B------:R-:W-:-:S09]  /*1210*/  FSEL R20, R20, -RZ, P0 ;  /* 0x800000ff14147208 */ /* 0x000fd20000000000 */
.L_x_954:
[----:B------:R-:W-:Y:S05]  /*1220*/  BSYNC B0 ;  /* 0x0000000000007941 */ /* 0x000fea0003800000 */
.L_x_953:
[----:B------:R-:W-:Y:S01]  /*1230*/  IADD3 R13, R13, -0x3f400000, RZ ;  /* 0xc0c000000d0d7810 */ /* 0x000fe20007ffe0ff */
[----:B------:R-:W-:Y:S01]  /*1240*/  FMUL.FTZ R25, R9, -1.4426950216293334961 ;  /* 0xbfb8aa3b09197820 */ /* 0x000fe20000410000 */
[----:B------:R-:W-:Y:S01]  /*1250*/  FADD.FTZ R23, R22, 1 ;  /* 0x3f80000016177421 */ /* 0x000fe20000010000 */
[----:B------:R-:W-:Y:S01]  /*1260*/  FADD.FTZ R22, R26, 1 ;  /* 0x3f8000001a167421 */ /* 0x000fe20000010000 */
[----:B------:R-:W-:Y:S01]  /*1270*/  LOP3.LUT R13, R13, 0xff800000, RZ, 0xc0, !PT ;  /* 0xff8000000d0d7812 */ /* 0x000fe200078ec0ff */
[----:B-1----:R-:W-:Y:S01]  /*1280*/  FADD.FTZ R21, R21, 1 ;  /* 0x3f80000015157421 */ /* 0x002fe20000010000 */
[C---:B------:R-:W-:Y:S01]  /*1290*/  ISETP.GE.U32.AND P0, PT, R14.reuse, 0x7f800000, PT ;  /* 0x7f8000000e00780c */ /* 0x040fe20003f06070 */
[----:B------:R-:W0:Y:S01]  /*12a0*/  MUFU.EX2 R25, R25 ;  /* 0x0000001900197308 */ /* 0x000e220000000800 */
[----:B------:R-:W-:Y:S01]  /*12b0*/  IADD3 R27, -R13, 0x40800000, RZ ;  /* 0x408000000d1b7810 */ /* 0x000fe20007ffe1ff */
[----:B------:R-:W-:Y:S04]  /*12c0*/  BSSY B0, `(.L_x_955) ;  /* 0x000001f000007945 */ /* 0x000fe80003800000 */
[----:B------:R-:W-:Y:S01]  /*12d0*/  FFMA.FTZ R27, R27, R12, -1 ;  /* 0xbf8000001b1b7423 */ /* 0x000fe2000001000c */
[-C--:B------:R-:W-:Y:S01]  /*12e0*/  IADD3 R12, R14, -R13.reuse, RZ ;  /* 0x8000000d0e0c7210 */ /* 0x080fe20007ffe0ff */
[----:B------:R-:W1:Y:S01]  /*12f0*/  MUFU.RCP R23, R23 ;  /* 0x0000001700177308 */ /* 0x000e620000001000 */
[----:B------:R-:W-:-:S03]  /*1300*/  I2FP.F32.S32 R13, R13 ;  /* 0x0000000d000d7245 */ /* 0x000fc60000201400 */
[----:B------:R-:W-:Y:S02]  /*1310*/  FADD.FTZ R12, R12, R27 ;  /* 0x0000001b0c0c7221 */ /* 0x000fe40000010000 */
[----:B------:R-:W-:Y:S02]  /*1320*/  FMUL.FTZ R13, R13, 1.1920928955078125e-07 ;  /* 0x340000000d0d7820 */ /* 0x000fe40000410000 */
[C---:B------:R-:W-:Y:S01]  /*1330*/  FFMA.FTZ R11, R12.reuse, -R11, 0.10546888411045074463 ;  /* 0x3dd800120c0b7423 */ /* 0x040fe2000001080b */
[----:B0-----:R-:W-:Y:S01]  /*1340*/  FADD.FTZ R25, R25, 1 ;  /* 0x3f80000019197421 */ /* 0x001fe20000010000 */
[----:B------:R-:W0:Y:S02]  /*1350*/  MUFU.RCP R22, R22 ;  /* 0x0000001600167308 */ /* 0x000e240000001000 */
[----:B------:R-:W-:-:S04]  /*1360*/  FFMA.FTZ R11, R12, R11, -0.13229703903198242188 ;  /* 0xbe0778e00c0b7423 */ /* 0x000fc8000001000b */
[C---:B------:R-:W-:Y:S02]  /*1370*/  FFMA.FTZ R11, R12.reuse, R11, 0.14491446316242218018 ;  /* 0x3e1464750c0b7423 */ /* 0x040fe4000001000b */
[----:B------:R-:W2:Y:S02]  /*1380*/  MUFU.RCP R21, R21 ;  /* 0x0000001500157308 */ /* 0x000ea40000001000 */
[----:B------:R-:W-:-:S04]  /*1390*/  FFMA.FTZ R11, R12, R11, -0.16641564667224884033 ;  /* 0xbe2a68dd0c0b7423 */ /* 0x000fc8000001000b */
[C---:B------:R-:W-:Y:S02]  /*13a0*/  FFMA.FTZ R11, R12.reuse, R11, 0.19988867640495300293 ;  /* 0x3e4caf9e0c0b7423 */ /* 0x040fe4000001000b */
[----:B------:R3:W4:Y:S02]  /*13b0*/  MUFU.RCP R26, R25 ;  /* 0x00000019001a7308 */ /* 0x0007240000001000 */
[----:B------:R-:W-:-:S04]  /*13c0*/  FFMA.FTZ R11, R12, R11, -0.25000196695327758789 ;  /* 0xbe8000420c0b7423 */ /* 0x000fc8000001000b */
[C---:B------:R-:W-:Y:S02]  /*13d0*/  FFMA.FTZ R11, R12.reuse, R11, 0.33333510160446166992 ;  /* 0x3eaaaae60c0b7423 */ /* 0x040fe4000001000b */
[----:B------:R-:W0:Y:S02]  /*13e0*/  MUFU.TANH R19, R19 ;  /* 0x0000001300137308 */ /* 0x000e240000002400 */
[----:B------:R-:W-:-:S04]  /*13f0*/  FFMA.FTZ R11, R12, R11, -0.5 ;  /* 0xbf0000000c0b7423 */ /* 0x000fc8000001000b */
[C---:B------:R-:W-:Y:S02]  /*1400*/  FMUL.FTZ R11, R12.reuse, R11 ;  /* 0x0000000b0c0b7220 */ /* 0x040fe40000410000 */
[----:B------:R-:W0:Y:S02]  /*1410*/  MUFU.TANH R24, R24 ;  /* 0x0000001800187308 */ /* 0x000e240000002400 */
[----:B------:R-:W-:-:S04]  /*1420*/  FFMA.FTZ R12, R12, R11, R12 ;  /* 0x0000000b0c0c7223 */ /* 0x000fc8000001000c */
[----:B------:R-:W-:Y:S02]  /*1430*/  FFMA.FTZ R11, R13, 0.69314718246459960938, R12 ;  /* 0x3f3172180d0b7823 */ /* 0x000fe4000001000c */
[----:B------:R-:W0:Y:S01]  /*1440*/  MUFU.TANH R20, R20 ;  /* 0x0000001400147308 */ /* 0x000e220000002400 */
[----:B-1234-:R-:W-:Y:S05]  /*1450*/  @!P0 BRA `(.L_x_956) ;  /* 0x0000000000148947 */ /* 0x01efea0003800000 */
[C---:B------:R-:W-:Y:S02]  /*1460*/  ISETP.GE.AND P0, PT, R14.reuse, -0x407fffff, PT ;  /* 0xbf8000010e00780c */ /* 0x040fe40003f06270 */
[----:B------:R-:W-:-:S11]  /*1470*/  FSETP.NEU.FTZ.AND P1, PT, R14, RZ, PT ;  /* 0x000000ff0e00720b */ /* 0x000fd60003f3d000 */
[----:B------:R-:W-:-:S05]  /*1480*/  @P0 MOV R13, 0x7f800000 ;  /* 0x7f800000000d0802 */ /* 0x000fca0000000f00 */
[----:B------:R-:W-:-:S05]  /*1490*/  @P0 FFMA.FTZ R11, R14, R13, +INF ;  /* 0x7f8000000e0b0423 */ /* 0x000fca000001000d */
[----:B------:R-:W-:-:S07]  /*14a0*/  FSEL R11, R11, -RZ, P1 ;  /* 0x800000ff0b0b7208 */ /* 0x000fce0000800000 */
.L_x_956:
[----:B------:R-:W-:Y:S05]  /*14b0*/  BSYNC B0 ;  /* 0x0000000000007941 */ /* 0x000fea0003800000 */
.L_x_955:
[----:B------:R-:W1:Y:S01]  /*14c0*/  LDC.64 R12, c[0x0][0x218] ;  /* 0x00008600ff0c7b82 */ /* 0x000e620000000a00 */
[----:B------:R-:W-:Y:S01]  /*14d0*/  FMUL.FTZ R23, R10, R23 ;  /* 0x000000170a177220 */ /* 0x000fe20000410000 */
[----:B------:R-:W2:Y:S01]  /*14e0*/  MUFU.TANH R11, R11 ;  /* 0x0000000b000b7308 */ /* 0x000ea20000002400 */
[----:B------:R-:W-:Y:S01]  /*14f0*/  FMUL.FTZ R10, R8, R21 ;  /* 0x00000015080a7220 */ /* 0x000fe20000410000 */
[----:B0-----:R-:W-:Y:S01]  /*1500*/  FFMA.FTZ R8, -R19, R19, 1 ;  /* 0x3f80000013087423 */ /* 0x001fe20000010113 */
[----:B------:R-:W-:Y:S01]  /*1510*/  FMUL.FTZ R26, R9, R26 ;  /* 0x0000001a091a7220 */ /* 0x000fe20000410000 */
[----:B------:R-:W-:Y:S01]  /*1520*/  SHF.L.U32 R9, R7, 0x10, RZ ;  /* 0x0000001007097819 */ /* 0x000fe200000006ff */
[----:B------:R-:W-:Y:S01]  /*1530*/  FFMA.FTZ R21, -R24, R24, 1 ;  /* 0x3f80000018157423 */ /* 0x000fe20000010118 */
[----:B------:R-:W-:Y:S01]  /*1540*/  FFMA.FTZ R19, R8, R23, R19 ;  /* 0x0000001708137223 */ /* 0x000fe20000010013 */
[C---:B------:R-:W-:Y:S01]  /*1550*/  PRMT R8, R6.reuse, 0x7632, R8 ;  /* 0x0000763206087816 */ /* 0x040fe20000000008 */
[----:B------:R-:W-:Y:S01]  /*1560*/  FMUL.FTZ R17, R17, R22 ;  /* 0x0000001611117220 */ /* 0x000fe20000410000 */
[----:B------:R-:W-:Y:S01]  /*1570*/  SHF.L.U32 R6, R6, 0x10, RZ ;  /* 0x0000001006067819 */ /* 0x000fe200000006ff */
[----:B------:R-:W-:Y:S01]  /*1580*/  FMUL.FTZ R18, R9, R18 ;  /* 0x0000001209127220 */ /* 0x000fe20000410000 */
[----:B------:R-:W-:Y:S01]  /*1590*/  SHF.L.U32 R8, R8, 0x10, RZ ;  /* 0x0000001008087819 */ /* 0x000fe200000006ff */
[----:B------:R-:W-:Y:S01]  /*15a0*/  FFMA.FTZ R24, R21, R10, R24 ;  /* 0x0000000a15187223 */ /* 0x000fe20000010018 */
[----:B------:R-:W-:Y:S01]  /*15b0*/  PRMT R7, R7, 0x7632, R7 ;  /* 0x0000763207077816 */ /* 0x000fe20000000007 */
[----:B------:R-:W-:Y:S01]  /*15c0*/  FMUL.FTZ R5, R6, R5 ;  /* 0x0000000506057220 */ /* 0x000fe20000410000 */
[----:B------:R-:W-:Y:S01]  /*15d0*/  PRMT R9, R2, 0x7632, R9 ;  /* 0x0000763202097816 */ /* 0x000fe20000000009 */
[----:B------:R-:W-:Y:S01]  /*15e0*/  FMUL.FTZ R6, R8, R15 ;  /* 0x0000000f08067220 */ /* 0x000fe20000410000 */
[----:B------:R-:W-:Y:S01]  /*15f0*/  PRMT R8, R3, 0x7632, R8 ;  /* 0x0000763203087816 */ /* 0x000fe20000000008 */
[----:B------:R-:W-:Y:S01]  /*1600*/  FFMA.FTZ R21, -R20, R20, 1 ;  /* 0x3f80000014157423 */ /* 0x000fe20000010114 */
[----:B--2---:R-:W-:Y:S01]  /*1610*/  FFMA.FTZ R10, -R11, R11, 1 ;  /* 0x3f8000000b0a7423 */ /* 0x004fe2000001010b */
[----:B------:R-:W-:Y:S01]  /*1620*/  SHF.L.U32 R7, R7, 0x10, RZ ;  /* 0x0000001007077819 */ /* 0x000fe200000006ff */
[----:B-1----:R-:W-:Y:S01]  /*1630*/  IMAD.WIDE.U32 R12, R4, 0x2, R12 ;  /* 0x00000002040c7825 */ /* 0x002fe200078e000c */
[----:B------:R-:W-:-:S03]  /*1640*/  SHF.L.U32 R4, R3, 0x10, RZ ;  /* 0x0000001003047819 */ /* 0x000fc600000006ff */
[----:B------:R-:W-:Y:S01]  /*1650*/  FFMA.FTZ R17, R21, R17, R20 ;  /* 0x0000001115117223 */ /* 0x000fe20000010014 */
[----:B------:R-:W-:Y:S01]  /*1660*/  SHF.L.U32 R2, R2, 0x10, RZ ;  /* 0x0000001002027819 */ /* 0x000fe200000006ff */
[----:B------:R-:W-:Y:S01]  /*1670*/  FFMA.FTZ R26, R10, R26, R11 ;  /* 0x0000001a0a1a7223 */ /* 0x000fe2000001000b */
[----:B------:R-:W-:Y:S01]  /*1680*/  SHF.L.U32 R9, R9, 0x10, RZ ;  /* 0x0000001009097819 */ /* 0x000fe200000006ff */
[----:B------:R-:W-:Y:S01]  /*1690*/  FMUL.FTZ R7, R7, R16 ;  /* 0x0000001007077220 */ /* 0x000fe20000410000 */
[----:B------:R-:W-:Y:S01]  /*16a0*/  SHF.L.U32 R3, R8, 0x10, RZ ;  /* 0x0000001008037819 */ /* 0x000fe200000006ff */
[----:B------:R-:W-:Y:S01]  /*16b0*/  FMUL.FTZ R2, R2, R19 ;  /* 0x0000001302027220 */ /* 0x000fe20000410000 */
[----:B------:R-:W-:Y:S01]  /*16c0*/  FMUL.FTZ R4, R4, R17 ;  /* 0x0000001104047220 */ /* 0x000fe20000410000 */
[----:B------:R-:W-:Y:S01]  /*16d0*/  FMUL.FTZ R9, R9, R24 ;  /* 0x0000001809097220 */ /* 0x000fe20000410000 */
[----:B------:R-:W-:-:S04]  /*16e0*/  IMAD.WIDE R12, R0, 0x8, R12 ;  /* 0x00000008000c7825 */ /* 0x000fc800078e020c */
[----:B------:R-:W-:Y:S01]  /*16f0*/  FMUL.FTZ R3, R3, R26 ;  /* 0x0000001a03037220 */ /* 0x000fe20000410000 */
[----:B------:R-:W-:Y:S02]  /*1700*/  F2FP.BF16.F32.PACK_AB R6, R6, R5 ;  /* 0x000000050606723e */ /* 0x000fe400000010ff */
[----:B------:R-:W-:Y:S02]  /*1710*/  F2FP.BF16.F32.PACK_AB R7, R7, R18 ;  /* 0x000000120707723e */ /* 0x000fe400000010ff */
[----:B------:R-:W-:Y:S02]  /*1720*/  F2FP.BF16.F32.PACK_AB R2, R9, R2 ;  /* 0x000000020902723e */ /* 0x000fe400000010ff */
[----:B------:R-:W-:Y:S01]  /*1730*/  F2FP.BF16.F32.PACK_AB R3, R3, R4 ;  /* 0x000000040303723e */ /* 0x000fe200000010ff */
[----:B------:R-:W-:Y:S04]  /*1740*/  STG.E.64 desc[UR4][R12.64], R6 ;  /* 0x000000060c007986 */ /* 0x000fe8000c101b04 */
[----:B------:R-:W-:Y:S01]  /*1750*/  STG.E.64 desc[UR4][R12.64+0x400], R2 ;  /* 0x000400020c007986 */ /* 0x000fe2000c101b04 */
[----:B------:R-:W-:Y:S05]  /*1760*/  EXIT ;  /* 0x000000000000794d */ /* 0x000fea0003800000 */
.L_x_940:
        /* <DEDUP_REMOVED lines=128> */
.L_x_960:
[----:B------:R-:W-:Y:S05]  /*1f70*/  BSYNC B1 ;  /* 0x0000000000017941 */ /* 0x000fea0003800000 */
.L_x_959:
[----:B------:R-:W0:Y:S01]  /*1f80*/  MUFU.TANH R15, R15 ;  /* 0x0000000f000f7308 */ /* 0x000e220000002400 */
[----:B-1----:R-:W-:Y:S01]  /*1f90*/  FMUL.FTZ R17, R8, R17 ;  /* 0x0000001108117220 */ /* 0x002fe20000410000 */
[----:B------:R-:W-:Y:S01]  /*1fa0*/  SHF.L.U32 R7, R7, 0x10, RZ ;  /* 0x0000001007077819 */ /* 0x000fe200000006ff */
[----:B0-----:R-:W-:-:S04]  /*1fb0*/  FFMA.FTZ R8, -R15, R15, 1 ;  /* 0x3f8000000f087423 */ /* 0x001fc8000001010f */
[----:B------:R-:W-:-:S04]  /*1fc0*/  FFMA.FTZ R8, R8, R17, R15 ;  /* 0x0000001108087223 */ /* 0x000fc8000001000f */
[----:B------:R-:W-:-:S05]  /*1fd0*/  FMUL.FTZ R7, R7, R8 ;  /* 0x0000000807077220 */ /* 0x000fca0000410000 */
[----:B------:R-:W-:-:S07]  /*1fe0*/  F2FP.BF16.F32.PACK_AB R7, RZ, R7 ;  /* 0x00000007ff07723e */ /* 0x000fce00000010ff */
.L_x_958:
[----:B------:R-:W-:Y:S05]  /*1ff0*/  BSYNC B0 ;  /* 0x0000000000007941 */ /* 0x000fea0003800000 */
.L_x_957:
        /* <DEDUP_REMOVED lines=41> */
.L_x_964:
[----:B------:R-:W-:Y:S05]  /*2290*/  BSYNC B1 ;  /* 0x0000000000017941 */ /* 0x000fea0003800000 */
.L_x_963:
[----:B------:R-:W0:Y:S01]  /*22a0*/  MUFU.TANH R15, R15 ;  /* 0x0000000f000f7308 */ /* 0x000e220000002400 */
[----:B-1----:R-:W-:Y:S01]  /*22b0*/  FMUL.FTZ R17, R10, R17 ;  /* 0x000000110a117220 */ /* 0x002fe20000410000 */
[----:B------:R-:W-:Y:S01]  /*22c0*/  SHF.L.U32 R9, R9, 0x10, RZ ;  /* 0x0000001009097819 */ /* 0x000fe200000006ff */
[----:B0-----:R-:W-:-:S04]  /*22d0*/  FFMA.FTZ R10, -R15, R15, 1 ;  /* 0x3f8000000f0a7423 */ /* 0x001fc8000001010f */
[----:B------:R-:W-:-:S04]  /*22e0*/  FFMA.FTZ R10, R10, R17, R15 ;  /* 0x000000110a0a7223 */ /* 0x000fc8000001000f */
[----:B------:R-:W-:-:S05]  /*22f0*/  FMUL.FTZ R9, R9, R10 ;  /* 0x0000000a09097220 */ /* 0x000fca0000410000 */
[----:B------:R-:W-:-:S07]  /*2300*/  F2FP.BF16.F32.PACK_AB R9, RZ, R9 ;  /* 0x00000009ff09723e */ /* 0x000fce00000010ff */
.L_x_962:
[----:B------:R-:W-:Y:S05]  /*2310*/  BSYNC B0 ;  /* 0x0000000000007941 */ /* 0x000fea0003800000 */
.L_x_961:
        /* <DEDUP_REMOVED lines=41> */
.L_x_968:
[----:B------:R-:W-:Y:S05]  /*25b0*/  BSYNC B1 ;  /* 0x0000000000017941 */ /* 0x000fea0003800000 */
.L_x_967:
[----:B------:R-:W0:Y:S01]  /*25c0*/  MUFU.TANH R14, R14 ;  /* 0x0000000e000e7308 */ /* 0x000e220000002400 */
[----:B-1----:R-:W-:Y:S01]  /*25d0*/  FMUL.FTZ R17, R20, R17 ;  /* 0x0000001114117220 */ /* 0x002fe20000410000 */
[----:B------:R-:W-:Y:S01]  /*25e0*/  SHF.L.U32 R10, R11, 0x10, RZ ;  /* 0x000000100b0a7819 */ /* 0x000fe200000006ff */
[----:B0-----:R-:W-:-:S04]  /*25f0*/  FFMA.FTZ R15, -R14, R14, 1 ;  /* 0x3f8000000e0f7423 */ /* 0x001fc8000001010e */
[----:B------:R-:W-:-:S04]  /*2600*/  FFMA.FTZ R15, R15, R17, R14 ;  /* 0x000000110f0f7223 */ /* 0x000fc8000001000e */
[----:B------:R-:W-:-:S05]  /*2610*/  FMUL.FTZ R10, R10, R15 ;  /* 0x0000000f0a0a7220 */ /* 0x000fca0000410000 */
[----:B------:R-:W-:-:S07]  /*2620*/  F2FP.BF16.F32.PACK_AB R10, RZ, R10 ;  /* 0x0000000aff0a723e */ /* 0x000fce00000010ff */
.L_x_966:
[----:B------:R-:W-:Y:S05]  /*2630*/  BSYNC B0 ;  /* 0x0000000000007941 */ /* 0x000fea0003800000 */
.L_x_965:
        /* <DEDUP_REMOVED lines=41> */
.L_x_972:
[----:B------:R-:W-:Y:S05]  /*28d0*/  BSYNC B1 ;  /* 0x0000000000017941 */ /* 0x000fea0003800000 */
.L_x_971:
[----:B------:R-:W1:Y:S01]  /*28e0*/  MUFU.TANH R14, R14 ;  /* 0x0000000e000e7308 */ /* 0x000e620000002400 */
[----:B0-----:R-:W-:Y:S01]  /*28f0*/  FMUL.FTZ R17, R24, R17 ;  /* 0x0000001118117220 */ /* 0x001fe20000410000 */
[----:B------:R-:W-:Y:S01]  /*2900*/  SHF.L.U32 R16, R21, 0x10, RZ ;  /* 0x0000001015107819 */ /* 0x000fe200000006ff */
[----:B-1----:R-:W-:-:S04]  /*2910*/  FFMA.FTZ R11, -R14, R14, 1 ;  /* 0x3f8000000e0b7423 */ /* 0x002fc8000001010e */
[----:B------:R-:W-:-:S04]  /*2920*/  FFMA.FTZ R11, R11, R17, R14 ;  /* 0x000000110b0b7223 */ /* 0x000fc8000001000e */
[----:B------:R-:W-:-:S05]  /*2930*/  FMUL.FTZ R11, R16, R11 ;  /* 0x0000000b100b7220 */ /* 0x000fca0000410000 */
[----:B------:R-:W-:-:S07]  /*2940*/  F2FP.BF16.F32.PACK_AB R11, RZ, R11 ;  /* 0x0000000bff0b723e */ /* 0x000fce00000010ff */
.L_x_970:
[----:B------:R-:W-:Y:S05]  /*2950*/  BSYNC B0 ;  /* 0x0000000000007941 */ /* 0x000fea0003800000 */
.L_x_969:
        /* <DEDUP_REMOVED lines=41> */
.L_x_976:
[----:B------:R-:W-:Y:S05]  /*2bf0*/  BSYNC B1 ;  /* 0x0000000000017941 */ /* 0x000fea0003800000 */
.L_x_975:
[----:B------:R-:W0:Y:S01]  /*2c00*/  MUFU.TANH R15, R15 ;  /* 0x0000000f000f7308 */ /* 0x000e220000002400 */
[----:B------:R-:W-:Y:S01]  /*2c10*/  FMUL.FTZ R19, R0, R19 ;  /* 0x0000001300137220 */ /* 0x000fe20000410000 */
[----:B------:R-:W-:Y:S01]  /*2c20*/  SHF.L.U32 R25, R25, 0x10, RZ ;  /* 0x0000001019197819 */ /* 0x000fe200000006ff */
[----:B0-----:R-:W-:-:S04]  /*2c30*/  FFMA.FTZ R0, -R15, R15, 1 ;  /* 0x3f8000000f007423 */ /* 0x001fc8000001010f */
[----:B------:R-:W-:-:S04]  /*2c40*/  FFMA.FTZ R0, R0, R19, R15 ;  /* 0x0000001300007223 */ /* 0x000fc8000001000f */
[----:B------:R-:W-:-:S05]  /*2c50*/  FMUL.FTZ R0, R25, R0 ;  /* 0x0000000019007220 */ /* 0x000fca0000410000 */
[----:B------:R-:W-:-:S07]  /*2c60*/  F2FP.BF16.F32.PACK_AB R0, RZ, R0 ;  /* 0x00000000ff00723e */ /* 0x000fce00000010ff */
.L_x_974:
[----:B------:R-:W-:Y:S05]  /*2c70*/  BSYNC B0 ;  /* 0x0000000000007941 */ /* 0x000fea0003800000 */
.L_x_973:
        /* <DEDUP_REMOVED lines=41> */
.L_x_980:
[----:B------:R-:W-:Y:S05]  /*2f10*/  BSYNC B1 ;  /* 0x0000000000017941 */ /* 0x000fea0003800000 */
.L_x_979:
[----:B------:R-:W0:Y:S01]  /*2f20*/  MUFU.TANH R15, R15 ;  /* 0x0000000f000f7308 */ /* 0x000e220000002400 */
[----:B------:R-:W-:Y:S01]  /*2f30*/  FMUL.FTZ R19, R2, R19 ;  /* 0x0000001302137220 */ /* 0x000fe20000410000 */
[----:B------:R-:W-:Y:S01]  /*2f40*/  SHF.L.U32 R3, R3, 0x10, RZ ;  /* 0x0000001003037819 */ /* 0x000fe200000006ff */
[----:B0-----:R-:W-:-:S04]  /*2f50*/  FFMA.FTZ R2, -R15, R15, 1 ;  /* 0x3f8000000f027423 */ /* 0x001fc8000001010f */
[----:B------:R-:W-:-:S04]  /*2f60*/  FFMA.FTZ R2, R2, R19, R15 ;  /* 0x0000001302027223 */ /* 0x000fc8000001000f */
[----:B------:R-:W-:-:S05]  /*2f70*/  FMUL.FTZ R2, R3, R2 ;  /* 0x0000000203027220 */ /* 0x000fca0000410000 */
[----:B------:R-:W-:-:S07]  /*2f80*/  F2FP.BF16.F32.PACK_AB R2, RZ, R2 ;  /* 0x00000002ff02723e */ /* 0x000fce00000010ff */
.L_x_978:
[----:B------:R-:W-:Y:S05]  /*2f90*/  BSYNC B0 ;  /* 0x0000000000007941 */ /* 0x000fea0003800000 */
.L_x_977:
        /* <DEDUP_REMOVED lines=41> */
.L_x_984:
[----:B------:R-:W-:Y:S05]  /*3230*/  BSYNC B1 ;  /* 0x0000000000017941 */ /* 0x000fea0003800000 */
.L_x_983:
[----:B------:R-:W0:Y:S01]  /*3240*/  MUFU.TANH R14, R14 ;  /* 0x0000000e000e7308 */ /* 0x000e220000002400 */
[----:B------:R-:W-:Y:S01]  /*3250*/  FMUL.FTZ R19, R22, R19 ;  /* 0x0000001316137220 */ /* 0x000fe20000410000 */
[----:B------:R-:W-:Y:S01]  /*3260*/  SHF.L.U32 R26, R26, 0x10, RZ ;  /* 0x000000101a1a7819 */ /* 0x000fe200000006ff */
[----:B0-----:R-:W-:-:S04]  /*3270*/  FFMA.FTZ R3, -R14, R14, 1 ;  /* 0x3f8000000e037423 */ /* 0x001fc8000001010e */
[----:B------:R-:W-:-:S04]  /*3280*/  FFMA.FTZ R3, R3, R19, R14 ;  /* 0x0000001303037223 */ /* 0x000fc8000001000e */
[----:B------:R-:W-:-:S05]  /*3290*/  FMUL.FTZ R3, R26, R3 ;  /* 0x000000031a037220 */ /* 0x000fca0000410000 */
[----:B------:R-:W-:-:S07]  /*32a0*/  F2FP.BF16.F32.PACK_AB R3, RZ, R3 ;  /* 0x00000003ff03723e */ /* 0x000fce00000010ff */
.L_x_982:
[----:B------:R-:W-:Y:S05]  /*32b0*/  BSYNC B0 ;  /* 0x0000000000007941 */ /* 0x000fea0003800000 */
.L_x_981:
        /* <DEDUP_REMOVED lines=41> */
.L_x_988:
[----:B------:R-:W-:Y:S05]  /*3550*/  BSYNC B1 ;  /* 0x0000000000017941 */ /* 0x000fea0003800000 */
.L_x_987:
[----:B------:R-:W0:Y:S01]  /*3560*/  MUFU.TANH R15, R15 ;  /* 0x0000000f000f7308 */ /* 0x000e220000002400 */
[----:B------:R-:W-:Y:S01]  /*3570*/  FMUL.FTZ R19, R12, R19 ;  /* 0x000000130c137220 */ /* 0x000fe20000410000 */
[----:B------:R-:W-:Y:S01]  /*3580*/  SHF.L.U32 R13, R13, 0x10, RZ ;  /* 0x000000100d0d7819 */ /* 0x000fe200000006ff */
[----:B0-----:R-:W-:-:S04]  /*3590*/  FFMA.FTZ R12, -R15, R15, 1 ;  /* 0x3f8000000f0c7423 */ /* 0x001fc8000001010f */
[----:B------:R-:W-:-:S04]  /*35a0*/  FFMA.FTZ R12, R12, R19, R15 ;  /* 0x000000130c0c7223 */ /* 0x000fc8000001000f */
[----:B------:R-:W-:-:S05]  /*35b0*/  FMUL.FTZ R12, R13, R12 ;  /* 0x0000000c0d0c7220 */ /* 0x000fca0000410000 */
[----:B------:R-:W-:-:S07]  /*35c0*/  F2FP.BF16.F32.PACK_AB R12, RZ, R12 ;  /* 0x0000000cff0c723e */ /* 0x000fce00000010ff */
.L_x_986:
[----:B------:R-:W-:Y:S05]  /*35d0*/  BSYNC B0 ;  /* 0x0000000000007941 */ /* 0x000fea0003800000 */
.L_x_985:
        /* <DEDUP_REMOVED lines=17> */
.L_x_991:
[----:B------:R-:W-:-:S13]  /*36f0*/  ISETP.GE.AND P0, PT, R6, R5, PT ;  /* 0x000000050600720c */ /* 0x000fda0003f06270 */
[----:B------:R-:W-:Y:S05]  /*3700*/  @P0 BRA `(.L_x_993) ;  /* 0x0000000000300947 */ /* 0x000fea0003800000 */
[----:B0-----:R-:W0:Y:S01]  /*3710*/  LDC.64 R8, c[0x0][0x218] ;  /* 0x00008600ff087b82 */ /* 0x001e220000000a00 */
[----:B------:R-:W-:Y:S02]  /*3720*/  IADD3 R7, R4, R6, RZ ;  /* 0x0000000604077210 */ /* 0x000fe40007ffe0ff */
[----:B------:R-:W-:-:S03]  /*3730*/  IADD3 R6, R6, 0x80, RZ ;  /* 0x0000008006067810 */ /* 0x000fc60007ffe0ff */
[----:B0-----:R-:W-:-:S05]  /*3740*/  IMAD.WIDE.U32 R8, R7, 0x2, R8 ;  /* 0x0000000207087825 */ /* 0x001fca00078e0008 */
[----:B------:R1:W-:Y:S02]  /*3750*/  STG.E.U16 desc[UR4][R8.64], R10 ;  /* 0x0000000a08007986 */ /* 0x0003e4000c101504 */
.L_x_992:
[----:B------:R-:W-:-:S13]  /*3760*/  ISETP.GE.AND P0, PT, R6, R5, PT ;  /* 0x000000050600720c */ /* 0x000fda0003f06270 */
[----:B------:R-:W-:Y:S05]  /*3770*/  @P0 BRA `(.L_x_994) ;  /* 0x0000000000300947 */ /* 0x000fea0003800000 */
[----:B-1----:R-:W1:Y:S01]  /*3780*/  LDC.64 R8, c[0x0][0x218] ;  /* 0x00008600ff087b82 */ /* 0x002e620000000a00 */
[----:B0-----:R-:W-:Y:S02]  /*3790*/  IADD3 R7, R4, R6, RZ ;  /* 0x0000000604077210 */ /* 0x001fe40007ffe0ff */
[----:B------:R-:W-:-:S03]  /*37a0*/  IADD3 R6, R6, 0x80, RZ ;  /* 0x0000008006067810 */ /* 0x000fc60007ffe0ff */
[----:B-1----:R-:W-:-:S05]  /*37b0*/  IMAD.WIDE.U32 R8, R7, 0x2, R8 ;  /* 0x0000000207087825 */ /* 0x002fca00078e0008 */
[----:B------:R1:W-:Y:S02]  /*37c0*/  STG.E.U16 desc[UR4][R8.64], R11 ;  /* 0x0000000b08007986 */ /* 0x0003e4000c101504 */
.L_x_993:
[----:B------:R-:W-:-:S13]  /*37d0*/  ISETP.GE.AND P0, PT, R6, R5, PT ;  /* 0x000000050600720c */ /* 0x000fda0003f06270 */
[----:B------:R-:W-:Y:S05]  /*37e0*/  @P0 BRA `(.L_x_995) ;  /* 0x0000000000340947 */ /* 0x000fea0003800000 */
[----:B01----:R-:W0:Y:S01]  /*37f0*/  LDC.64 R8, c[0x0][0x218] ;  /* 0x00008600ff087b82 */ /* 0x003e220000000a00 */
[----:B------:R-:W-:Y:S02]  /*3800*/  IADD3 R7, R4, R6, RZ ;  /* 0x0000000604077210 */ /* 0x000fe40007ffe0ff */
[----:B------:R-:W-:-:S03]  /*3810*/  IADD3 R6, R6, 0x80, RZ ;  /* 0x0000008006067810 */ /* 0x000fc60007ffe0ff */
[----:B0-----:R-:W-:-:S05]  /*3820*/  IMAD.WIDE.U32 R8, R7, 0x2, R8 ;  /* 0x0000000207087825 */ /* 0x001fca00078e0008 */
[----:B------:R2:W-:Y:S02]  /*3830*/  STG.E.U16 desc[UR4][R8.64], R0 ;  /* 0x0000000008007986 */ /* 0x0005e4000c101504 */
.L_x_994:
        /* <DEDUP_REMOVED lines=8> */
.L_x_995:
[----:B------:R-:W-:Y:S05]  /*38c0*/  BSYNC B1 ;  /* 0x0000000000017941 */ /* 0x000fea0003800000 */
.L_x_990:
[----:B------:R-:W-:-:S13]  /*38d0*/  ISETP.GE.AND P0, PT, R6, R5, PT ;  /* 0x000000050600720c */ /* 0x000fda0003f06270 */
[----:B012---:R-:W0:Y:S01]  /*38e0*/  @!P0 LDC.64 R8, c[0x0][0x218] ;  /* 0x00008600ff088b82 */ /* 0x007e220000000a00 */
[----:B------:R-:W-:Y:S02]  /*38f0*/  @!P0 IADD3 R7, R4, R6, RZ ;  /* 0x0000000604078210 */ /* 0x000fe40007ffe0ff */
[----:B------:R-:W-:-:S03]  /*3900*/  @!P0 IADD3 R6, R6, 0x80, RZ ;  /* 0x0000008006068810 */ /* 0x000fc60007ffe0ff */
[----:B0-----:R-:W-:-:S05]  /*3910*/  @!P0 IMAD.WIDE.U32 R8, R7, 0x2, R8 ;  /* 0x0000000207088825 */ /* 0x001fca00078e0008 */
[----:B------:R3:W-:Y:S02]  /*3920*/  @!P0 STG.E.U16 desc[UR4][R8.64], R3 ;  /* 0x0000000308008986 */ /* 0x0007e4000c101504 */
.L_x_996:
[----:B------:R-:W-:Y:S05]  /*3930*/  BSYNC B0 ;  /* 0x0000000000007941 */ /* 0x000fea0003800000 */
.L_x_989:
        /* <DEDUP_REMOVED lines=8> */
.L_x_997:
        /* <DEDUP_REMOVED lines=12> */
.L_x_8579:


//--------------------- .text._ZN2at6native29vectorized_elementwise_kernelILi8EZZZNS0_61_GLOBAL__N__b29612f4_23_ActivationMishKernel_cu_9e10b42f_310220mish_backward_kernelERNS_14TensorIteratorEENKUlvE_clEvENKUlvE2_clEvEUlN3c108BFloat16ES8_E_St5arrayIPcLm3EEEEviT0_T1_ --------------------------
	.section	.text._ZN2at6native29vectorized_elementwise_kernelILi8EZZZNS0_61_GLOBAL__N__b29612f4_23_ActivationMishKernel_cu_9e10b42f_310220mish_backward_kernelERNS_14TensorIteratorEENKUlvE_clEvENKUlvE2_clEvEUlN3c108BFloat16ES8_E_St5arrayIPcLm3EEEEviT0_T1_,"ax",@progbits
	.align	128
        .global         _ZN2at6native29vectorized_elementwise_kernelILi8EZZZNS0_61_GLOBAL__N__b29612f4_23_ActivationMishKernel_cu_9e10b42f_310220mish_backward_kernelERNS_14TensorIteratorEENKUlvE_clEvENKUlvE2_clEvEUlN3c108BFloat16ES8_E_St5arrayIPcLm3EEEEviT0_T1_
        .type           _ZN2at6native29vectorized_elementwise_kernelILi8EZZZNS0_61_GLOBAL__N__b29612f4_23_ActivationMishKernel_cu_9e10b42f_310220mish_backward_kernelERNS_14TensorIteratorEENKUlvE_clEvENKUlvE2_clEvEUlN3c108BFloat16ES8_E_St5arrayIPcLm3EEEEviT0_T1_,@function
        .size           _ZN2at6native29vectorized_elementwise_kernelILi8EZZZNS0_61_GLOBAL__N__b29612f4_23_ActivationMishKernel_cu_9e10b42f_310220mish_backward_kernelERNS_14TensorIteratorEENKUlvE_clEvENKUlvE2_clEvEUlN3c108BFloat16ES8_E_St5arrayIPcLm3EEEEviT0_T1_,(.L_x_8580 - _ZN2at6native29vectorized_elementwise_kernelILi8EZZZNS0_61_GLOBAL__N__b29612f4_23_ActivationMishKernel_cu_9e10b42f_310220mish_backward_kernelERNS_14TensorIteratorEENKUlvE_clEvENKUlvE2_clEvEUlN3c108BFloat16ES8_E_St5arrayIPcLm3EEEEviT0_T1_)
        .other          _ZN2at6native29vectorized_elementwise_kernelILi8EZZZNS0_61_GLOBAL__N__b29612f4_23_ActivationMishKernel_cu_9e10b42f_310220mish_backward_kernelERNS_14TensorIteratorEENKUlvE_clEvENKUlvE2_clEvEUlN3c108BFloat16ES8_E_St5arrayIPcLm3EEEEviT0_T1_,@"STO_CUDA_ENTRY STV_DEFAULT"
_ZN2at6native29vectorized_elementwise_kernelILi8EZZZNS0_61_GLOBAL__N__b29612f4_23_ActivationMishKernel_cu_9e10b42f_310220mish_backward_kernelERNS_14TensorIteratorEENKUlvE_clEvENKUlvE2_clEvEUlN3c108BFloat16ES8_E_St5arrayIPcLm3EEEEviT0_T1_:
.text._ZN2at6native29vectorized_elementwise_kernelILi8EZZZNS0_61_GLOBAL__N__b29612f4_23_ActivationMishKernel_cu_9e10b42f_310220mish_backward_kernelERNS_14TensorIteratorEENKUlvE_clEvENKUlvE2_clEvEUlN3c108BFloat16ES8_E_St5arrayIPcLm3EEEEviT0_T1_:
        /* <DEDUP_REMOVED lines=12> */
[----:B------:R-:W0:Y:S04]  /*00c0*/  LDC.64 R2, c[0x0][0x220] ;  /* 0x00008800ff027b82 */ /* 0x000e280000000a00 */
[----:B------:R-:W2:Y:S01]  /*00d0*/  LDG.E.128 R12, desc[UR4][R12.64] ;  /* 0x000000040c0c7981 */ /* 0x000ea2000c1e1d00 */
[----:B------:R-:W-:Y:S01]  /*00e0*/  HFMA2.MMA R23, -RZ, RZ, 1.625, 0 ;  /* 0x3e800000ff177435 */ /* 0x000fe200000001ff */
[----:B0-----:R-:W-:-:S04]  /*00f0*/  IMAD.WIDE R2, R4, 0x2, R2 ;  /* 0x0000000204027825 */ /* 0x001fc800078e0202 */
[----:B------:R-:W-:-:S05]  /*0100*/  IMAD.WIDE.U32 R2, R0, 0x10, R2 ;  /* 0x0000001000027825 */ /* 0x000fca00078e0002 */
[----:B------:R0:W5:Y:S01]  /*0110*/  LDG.E.128 R8, desc[UR4][R2.64] ;  /* 0x0000000402087981 */ /* 0x000162000c1e1d00 */
[----:B------:R-:W-:Y:S01]  /*0120*/  BSSY B0, `(.L_x_999) ;  /* 0x0000035000007945 */ /* 0x000fe20003800000 */
[----:B0-----:R-:W-:Y:S02]  /*0130*/  MOV R2, 0x3d39bf78 ;  /* 0x3d39bf7800027802 */ /* 0x001fe40000000f00 */
[C---:B--2---:R-:W-:Y:S02]  /*0140*/  SHF.L.U32 R5, R12.reuse, 0x10, RZ ;  /* 0x000000100c057819 */ /* 0x044fe400000006ff */
[----:B------:R-:W-:Y:S02]  /*0150*/  PRMT R3, R12, 0x7632, R3 ;  /* 0x000076320c037816 */ /* 0x000fe40000000003 */
[----:B------:R-:W-:Y:S01]  /*0160*/  SHF.L.U32 R12, R13, 0x10, RZ ;  /* 0x000000100d0c7819 */ /* 0x000fe200000006ff */
[----:B------:R-:W-:Y:S01]  /*0170*/  FMUL.FTZ R7, R5, 1.4426950216293334961 ;  /* 0x3fb8aa3b05077820 */ /* 0x000fe20000410000 */
[----:B------:R-:W-:Y:S01]  /*0180*/  SHF.L.U32 R3, R3, 0x10, RZ ;  /* 0x0000001003037819 */ /* 0x000fe200000006ff */
[----:B------:R-:W-:-:S02]  /*0190*/  FMUL.FTZ R20, R5, -1.4426950216293334961 ;  /* 0xbfb8aa3b05147820 */ /* 0x000fc40000410000 */
[C---:B------:R-:W-:Y:S01]  /*01a0*/  FMUL.FTZ R18, R12.reuse, 1.4426950216293334961 ;  /* 0x3fb8aa3b0c127820 */ /* 0x040fe20000410000 */
[----:B------:R-:W-:Y:S01]  /*01b0*/  FMUL.FTZ R27, R12, -1.4426950216293334961 ;  /* 0xbfb8aa3b0c1b7820 */ /* 0x000fe20000410000 */
[----:B------:R-:W0:Y:S01]  /*01c0*/  MUFU.EX2 R7, R7 ;  /* 0x0000000700077308 */ /* 0x000e220000000800 */
[----:B------:R-:W-:-:S07]  /*01d0*/  FMUL.FTZ R19, R3, 1.4426950216293334961 ;  /* 0x3fb8aa3b03137820 */ /* 0x000fce0000410000 */
[----:B------:R-:W1:Y:S08]  /*01e0*/  MUFU.EX2 R19, R19 ;  /* 0x0000001300137308 */ /* 0x000e700000000800 */
[----:B------:R-:W2:Y:S01]  /*01f0*/  MUFU.EX2 R20, R20 ;  /* 0x0000001400147308 */ /* 0x000ea20000000800 */
[C---:B0-----:R-:W-:Y:S01]  /*0200*/  FADD.FTZ.RZ R6, R7.reuse, 1 ;  /* 0x3f80000007067421 */ /* 0x041fe2000001c000 */
[----:B------:R-:W-:-:S04]  /*0210*/  ISETP.GE.U32.AND P0, PT, R7, 0x7f800000, PT ;  /* 0x7f8000000700780c */ /* 0x000fc80003f06070 */
[----:B------:R-:W-:Y:S02]  /*0220*/  IADD3 R6, R6, -0x3f400000, RZ ;  /* 0xc0c0000006067810 */ /* 0x000fe40007ffe0ff */
[----:B------:R-:W0:Y:S01]  /*0230*/  MUFU.EX2 R18, R18 ;  /* 0x0000001200127308 */ /* 0x000e220000000800 */
[----:B-1----:R-:W-:Y:S01]  /*0240*/  FADD.FTZ.RZ R21, R19, 1 ;  /* 0x3f80000013157421 */ /* 0x002fe2000001c000 */
[----:B------:R-:W-:-:S04]  /*0250*/  LOP3.LUT R22, R6, 0xff800000, RZ, 0xc0, !PT ;  /* 0xff80000006167812 */ /* 0x000fc800078ec0ff */
[----:B------:R-:W-:Y:S02]  /*0260*/  IADD3 R6, -R22, 0x40800000, RZ ;  /* 0x4080000016067810 */ /* 0x000fe40007ffe1ff */
[-C--:B------:R-:W-:Y:S02]  /*0270*/  IADD3 R17, R7, -R22.reuse, RZ ;  /* 0x8000001607117210 */ /* 0x080fe40007ffe0ff */
[----:B------:R-:W-:Y:S01]  /*0280*/  IADD3 R25, R21, -0x3f400000, RZ ;  /* 0xc0c0000015197810 */ /* 0x000fe20007ffe0ff */
[----:B------:R-:W-:Y:S01]  /*0290*/  FFMA.FTZ R6, R6, R23, -1 ;  /* 0xbf80000006067423 */ /* 0x000fe20000010017 */
[----:B------:R-:W-:Y:S01]  /*02a0*/  I2FP.F32.S32 R22, R22 ;  /* 0x0000001600167245 */ /* 0x000fe20000201400 */
[----:B------:R1:W3:Y:S02]  /*02b0*/  MUFU.EX2 R21, R27 ;  /* 0x0000001b00157308 */ /* 0x0002e40000000800 */
[----:B------:R-:W-:-:S04]  /*02c0*/  FADD.FTZ R17, R17, R6 ;  /* 0x0000000611117221 */ /* 0x000fc80000010000 */
[----:B------:R-:W-:Y:S01]  /*02d0*/  FFMA.FTZ R6, R17, -R2, 0.10546888411045074463 ;  /* 0x3dd8001211067423 */ /* 0x000fe20000010802 */
[----:B-1----:R-:W-:-:S03]  /*02e0*/  FMUL.FTZ R27, R22, 1.1920928955078125e-07 ;  /* 0x34000000161b7820 */ /* 0x002fc60000410000 */
[----:B------:R-:W-:-:S04]  /*02f0*/  FFMA.FTZ R6, R17, R6, -0.13229703903198242188 ;  /* 0xbe0778e011067423 */ /* 0x000fc80000010006 */
[----:B------:R-:W-:-:S04]  /*0300*/  FFMA.FTZ R6, R17, R6, 0.14491446316242218018 ;  /* 0x3e14647511067423 */ /* 0x000fc80000010006 */
[----:B------:R-:W-:-:S04]  /*0310*/  FFMA.FTZ R6, R17, R6, -0.16641564667224884033 ;  /* 0xbe2a68dd11067423 */ /* 0x000fc80000010006 */
[----:B------:R-:W-:-:S04]  /*0320*/  FFMA.FTZ R6, R17, R6, 0.19988867640495300293 ;  /* 0x3e4caf9e11067423 */ /* 0x000fc80000010006 */
[----:B------:R-:W-:-:S04]  /*0330*/  FFMA.FTZ R6, R17, R6, -0.25000196695327758789 ;  /* 0xbe80004211067423 */ /* 0x000fc80000010006 */
[----:B------:R-:W-:Y:S01]  /*0340*/  FFMA.FTZ R16, R17, R6, 0.33333510160446166992 ;  /* 0x3eaaaae611107423 */ /* 0x000fe20000010006 */
[----:B------:R-:W-:-:S03]  /*0350*/  SHF.L.U32 R6, R14, 0x10, RZ ;  /* 0x000000100e067819 */ /* 0x000fc600000006ff */
[C---:B------:R-:W-:Y:S02]  /*0360*/  FFMA.FTZ R16, R17.reuse, R16, -0.5 ;  /* 0xbf00000011107423 */ /* 0x040fe40000010010 */
[----:B------:R-:W-:Y:S02]  /*0370*/  FMUL.FTZ R28, R6, 1.4426950216293334961 ;  /* 0x3fb8aa3b061c7820 */ /* 0x000fe40000410000 */
[----:B------:R-:W-:Y:S01]  /*0380*/  FMUL.FTZ R24, R17, R16 ;  /* 0x0000001011187220 */ /* 0x000fe20000410000 */
[----:B------:R-:W-:-:S03]  /*0390*/  LOP3.LUT R16, R25, 0xff800000, RZ, 0xc0, !PT ;  /* 0xff80000019107812 */ /* 0x000fc600078ec0ff */
[----:B------:R-:W-:Y:S01]  /*03a0*/  FFMA.FTZ R24, R17, R24, R17 ;  /* 0x0000001811187223 */ /* 0x000fe20000010011 */
[----:B------:R-:W-:Y:S01]  /*03b0*/  IADD3 R26, -R16, 0x40800000, RZ ;  /* 0x40800000101a7810 */ /* 0x000fe20007ffe1ff */
[----:B------:R1:W4:Y:S01]  /*03c0*/  MUFU.EX2 R17, R28 ;  /* 0x0000001c00117308 */ /* 0x0003220000000800 */
[----:B------:R-:W-:Y:S01]  /*03d0*/  IADD3 R25, R19, -R16, RZ ;  /* 0x8000001013197210 */ /* 0x000fe20007ffe0ff */
[----:B------:R-:W-:Y:S02]  /*03e0*/  FFMA.FTZ R24, R27, 0.69314718246459960938, R24 ;  /* 0x3f3172181b187823 */ /* 0x000fe40000010018 */
[----:B------:R-:W-:-:S04]  /*03f0*/  FFMA.FTZ R26, R26, R23, -1 ;  /* 0xbf8000001a1a7423 */ /* 0x000fc80000010017 */
[----:B------:R-:W-:Y:S01]  /*0400*/  FADD.FTZ R25, R25, R26 ;  /* 0x0000001a19197221 */ /* 0x000fe20000010000 */
[----:B0123--:R-:W-:Y:S06]  /*0410*/  @!P0 BRA `(.L_x_1000) ;  /* 0x0000000000148947 */ /* 0x00ffec0003800000 */
[----:B------:R-:W-:-:S13]  /*0420*/  ISETP.GE.AND P0, PT, R7, -0x407fffff, PT ;  /* 0xbf8000010700780c */ /* 0x000fda0003f06270 */
[----:B------:R-:W-:-:S05]  /*0430*/  @P0 MOV R22, 0x7f800000 ;  /* 0x7f80000000160802 */ /* 0x000fca0000000f00 */
[C---:B------:R-:W-:Y:S01]  /*0440*/  @P0 FFMA.FTZ R24, R7.reuse, R22, +INF ;  /* 0x7f80000007180423 */ /* 0x040fe20000010016 */
[----:B------:R-:W-:-:S04]  /*0450*/  FSETP.NEU.FTZ.AND P0, PT, R7, RZ, PT ;  /* 0x000000ff0700720b */ /* 0x000fc80003f1d000 */
[----:B------:R-:W-:-:S09]  /*0460*/  FSEL R24, R24, -RZ, P0 ;  /* 0x800000ff18187208 */ /* 0x000fd20000000000 */
.L_x_1000:
[----:B------:R-:W-:Y:S05]  /*0470*/  BSYNC B0 ;  /* 0x0000000000007941 */ /* 0x000fea0003800000 */
.L_x_999:
[----:B------:R-:W-:Y:S01]  /*0480*/  FFMA.FTZ R22, R25, -R2, 0.10546888411045074463 ;  /* 0x3dd8001219167423 */ /* 0x000fe20000010802 */
[----:B------:R-:W-:Y:S01]  /*0490*/  FMUL.FTZ R7, R6, -1.4426950216293334961 ;  /* 0xbfb8aa3b06077820 */ /* 0x000fe20000410000 */
[----:B------:R-:W-:Y:S01]  /*04a0*/  FADD.FTZ R20, R20, 1 ;  /* 0x3f80000014147421 */ /* 0x000fe20000010000 */
[----:B------:R-:W-:Y:S01]  /*04b0*/  FADD.FTZ R21, R21, 1 ;  /* 0x3f80000015157421 */ /* 0x000fe20000010000 */
[----:B------:R-:W-:Y:S01]  /*04c0*/  FFMA.FTZ R26, R25, R22, -0.13229703903198242188 ;  /* 0xbe0778e0191a7423 */ /* 0x000fe20000010016 */
[----:B------:R-:W-:Y:S01]  /*04d0*/  FMUL.FTZ R22, R3, -1.4426950216293334961 ;  /* 0xbfb8aa3b03167820 */ /* 0x000fe20000410000 */
[----:B------:R-:W-:Y:S01]  /*04e0*/  ISETP.GE.U32.AND P0, PT, R19, 0x7f800000, PT ;  /* 0x7f8000001300780c */ /* 0x000fe20003f06070 */
[----:B------:R-:W-:Y:S01]  /*04f0*/  MUFU.EX2 R7, R7 ;  /* 0x0000000700077308 */ /* 0x000fe20000000800 */
[----:B------:R-:W-:Y:S01]  /*0500*/  FFMA.FTZ R26, R25, R26, 0.14491446316242218018 ;  /* 0x3e146475191a7423 */ /* 0x000fe2000001001a */
[----:B------:R-:W-:Y:S01]  /*0510*/  I2FP.F32.S32 R16, R16 ;  /* 0x0000001000107245 */ /* 0x000fe20000201400 */
[----:B------:R-:W-:Y:S01]  /*0520*/  BSSY B0, `(.L_x_1001) ;  /* 0x0000018000007945 */ /* 0x000fe20003800000 */
[----:B------:R-:W-:Y:S01]  /*0530*/  PRMT R13, R13, 0x7632, R13 ;  /* 0x000076320d0d7816 */ /* 0x000fe2000000000d */
[----:B------:R-:W-:-:S02]  /*0540*/  FFMA.FTZ R26, R25, R26, -0.16641564667224884033 ;  /* 0xbe2a68dd191a7423 */ /* 0x000fc4000001001a */
[----:B------:R-:W-:Y:S01]  /*0550*/  FMUL.FTZ R16, R16, 1.1920928955078125e-07 ;  /* 0x3400000010107820 */ /* 0x000fe20000410000 */
[----:B------:R-:W0:Y:S01]  /*0560*/  MUFU.EX2 R22, R22 ;  /* 0x0000001600167308 */ /* 0x000e220000000800 */
[----:B------:R-:W-:-:S04]  /*0570*/  FFMA.FTZ R26, R25, R26, 0.19988867640495300293 ;  /* 0x3e4caf9e191a7423 */ /* 0x000fc8000001001a */
[----:B------:R-:W-:-:S03]  /*0580*/  FFMA.FTZ R26, R25, R26, -0.25000196695327758789 ;  /* 0xbe800042191a7423 */ /* 0x000fc6000001001a */
[----:B------:R-:W1:Y:S01]  /*0590*/  MUFU.RCP R20, R20 ;  /* 0x0000001400147308 */ /* 0x000e620000001000 */
[----:B------:R-:W-:-:S04]  /*05a0*/  FFMA.FTZ R26, R25, R26, 0.33333510160446166992 ;  /* 0x3eaaaae6191a7423 */ /* 0x000fc8000001001a */
[----:B------:R-:W-:-:S03]  /*05b0*/  FFMA.FTZ R26, R25, R26, -0.5 ;  /* 0xbf000000191a7423 */ /* 0x000fc6000001001a */
[----:B------:R-:W2:Y:S01]  /*05c0*/  MUFU.RCP R21, R21 ;  /* 0x0000001500157308 */ /* 0x000ea20000001000 */
[----:B0-----:R-:W-:Y:S01]  /*05d0*/  FADD.FTZ R27, R22, 1 ;  /* 0x3f800000161b7421 */ /* 0x001fe20000010000 */
[----:B------:R-:W-:-:S04]  /*05e0*/  FMUL.FTZ R26, R25, R26 ;  /* 0x0000001a191a7220 */ /* 0x000fc80000410000 */
[----:B------:R-:W-:Y:S02]  /*05f0*/  FFMA.FTZ R25, R25, R26, R25 ;  /* 0x0000001a19197223 */ /* 0x000fe40000010019 */
[----:B------:R0:W3:Y:S02]  /*0600*/  MUFU.RCP R22, R27 ;  /* 0x0000001b00167308 */ /* 0x0000e40000001000 */
[----:B------:R-:W-:Y:S01]  /*0610*/  FFMA.FTZ R25, R16, 0.69314718246459960938, R25 ;  /* 0x3f31721810197823 */ /* 0x000fe20000010019 */
[----:B------:R-:W-:-:S05]  /*0620*/  SHF.L.U32 R16, R13, 0x10, RZ ;  /* 0x000000100d107819 */ /* 0x000fca00000006ff */
[----:B------:R-:W0:Y:S01]  /*0630*/  MUFU.TANH R24, R24 ;  /* 0x0000001800187308 */ /* 0x000e220000002400 */
[----:B-12---:R-:W-:Y:S05]  /*0640*/  @!P0 BRA `(.L_x_1002) ;  /* 0x0000000000148947 */ /* 0x006fea0003800000 */
[----:B------:R-:W-:-:S13]  /*0650*/  ISETP.GE.AND P0, PT, R19, -0x407fffff, PT ;  /* 0xbf8000011300780c */ /* 0x000fda0003f06270 */
[----:B------:R-:W-:-:S05]  /*0660*/  @P0 MOV R26, 0x7f800000 ;  /* 0x7f800000001a0802 */ /* 0x000fca0000000f00 */
[C---:B------:R-:W-:Y:S01]  /*0670*/  @P0 FFMA.FTZ R25, R19.reuse, R26, +INF ;  /* 0x7f80000013190423 */ /* 0x040fe2000001001a */
[----:B------:R-:W-:-:S04]  /*0680*/  FSETP.NEU.FTZ.AND P0, PT, R19, RZ, PT ;  /* 0x000000ff1300720b */ /* 0x000fc80003f1d000 */
[----:B------:R-:W-:-:S09]  /*0690*/  FSEL R25, R25, -RZ, P0 ;  /* 0x800000ff19197208 */ /* 0x000fd20000000000 */
.L_x_1002:
[----:B------:R-:W-:Y:S05]  /*06a0*/  BSYNC B0 ;  /* 0x0000000000007941 */ /* 0x000fea0003800000 */
.L_x_1001:
[----:B------:R-:W-:Y:S01]  /*06b0*/  FMUL.FTZ R19, R16, 1.4426950216293334961 ;  /* 0x3fb8aa3b10137820 */ /* 0x000fe20000410000 */
[----:B------:R-:W1:Y:S01]  /*06c0*/  MUFU.TANH R25, R25 ;  /* 0x0000001900197308 */ /* 0x000e620000002400 */
[----:B------:R-:W-:Y:S01]  /*06d0*/  FADD.FTZ.RZ R26, R18, 1 ;  /* 0x3f800000121a7421 */ /* 0x000fe2000001c000 */
[----:B------:R-:W-:Y:S01]  /*06e0*/  FMUL.FTZ R20, R5, R20 ;  /* 0x0000001405147220 */ /* 0x000fe20000410000 */
[----:B0-----:R-:W-:Y:S01]  /*06f0*/  FFMA.FTZ R5, -R24, R24, 1 ;  /* 0x3f80000018057423 */ /* 0x001fe20000010118 */
[----:B---3--:R-:W-:Y:S01]  /*0700*/  FMUL.FTZ R22, R3, R22 ;  /* 0x0000001603167220 */ /* 0x008fe20000410000 */
[----:B------:R-:W-:Y:S01]  /*0710*/  FMUL.FTZ R13, R12, R21 ;  /* 0x000000150c0d7220 */ /* 0x000fe20000410000 */
[----:B------:R-:W-:Y:S01]  /*0720*/  IADD3 R3, R26, -0x3f400000, RZ ;  /* 0xc0c000001a037810 */ /* 0x000fe20007ffe0ff */
[----:B------:R-:W-:Y:S01]  /*0730*/  FFMA.FTZ R12, R5, R20, R24 ;  /* 0x00000014050c7223 */ /* 0x000fe20000010018 */
[----:B------:R-:W0:Y:S01]  /*0740*/  MUFU.EX2 R19, R19 ;  /* 0x0000001300137308 */ /* 0x000e220000000800 */
[----:B----4-:R-:W-:Y:S01]  /*0750*/  FADD.FTZ.RZ R21, R17, 1 ;  /* 0x3f80000011157421 */ /* 0x010fe2000001c000 */
[----:B------:R-:W-:Y:S01]  /*0760*/  LOP3.LUT R3, R3, 0xff800000, RZ, 0xc0, !PT ;  /* 0xff80000003037812 */ /* 0x000fe200078ec0ff */
[----:B------:R-:W-:Y:S01]  /*0770*/  FADD.FTZ R27, R7, 1 ;  /* 0x3f800000071b7421 */ /* 0x000fe20000010000 */
[----:B------:R-:W-:Y:S01]  /*0780*/  ISETP.GE.U32.AND P0, PT, R18, 0x7f800000, PT ;  /* 0x7f8000001200780c */ /* 0x000fe20003f06070 */
[----:B------:R-:W-:Y:S01]  /*0790*/  BSSY B0, `(.L_x_1003) ;  /* 0x0000046000007945 */ /* 0x000fe20003800000 */
[----:B------:R-:W-:-:S02]  /*07a0*/  IADD3 R24, R21, -0x3f400000, RZ ;  /* 0xc0c0000015187810 */ /* 0x000fc40007ffe0ff */
[----:B------:R-:W2:Y:S01]  /*07b0*/  MUFU.RCP R21, R27 ;  /* 0x0000001b00157308 */ /* 0x000ea20000001000 */
[----:B-1----:R-:W-:-:S04]  /*07c0*/  FFMA.FTZ R20, -R25, R25, 1 ;  /* 0x3f80000019147423 */ /* 0x002fc80000010119 */
[----:B------:R-:W-:Y:S01]  /*07d0*/  FFMA.FTZ R7, R20, R22, R25 ;  /* 0x0000001614077223 */ /* 0x000fe20000010019 */
[----:B------:R-:W-:Y:S02]  /*07e0*/  IADD3 R20, -R3, 0x40800000, RZ ;  /* 0x4080000003147810 */ /* 0x000fe40007ffe1ff */
[----:B------:R-:W-:Y:S01]  /*07f0*/  LOP3.LUT R22, R24, 0xff800000, RZ, 0xc0, !PT ;  /* 0xff80000018167812 */ /* 0x000fe200078ec0ff */
[----:B0-----:R-:W-:Y:S01]  /*0800*/  FADD.FTZ.RZ R5, R19, 1 ;  /* 0x3f80000013057421 */ /* 0x001fe2000001c000 */
[----:B------:R-:W-:Y:S01]  /*0810*/  IADD3 R25, R18, -R3, RZ ;  /* 0x8000000312197210 */ /* 0x000fe20007ffe0ff */
[----:B------:R-:W-:Y:S01]  /*0820*/  FFMA.FTZ R24, R20, R23, -1 ;  /* 0xbf80000014187423 */ /* 0x000fe20000010017 */
[----:B------:R-:W-:Y:S02]  /*0830*/  IADD3 R26, -R22, 0x40800000, RZ ;  /* 0x40800000161a7810 */ /* 0x000fe40007ffe1ff */
[----:B------:R-:W-:Y:S01]  /*0840*/  IADD3 R5, R5, -0x3f400000, RZ ;  /* 0xc0c0000005057810 */ /* 0x000fe20007ffe0ff */
[----:B------:R-:W-:Y:S01]  /*0850*/  FADD.FTZ R25, R25, R24 ;  /* 0x0000001819197221 */ /* 0x000fe20000010000 */
[----:B------:R-:W-:Y:S01]  /*0860*/  I2FP.F32.S32 R3, R3 ;  /* 0x0000000300037245 */ /* 0x000fe20000201400 */
[----:B--2---:R-:W-:Y:S01]  /*0870*/  FMUL.FTZ R6, R6, R21 ;  /* 0x0000001506067220 */ /* 0x004fe20000410000 */
[----:B------:R-:W-:Y:S01]  /*0880*/  LOP3.LUT R20, R5, 0xff800000, RZ, 0xc0, !PT ;  /* 0xff80000005147812 */ /* 0x000fe200078ec0ff */
[----:B------:R-:W-:Y:S01]  /*0890*/  FFMA.FTZ R26, R26, R23, -1 ;  /* 0xbf8000001a1a7423 */ /* 0x000fe20000010017 */
[----:B------:R-:W-:-:S02]  /*08a0*/  IADD3 R5, R17, -R22, RZ ;  /* 0x8000001611057210 */ /* 0x000fc40007ffe0ff */
[----:B------:R-:W-:-:S03]  /*08b0*/  IADD3 R24, -R20, 0x40800000, RZ ;  /* 0x4080000014187810 */ /* 0x000fc60007ffe1ff */
[----:B------:R-:W-:Y:S02]  /*08c0*/  FADD.FTZ R5, R5, R26 ;  /* 0x0000001a05057221 */ /* 0x000fe40000010000 */
[----:B------:R-:W-:Y:S01]  /*08d0*/  FFMA.FTZ R27, R24, R23, -1 ;  /* 0xbf800000181b7423 */ /* 0x000fe20000010017 */
[----:B------:R-:W-:Y:S01]  /*08e0*/  IADD3 R24, R19, -R20, RZ ;  /* 0x8000001413187210 */ /* 0x000fe20007ffe0ff */
[----:B------:R-:W-:Y:S01]  /*08f0*/  FFMA.FTZ R26, R5, -R2, 0.10546888411045074463 ;  /* 0x3dd80012051a7423 */ /* 0x000fe20000010802 */
[----:B------:R-:W-:-:S03]  /*0900*/  I2FP.F32.S32 R20, R20 ;  /* 0x0000001400147245 */ /* 0x000fc60000201400 */
[----:B------:R-:W-:Y:S01]  /*0910*/  FADD.FTZ R21, R24, R27 ;  /* 0x0000001b18157221 */ /* 0x000fe20000010000 */
[----:B------:R-:W-:Y:S01]  /*0920*/  FFMA.FTZ R24, R25, -R2, 0.10546888411045074463 ;  /* 0x3dd8001219187423 */ /* 0x000fe20000010802 */
[----:B------:R-:W-:Y:S01]  /*0930*/  FFMA.FTZ R26, R5, R26, -0.13229703903198242188 ;  /* 0xbe0778e0051a7423 */ /* 0x000fe2000001001a */
[----:B------:R-:W-:Y:S02]  /*0940*/  FMUL.FTZ R20, R20, 1.1920928955078125e-07 ;  /* 0x3400000014147820 */ /* 0x000fe40000410000 */
[----:B------:R-:W-:Y:S01]  /*0950*/  FFMA.FTZ R24, R25, R24, -0.13229703903198242188 ;  /* 0xbe0778e019187423 */ /* 0x000fe20000010018 */
[----:B------:R-:W-:-:S03]  /*0960*/  FFMA.FTZ R26, R5, R26, 0.14491446316242218018 ;  /* 0x3e146475051a7423 */ /* 0x000fc6000001001a */
[----:B------:R-:W-:Y:S01]  /*0970*/  FFMA.FTZ R24, R25, R24, 0.14491446316242218018 ;  /* 0x3e14647519187423 */ /* 0x000fe20000010018 */
[----:B------:R-:W-:-:S03]  /*0980*/  FFMA.FTZ R26, R5, R26, -0.16641564667224884033 ;  /* 0xbe2a68dd051a7423 */ /* 0x000fc6000001001a */
[----:B------:R-:W-:Y:S01]  /*0990*/  FFMA.FTZ R24, R25, R24, -0.16641564667224884033 ;  /* 0xbe2a68dd19187423 */ /* 0x000fe20000010018 */
[----:B------:R-:W-:-:S03]  /*09a0*/  FFMA.FTZ R26, R5, R26, 0.19988867640495300293 ;  /* 0x3e4caf9e051a7423 */ /* 0x000fc6000001001a */
[----:B------:R-:W-:Y:S01]  /*09b0*/  FFMA.FTZ R24, R25, R24, 0.19988867640495300293 ;  /* 0x3e4caf9e19187423 */ /* 0x000fe20000010018 */
[----:B------:R-:W-:-:S03]  /*09c0*/  FFMA.FTZ R26, R5, R26, -0.25000196695327758789 ;  /* 0xbe800042051a7423 */ /* 0x000fc6000001001a */
[----:B------:R-:W-:Y:S01]  /*09d0*/  FFMA.FTZ R24, R25, R24, -0.25000196695327758789 ;  /* 0xbe80004219187423 */ /* 0x000fe20000010018 */
[----:B------:R-:W-:-:S03]  /*09e0*/  FFMA.FTZ R26, R5, R26, 0.33333510160446166992 ;  /* 0x3eaaaae6051a7423 */ /* 0x000fc6000001001a */
[----:B------:R-:W-:Y:S01]  /*09f0*/  FFMA.FTZ R24, R25, R24, 0.33333510160446166992 ;  /* 0x3eaaaae619187423 */ /* 0x000fe20000010018 */
[----:B------:R-:W-:-:S03]  /*0a00*/  FFMA.FTZ R26, R5, R26, -0.5 ;  /* 0xbf000000051a7423 */ /* 0x000fc6000001001a */
[----:B------:R-:W-:Y:S01]  /*0a10*/  FFMA.FTZ R24, R25, R24, -0.5 ;  /* 0xbf00000019187423 */ /* 0x000fe20000010018 */
[----:B------:R-:W-:-:S03]  /*0a20*/  FMUL.FTZ R26, R5, R26 ;  /* 0x0000001a051a7220 */ /* 0x000fc60000410000 */
[----:B------:R-:W-:Y:S01]  /*0a30*/  FMUL.FTZ R24, R25, R24 ;  /* 0x0000001819187220 */ /* 0x000fe20000410000 */
[----:B------:R-:W-:-:S03]  /*0a40*/  FFMA.FTZ R26, R5, R26, R5 ;  /* 0x0000001a051a7223 */ /* 0x000fc60000010005 */
[----:B------:R-:W-:Y:S01]  /*0a50*/  FFMA.FTZ R25, R25, R24, R25 ;  /* 0x0000001819197223 */ /* 0x000fe20000010019 */
[----:B------:R-:W-:-:S04]  /*0a60*/  FFMA.FTZ R24, R21, -R2, 0.10546888411045074463 ;  /* 0x3dd8001215187423 */ /* 0x000fc80000010802 */
[----:B------:R-:W-:Y:S01]  /*0a70*/  FFMA.FTZ R28, R21, R24, -0.13229703903198242188 ;  /* 0xbe0778e0151c7423 */ /* 0x000fe20000010018 */
[----:B------:R-:W-:-:S03]  /*0a80*/  FMUL.FTZ R24, R3, 1.1920928955078125e-07 ;  /* 0x3400000003187820 */ /* 0x000fc60000410000 */
[----:B------:R-:W-:Y:S01]  /*0a90*/  FFMA.FTZ R28, R21, R28, 0.14491446316242218018 ;  /* 0x3e146475151c7423 */ /* 0x000fe2000001001c */
[----:B------:R-:W-:Y:S01]  /*0aa0*/  FFMA.FTZ R5, R24, 0.69314718246459960938, R25 ;  /* 0x3f31721818057823 */ /* 0x000fe20000010019 */
[----:B------:R-:W-:Y:S02]  /*0ab0*/  SHF.L.U32 R25, R15, 0x10, RZ ;  /* 0x000000100f197819 */ /* 0x000fe400000006ff */
[----:B------:R-:W-:-:S03]  /*0ac0*/  FFMA.FTZ R28, R21, R28, -0.16641564667224884033 ;  /* 0xbe2a68dd151c7423 */ /* 0x000fc6000001001c */
[----:B------:R-:W-:Y:S01]  /*0ad0*/  FMUL.FTZ R24, R25, 1.4426950216293334961 ;  /* 0x3fb8aa3b19187820 */ /* 0x000fe20000410000 */
[----:B------:R-:W-:-:S04]  /*0ae0*/  FFMA.FTZ R28, R21, R28, 0.19988867640495300293 ;  /* 0x3e4caf9e151c7423 */ /* 0x000fc8000001001c */
[C---:B------:R-:W-:Y:S01]  /*0af0*/  FFMA.FTZ R28, R21.reuse, R28, -0.25000196695327758789 ;  /* 0xbe800042151c7423 */ /* 0x040fe2000001001c */
[----:B------:R-:W0:Y:S03]  /*0b00*/  MUFU.EX2 R24, R24 ;  /* 0x0000001800187308 */ /* 0x000e260000000800 */
[----:B------:R-:W-:-:S04]  /*0b10*/  FFMA.FTZ R28, R21, R28, 0.33333510160446166992 ;  /* 0x3eaaaae6151c7423 */ /* 0x000fc8000001001c */
[----:B------:R-:W-:-:S04]  /*0b20*/  FFMA.FTZ R28, R21, R28, -0.5 ;  /* 0xbf000000151c7423 */ /* 0x000fc8000001001c */
[----:B------:R-:W-:-:S04]  /*0b30*/  FMUL.FTZ R28, R21, R28 ;  /* 0x0000001c151c7220 */ /* 0x000fc80000410000 */
[----:B------:R-:W-:Y:S01]  /*0b40*/  FFMA.FTZ R3, R21, R28, R21 ;  /* 0x0000001c15037223 */ /* 0x000fe20000010015 */
[----:B0-----:R-:W-:-:S03]  /*0b50*/  FADD.FTZ.RZ R21, R24, 1 ;  /* 0x3f80000018157421 */ /* 0x001fc6000001c000 */
[----:B------:R-:W-:Y:S02]  /*0b60*/  FFMA.FTZ R3, R20, 0.69314718246459960938, R3 ;  /* 0x3f31721814037823 */ /* 0x000fe40000010003 */
[----:B------:R-:W-:-:S04]  /*0b70*/  IADD3 R21, R21, -0x3f400000, RZ ;  /* 0xc0c0000015157810 */ /* 0x000fc80007ffe0ff */
[----:B------:R-:W-:Y:S01]  /*0b80*/  LOP3.LUT R21, R21, 0xff800000, RZ, 0xc0, !PT ;  /* 0xff80000015157812 */ /* 0x000fe200078ec0ff */
[----:B------:R-:W-:Y:S06]  /*0b90*/  @!P0 BRA `(.L_x_1004) ;  /* 0x0000000000148947 */ /* 0x000fec0003800000 */
[----:B------:R-:W-:-:S13]  /*0ba0*/  ISETP.GE.AND P0, PT, R18, -0x407fffff, PT ;  /* 0xbf8000011200780c */ /* 0x000fda0003f06270 */
[----:B------:R-:W-:-:S05]  /*0bb0*/  @P0 MOV R27, 0x7f800000 ;  /* 0x7f800000001b0802 */ /* 0x000fca0000000f00 */
[C---:B------:R-:W-:Y:S01]  /*0bc0*/  @P0 FFMA.FTZ R5, R18.reuse, R27, +INF ;  /* 0x7f80000012050423 */ /* 0x040fe2000001001b */
[----:B------:R-:W-:-:S04]  /*0bd0*/  FSETP.NEU.FTZ.AND P0, PT, R18, RZ, PT ;  /* 0x000000ff1200720b */ /* 0x000fc80003f1d000 */
[----:B------:R-:W-:-:S09]  /*0be0*/  FSEL R5, R5, -RZ, P0 ;  /* 0x800000ff05057208 */ /* 0x000fd20000000000 */
.L_x_1004:
[----:B------:R-:W-:Y:S05]  /*0bf0*/  BSYNC B0 ;  /* 0x0000000000007941 */ /* 0x000fea0003800000 */
.L_x_1003:
[----:B------:R-:W-:Y:S01]  /*0c00*/  ISETP.GE.U32.AND P0, PT, R19, 0x7f800000, PT ;  /* 0x7f8000001300780c */ /* 0x000fe20003f06070 */
[----:B------:R-:W-:Y:S01]  /*0c10*/  BSSY B0, `(.L_x_1005) ;  /* 0x000000d000007945 */ /* 0x000fe20003800000 */
[----:B------:R-:W-:Y:S02]  /*0c20*/  IADD3 R18, -R21, 0x40800000, RZ ;  /* 0x4080000015127810 */ /* 0x000fe40007ffe1ff */
[----:B------:R-:W-:Y:S02]  /*0c30*/  IADD3 R29, R24, -R21, RZ ;  /* 0x80000015181d7210 */ /* 0x000fe40007ffe0ff */
[----:B------:R-:W-:Y:S01]  /*0c40*/  PRMT R14, R14, 0x7632, R14 ;  /* 0x000076320e0e7816 */ /* 0x000fe2000000000e */
[----:B------:R-:W-:-:S03]  /*0c50*/  FFMA.FTZ R18, R18, R23, -1 ;  /* 0xbf80000012127423 */ /* 0x000fc60000010017 */
[----:B------:R-:W-:Y:S01]  /*0c60*/  SHF.L.U32 R14, R14, 0x10, RZ ;  /* 0x000000100e0e7819 */ /* 0x000fe200000006ff */
[----:B------:R-:W-:Y:S02]  /*0c70*/  FADD.FTZ R29, R29, R18 ;  /* 0x000000121d1d7221 */ /* 0x000fe40000010000 */
[----:B------:R-:W-:Y:S05]  /*0c80*/  @!P0 BRA `(.L_x_1006) ;  /* 0x0000000000148947 */ /* 0x000fea0003800000 */
[----:B------:R-:W-:-:S13]  /*0c90*/  ISETP.GE.AND P0, PT, R19, -0x407fffff, PT ;  /* 0xbf8000011300780c */ /* 0x000fda0003f06270 */
[----:B------:R-:W-:-:S05]  /*0ca0*/  @P0 MOV R18, 0x7f800000 ;  /* 0x7f80000000120802 */ /* 0x000fca0000000f00 */
[C---:B------:R-:W-:Y:S01]  /*0cb0*/  @P0 FFMA.FTZ R3, R19.reuse, R18, +INF ;  /* 0x7f80000013030423 */ /* 0x040fe20000010012 */
[----:B------:R-:W-:-:S04]  /*0cc0*/  FSETP.NEU.FTZ.AND P0, PT, R19, RZ, PT ;  /* 0x000000ff1300720b */ /* 0x000fc80003f1d000 */
[----:B------:R-:W-:-:S09]  /*0cd0*/  FSEL R3, R3, -RZ, P0 ;  /* 0x800000ff03037208 */ /* 0x000fd20000000000 */
.L_x_1006:
[----:B------:R-:W-:Y:S05]  /*0ce0*/  BSYNC B0 ;  /* 0x0000000000007941 */ /* 0x000fea0003800000 */
.L_x_1005:
[----:B------:R-:W-:Y:S01]  /*0cf0*/  FMUL.FTZ R20, R14, 1.4426950216293334961 ;  /* 0x3fb8aa3b0e147820 */ /* 0x000fe20000410000 */
[----:B------:R-:W-:Y:S01]  /*0d00*/  FFMA.FTZ R18, R29, -R2, 0.10546888411045074463 ;  /* 0x3dd800121d127423 */ /* 0x000fe20000010802 */
[----:B------:R-:W-:Y:S01]  /*0d10*/  ISETP.GE.U32.AND P0, PT, R17, 0x7f800000, PT ;  /* 0x7f8000001100780c */ /* 0x000fe20003f06070 */
[----:B------:R-:W-:Y:S01]  /*0d20*/  BSSY B0, `(.L_x_1007) ;  /* 0x000000f000007945 */ /* 0x000fe20003800000 */
[----:B------:R-:W-:Y:S01]  /*0d30*/  I2FP.F32.S32 R22, R22 ;  /* 0x0000001600167245 */ /* 0x000fe20000201400 */
[C---:B------:R-:W-:Y:S01]  /*0d40*/  FFMA.FTZ R18, R29.reuse, R18, -0.13229703903198242188 ;  /* 0xbe0778e01d127423 */ /* 0x040fe20000010012 */
[----:B------:R-:W0:Y:S03]  /*0d50*/  MUFU.EX2 R20, R20 ;  /* 0x0000001400147308 */ /* 0x000e260000000800 */
[----:B------:R-:W-:Y:S01]  /*0d60*/  FFMA.FTZ R18, R29, R18, 0.14491446316242218018 ;  /* 0x3e1464751d127423 */ /* 0x000fe20000010012 */
[----:B------:R-:W-:-:S03]  /*0d70*/  FMUL.FTZ R19, R22, 1.1920928955078125e-07 ;  /* 0x3400000016137820 */ /* 0x000fc60000410000 */
[----:B------:R-:W-:Y:S01]  /*0d80*/  FFMA.FTZ R22, R29, R18, -0.16641564667224884033 ;  /* 0xbe2a68dd1d167423 */ /* 0x000fe20000010012 */
[----:B------:R-:W-:-:S03]  /*0d90*/  FFMA.FTZ R18, R19, 0.69314718246459960938, R26 ;  /* 0x3f31721813127823 */ /* 0x000fc6000001001a */
[----:B------:R-:W-:Y:S01]  /*0da0*/  FFMA.FTZ R22, R29, R22, 0.19988867640495300293 ;  /* 0x3e4caf9e1d167423 */ /* 0x000fe20000010016 */
[----:B------:R-:W-:Y:S06]  /*0db0*/  @!P0 BRA `(.L_x_1008) ;  /* 0x0000000000148947 */ /* 0x000fec0003800000 */
[----:B------:R-:W-:-:S13]  /*0dc0*/  ISETP.GE.AND P0, PT, R17, -0x407fffff, PT ;  /* 0xbf8000011100780c */ /* 0x000fda0003f06270 */
[----:B------:R-:W-:-:S05]  /*0dd0*/  @P0 MOV R26, 0x7f800000 ;  /* 0x7f800000001a0802 */ /* 0x000fca0000000f00 */
[C---:B------:R-:W-:Y:S01]  /*0de0*/  @P0 FFMA.FTZ R18, R17.reuse, R26, +INF ;  /* 0x7f80000011120423 */ /* 0x040fe2000001001a */
[----:B------:R-:W-:-:S04]  /*0df0*/  FSETP.NEU.FTZ.AND P0, PT, R17, RZ, PT ;  /* 0x000000ff1100720b */ /* 0x000fc80003f1d000 */
[----:B------:R-:W-:-:S09]  /*0e00*/  FSEL R18, R18, -RZ, P0 ;  /* 0x800000ff12127208 */ /* 0x000fd20000000000 */
.L_x_1008:
[----:B------:R-:W-:Y:S05]  /*0e10*/  BSYNC B0 ;  /* 0x0000000000007941 */ /* 0x000fea0003800000 */
.L_x_1007:
[----:B------:R-:W-:Y:S01]  /*0e20*/  FFMA.FTZ R22, R29, R22, -0.25000196695327758789 ;  /* 0xbe8000421d167423 */ /* 0x000fe20000010016 */
[C---:B0-----:R-:W-:Y:S01]  /*0e30*/  FADD.FTZ.RZ R17, R20.reuse, 1 ;  /* 0x3f80000014117421 */ /* 0x041fe2000001c000 */
[----:B------:R-:W-:Y:S01]  /*0e40*/  FMUL.FTZ R19, R25, -1.4426950216293334961 ;  /* 0xbfb8aa3b19137820 */ /* 0x000fe20000410000 */
[----:B------:R-:W-:Y:S01]  /*0e50*/  ISETP.GE.U32.AND P0, PT, R20, 0x7f800000, PT ;  /* 0x7f8000001400780c */ /* 0x000fe20003f06070 */
[----:B------:R-:W-:Y:S01]  /*0e60*/  FFMA.FTZ R22, R29, R22, 0.33333510160446166992 ;  /* 0x3eaaaae61d167423 */ /* 0x000fe20000010016 */
[----:B------:R-:W-:Y:S01]  /*0e70*/  I2FP.F32.S32 R21, R21 ;  /* 0x0000001500157245 */ /* 0x000fe20000201400 */
[----:B------:R-:W-:Y:S01]  /*0e80*/  BSSY B0, `(.L_x_1009) ;  /* 0x000002a000007945 */ /* 0x000fe20003800000 */
[----:B------:R-:W-:Y:S01]  /*0e90*/  IADD3 R17, R17, -0x3f400000, RZ ;  /* 0xc0c0000011117810 */ /* 0x000fe20007ffe0ff */
[----:B------:R-:W-:Y:S01]  /*0ea0*/  FFMA.FTZ R22, R29, R22, -0.5 ;  /* 0xbf0000001d167423 */ /* 0x000fe20000010016 */
[----:B------:R-:W0:Y:S01]  /*0eb0*/  MUFU.EX2 R19, R19 ;  /* 0x0000001300137308 */ /* 0x000e220000000800 */
[----:B------:R-:W-:Y:S01]  /*0ec0*/  FMUL.FTZ R21, R21, 1.1920928955078125e-07 ;  /* 0x3400000015157820 */ /* 0x000fe20000410000 */
[----:B------:R-:W-:Y:S01]  /*0ed0*/  LOP3.LUT R27, R17, 0xff800000, RZ, 0xc0, !PT ;  /* 0xff800000111b7812 */ /* 0x000fe200078ec0ff */
[----:B------:R-:W-:Y:S01]  /*0ee0*/  FMUL.FTZ R22, R29, R22 ;  /* 0x000000161d167220 */ /* 0x000fe20000410000 */
[----:B------:R-:W-:-:S02]  /*0ef0*/  ISETP.GE.U32.AND P1, PT, R24, 0x7f800000, PT ;  /* 0x7f8000001800780c */ /* 0x000fc40003f26070 */
[----:B------:R-:W-:Y:S01]  /*0f00*/  IADD3 R26, -R27, 0x40800000, RZ ;  /* 0x408000001b1a7810 */ /* 0x000fe20007ffe1ff */
[----:B------:R-:W-:Y:S01]  /*0f10*/  FFMA.FTZ R22, R29, R22, R29 ;  /* 0x000000161d167223 */ /* 0x000fe2000001001d */
[-C--:B------:R-:W-:Y:S02]  /*0f20*/  IADD3 R29, R20, -R27.reuse, RZ ;  /* 0x8000001b141d7210 */ /* 0x080fe40007ffe0ff */
[----:B------:R-:W-:Y:S01]  /*0f30*/  I2FP.F32.S32 R27, R27 ;  /* 0x0000001b001b7245 */ /* 0x000fe20000201400 */
[----:B------:R-:W-:Y:S01]  /*0f40*/  FFMA.FTZ R26, R26, R23, -1 ;  /* 0xbf8000001a1a7423 */ /* 0x000fe20000010017 */
[----:B------:R-:W-:-:S03]  /*0f50*/  FFMA.FTZ R22, R21, 0.69314718246459960938, R22 ;  /* 0x3f31721815167823 */ /* 0x000fc60000010016 */
[----:B------:R-:W-:Y:S01]  /*0f60*/  FADD.FTZ R29, R29, R26 ;  /* 0x0000001a1d1d7221 */ /* 0x000fe20000010000 */
[----:B0-----:R-:W-:Y:S01]  /*0f70*/  FADD.FTZ R17, R19, 1 ;  /* 0x3f80000013117421 */ /* 0x001fe20000010000 */
[----:B------:R-:W-:Y:S02]  /*0f80*/  PRMT R19, R15, 0x7632, R19 ;  /* 0x000076320f137816 */ /* 0x000fe40000000013 */
[----:B------:R-:W-:Y:S02]  /*0f90*/  FFMA.FTZ R26, R29, -R2, 0.10546888411045074463 ;  /* 0x3dd800121d1a7423 */ /* 0x000fe40000010802 */
[----:B------:R-:W-:Y:S02]  /*0fa0*/  SHF.L.U32 R19, R19, 0x10, RZ ;  /* 0x0000001013137819 */ /* 0x000fe400000006ff */
[C---:B------:R-:W-:Y:S02]  /*0fb0*/  FFMA.FTZ R28, R29.reuse, R26, -0.13229703903198242188 ;  /* 0xbe0778e01d1c7423 */ /* 0x040fe4000001001a */
[----:B------:R-:W0:Y:S02]  /*0fc0*/  MUFU.RCP R26, R17 ;  /* 0x00000011001a7308 */ /* 0x000e240000001000 */
[----:B------:R-:W-:Y:S01]  /*0fd0*/  FFMA.FTZ R28, R29, R28, 0.14491446316242218018 ;  /* 0x3e1464751d1c7423 */ /* 0x000fe2000001001c */
[----:B------:R-:W-:-:S03]  /*0fe0*/  FMUL.FTZ R15, R19, 1.4426950216293334961 ;  /* 0x3fb8aa3b130f7820 */ /* 0x000fc60000410000 */
[----:B------:R-:W-:-:S03]  /*0ff0*/  FFMA.FTZ R28, R29, R28, -0.16641564667224884033 ;  /* 0xbe2a68dd1d1c7423 */ /* 0x000fc6000001001c */
[----:B------:R-:W1:Y:S01]  /*1000*/  MUFU.EX2 R15, R15 ;  /* 0x0000000f000f7308 */ /* 0x000e620000000800 */
[----:B------:R-:W-:-:S04]  /*1010*/  FFMA.FTZ R28, R29, R28, 0.19988867640495300293 ;  /* 0x3e4caf9e1d1c7423 */ /* 0x000fc8000001001c */
[----:B------:R-:W-:Y:S01]  /*1020*/  FFMA.FTZ R28, R29, R28, -0.25000196695327758789 ;  /* 0xbe8000421d1c7423 */ /* 0x000fe2000001001c */
[----:B0-----:R-:W-:-:S03]  /*1030*/  FMUL.FTZ R17, R25, R26 ;  /* 0x0000001a19117220 */ /* 0x001fc60000410000 */
[----:B------:R-:W-:Y:S01]  /*1040*/  FFMA.FTZ R28, R29, R28, 0.33333510160446166992 ;  /* 0x3eaaaae61d1c7423 */ /* 0x000fe2000001001c */
[----:B------:R-:W-:-:S03]  /*1050*/  FMUL.FTZ R26, R27, 1.1920928955078125e-07 ;  /* 0x340000001b1a7820 */ /* 0x000fc60000410000 */
[----:B------:R-:W-:-:S04]  /*1060*/  FFMA.FTZ R28, R29, R28, -0.5 ;  /* 0xbf0000001d1c7423 */ /* 0x000fc8000001001c */
[----:B------:R-:W-:Y:S01]  /*1070*/  FMUL.FTZ R28, R29, R28 ;  /* 0x0000001c1d1c7220 */ /* 0x000fe20000410000 */
[----:B-1----:R-:W-:-:S03]  /*1080*/  FADD.FTZ.RZ R25, R15, 1 ;  /* 0x3f8000000f197421 */ /* 0x002fc6000001c000 */
[----:B------:R-:W-:Y:S02]  /*1090*/  FFMA.FTZ R29, R29, R28, R29 ;  /* 0x0000001c1d1d7223 */ /* 0x000fe4000001001d */
[----:B------:R-:W-:Y:S02]  /*10a0*/  IADD3 R25, R25, -0x3f400000, RZ ;  /* 0xc0c0000019197810 */ /* 0x000fe40007ffe0ff */
[----:B------:R-:W-:Y:S01]  /*10b0*/  FFMA.FTZ R21, R26, 0.69314718246459960938, R29 ;  /* 0x3f3172181a157823 */ /* 0x000fe2000001001d */
[----:B------:R-:W-:Y:S06]  /*10c0*/  @!P0 BRA `(.L_x_1010) ;  /* 0x0000000000148947 */ /* 0x000fec0003800000 */
[----:B------:R-:W-:-:S13]  /*10d0*/  ISETP.GE.AND P0, PT, R20, -0x407fffff, PT ;  /* 0xbf8000011400780c */ /* 0x000fda0003f06270 */
[----:B------:R-:W-:-:S05]  /*10e0*/  @P0 MOV R27, 0x7f800000 ;  /* 0x7f800000001b0802 */ /* 0x000fca0000000f00 */
[C---:B------:R-:W-:Y:S01]  /*10f0*/  @P0 FFMA.FTZ R21, R20.reuse, R27, +INF ;  /* 0x7f80000014150423 */ /* 0x040fe2000001001b */
[----:B------:R-:W-:-:S04]  /*1100*/  FSETP.NEU.FTZ.AND P0, PT, R20, RZ, PT ;  /* 0x000000ff1400720b */ /* 0x000fc80003f1d000 */
[----:B------:R-:W-:-:S09]  /*1110*/  FSEL R21, R21, -RZ, P0 ;  /* 0x800000ff15157208 */ /* 0x000fd20000000000 */
.L_x_1010:
[----:B------:R-:W-:Y:S05]  /*1120*/  BSYNC B0 ;  /* 0x0000000000007941 */ /* 0x000fea0003800000 */
.L_x_1009:
[----:B------:R-:W-:Y:S01]  /*1130*/  BSSY B0, `(.L_x_1011) ;  /* 0x0000008000007945 */ /* 0x000fe20003800000 */
[----:B------:R-:W-:-:S03]  /*1140*/  LOP3.LUT R20, R25, 0xff800000, RZ, 0xc0, !PT ;  /* 0xff80000019147812 */ /* 0x000fc600078ec0ff */
[----:B------:R-:W-:Y:S05]  /*1150*/  @!P1 BRA `(.L_x_1012) ;  /* 0x0000000000149947 */ /* 0x000fea0003800000 */
[----:B------:R-:W-:-:S13]  /*1160*/  ISETP.GE.AND P0, PT, R24, -0x407fffff, PT ;  /* 0xbf8000011800780c */ /* 0x000fda0003f06270 */
[----:B------:R-:W-:-:S05]  /*1170*/  @P0 MOV R25, 0x7f800000 ;  /* 0x7f80000000190802 */ /* 0x000fca0000000f00 */
[C---:B------:R-:W-:Y:S01]  /*1180*/  @P0 FFMA.FTZ R22, R24.reuse, R25, +INF ;  /* 0x7f80000018160423 */ /* 0x040fe20000010019 */
[----:B------:R-:W-:-:S04]  /*1190*/  FSETP.NEU.FTZ.AND P0, PT, R24, RZ, PT ;  /* 0x000000ff1800720b */ /* 0x000fc80003f1d000 */
[----:B------:R-:W-:-:S09]  /*11a0*/  FSEL R22, R22, -RZ, P0 ;  /* 0x800000ff16167208 */ /* 0x000fd20000000000 */
.L_x_1012:
[----:B------:R-:W-:Y:S05]  /*11b0*/  BSYNC B0 ;  /* 0x0000000000007941 */ /* 0x000fea0003800000 */
.L_x_1011:
[----:B------:R-:W-:Y:S01]  /*11c0*/  IADD3 R24, -R20, 0x40800000, RZ ;  /* 0x4080000014187810 */ /* 0x000fe20007ffe1ff */
[----:B------:R-:W-:Y:S01]  /*11d0*/  FMUL.FTZ R26, R16, -1.4426950216293334961 ;  /* 0xbfb8aa3b101a7820 */ /* 0x000fe20000410000 */
[-C--:B------:R-:W-:Y:S01]  /*11e0*/  IADD3 R27, R15, -R20.reuse, RZ ;  /* 0x800000140f1b7210 */ /* 0x080fe20007ffe0ff */
[----:B------:R-:W-:Y:S01]  /*11f0*/  FMUL.FTZ R28, R14, -1.4426950216293334961 ;  /* 0xbfb8aa3b0e1c7820 */ /* 0x000fe20000410000 */
[----:B------:R-:W-:Y:S01]  /*1200*/  FMUL.FTZ R29, R19, -1.4426950216293334961 ;  /* 0xbfb8aa3b131d7820 */ /* 0x000fe20000410000 */
[----:B------:R-:W-:Y:S01]  /*1210*/  FFMA.FTZ R24, R24, R23, -1 ;  /* 0xbf80000018187423 */ /* 0x000fe20000010017 */
[----:B------:R-:W0:Y:S01]  /*1220*/  MUFU.EX2 R25, R26 ;  /* 0x0000001a00197308 */ /* 0x000e220000000800 */
[----:B------:R-:W-:Y:S01]  /*1230*/  ISETP.GE.U32.AND P0, PT, R15, 0x7f800000, PT ;  /* 0x7f8000000f00780c */ /* 0x000fe20003f06070 */
[----:B------:R-:W-:Y:S01]  /*1240*/  BSSY B0, `(.L_x_1013) ;  /* 0x0000022000007945 */ /* 0x000fe20003800000 */
[----:B------:R-:W-:Y:S01]  /*1250*/  FADD.FTZ R27, R27, R24 ;  /* 0x000000181b1b7221 */ /* 0x000fe20000010000 */
[----:B------:R-:W-:-:S03]  /*1260*/  I2FP.F32.S32 R20, R20 ;  /* 0x0000001400147245 */ /* 0x000fc60000201400 */
[C---:B------:R-:W-:Y:S01]  /*1270*/  FFMA.FTZ R2, R27.reuse, -R2, 0.10546888411045074463 ;  /* 0x3dd800121b027423 */ /* 0x040fe20000010802 */
[----:B------:R-:W1:Y:S01]  /*1280*/  MUFU.EX2 R23, R28 ;  /* 0x0000001c00177308 */ /* 0x000e620000000800 */
[----:B------:R-:W-:Y:S02]  /*1290*/  FMUL.FTZ R20, R20, 1.1920928955078125e-07 ;  /* 0x3400000014147820 */ /* 0x000fe40000410000 */
[----:B------:R-:W-:-:S04]  /*12a0*/  FFMA.FTZ R2, R27, R2, -0.13229703903198242188 ;  /* 0xbe0778e01b027423 */ /* 0x000fc80000010002 */
[----:B------:R-:W-:Y:S01]  /*12b0*/  FFMA.FTZ R2, R27, R2, 0.14491446316242218018 ;  /* 0x3e1464751b027423 */ /* 0x000fe20000010002 */
[----:B------:R-:W2:Y:S01]  /*12c0*/  MUFU.EX2 R24, R29 ;  /* 0x0000001d00187308 */ /* 0x000ea20000000800 */
[----:B0-----:R-:W-:Y:S02]  /*12d0*/  FADD.FTZ R25, R25, 1 ;  /* 0x3f80000019197421 */ /* 0x001fe40000010000 */
[----:B------:R-:W-:-:S04]  /*12e0*/  FFMA.FTZ R2, R27, R2, -0.16641564667224884033 ;  /* 0xbe2a68dd1b027423 */ /* 0x000fc80000010002 */
[----:B------:R-:W-:Y:S01]  /*12f0*/  FFMA.FTZ R2, R27, R2, 0.19988867640495300293 ;  /* 0x3e4caf9e1b027423 */ /* 0x000fe20000010002 */
[----:B------:R-:W0:Y:S01]  /*1300*/  MUFU.RCP R25, R25 ;  /* 0x0000001900197308 */ /* 0x000e220000001000 */
[----:B-1----:R-:W-:Y:S02]  /*1310*/  FADD.FTZ R23, R23, 1 ;  /* 0x3f80000017177421 */ /* 0x002fe40000010000 */
[----:B------:R-:W-:-:S04]  /*1320*/  FFMA.FTZ R2, R27, R2, -0.25000196695327758789 ;  /* 0xbe8000421b027423 */ /* 0x000fc80000010002 */
[C---:B------:R-:W-:Y:S01]  /*1330*/  FFMA.FTZ R2, R27.reuse, R2, 0.33333510160446166992 ;  /* 0x3eaaaae61b027423 */ /* 0x040fe20000010002 */
[----:B------:R-:W1:Y:S01]  /*1340*/  MUFU.RCP R23, R23 ;  /* 0x0000001700177308 */ /* 0x000e620000001000 */
[----:B--2---:R-:W-:Y:S02]  /*1350*/  FADD.FTZ R24, R24, 1 ;  /* 0x3f80000018187421 */ /* 0x004fe40000010000 */
[----:B------:R-:W-:-:S04]  /*1360*/  FFMA.FTZ R2, R27, R2, -0.5 ;  /* 0xbf0000001b027423 */ /* 0x000fc80000010002 */
[C---:B------:R-:W-:Y:S01]  /*1370*/  FMUL.FTZ R2, R27.reuse, R2 ;  /* 0x000000021b027220 */ /* 0x040fe20000410000 */
[----:B------:R-:W2:Y:S03]  /*1380*/  MUFU.RCP R24, R24 ;  /* 0x0000001800187308 */ /* 0x000ea60000001000 */
[----:B------:R-:W-:-:S04]  /*1390*/  FFMA.FTZ R27, R27, R2, R27 ;  /* 0x000000021b1b7223 */ /* 0x000fc8000001001b */
[----:B------:R-:W-:Y:S01]  /*13a0*/  FFMA.FTZ R2, R20, 0.69314718246459960938, R27 ;  /* 0x3f31721814027823 */ /* 0x000fe2000001001b */
[----:B------:R3:W4:Y:S08]  /*13b0*/  MUFU.TANH R26, R5 ;  /* 0x00000005001a7308 */ /* 0x0007300000002400 */
[----:B------:R-:W0:Y:S08]  /*13c0*/  MUFU.TANH R3, R3 ;  /* 0x0000000300037308 */ /* 0x000e300000002400 */
[----:B------:R3:W0:Y:S08]  /*13d0*/  MUFU.TANH R29, R18 ;  /* 0x00000012001d7308 */ /* 0x0006300000002400 */
[----:B------:R-:W0:Y:S08]  /*13e0*/  MUFU.TANH R21, R21 ;  /* 0x0000001500157308 */ /* 0x000e300000002400 */
[----:B------:R-:W0:Y:S01]  /*13f0*/  MUFU.TANH R22, R22 ;  /* 0x0000001600167308 */ /* 0x000e220000002400 */
[----:B-1234-:R-:W-:Y:S05]  /*1400*/  @!P0 BRA `(.L_x_1014) ;  /* 0x0000000000148947 */ /* 0x01efea0003800000 */
[----:B------:R-:W-:-:S13]  /*1410*/  ISETP.GE.AND P0, PT, R15, -0x407fffff, PT ;  /* 0xbf8000010f00780c */ /* 0x000fda0003f06270 */
[----:B------:R-:W-:-:S05]  /*1420*/  @P0 MOV R18, 0x7f800000 ;  /* 0x7f80000000120802 */ /* 0x000fca0000000f00 */
[C---:B------:R-:W-:Y:S01]  /*1430*/  @P0 FFMA.FTZ R2, R15.reuse, R18, +INF ;  /* 0x7f8000000f020423 */ /* 0x040fe20000010012 */
[----:B------:R-:W-:-:S04]  /*1440*/  FSETP.NEU.FTZ.AND P0, PT, R15, RZ, PT ;  /* 0x000000ff0f00720b */ /* 0x000fc80003f1d000 */
[----:B------:R-:W-:-:S09]  /*1450*/  FSEL R2, R2, -RZ, P0 ;  /* 0x800000ff02027208 */ /* 0x000fd20000000000 */
.L_x_1014:
[----:B------:R-:W-:Y:S05]  /*1460*/  BSYNC B0 ;  /* 0x0000000000007941 */ /* 0x000fea0003800000 */
.L_x_1013:
[----:B------:R-:W1:Y:S01]  /*1470*/  MUFU.TANH R2, R2 ;  /* 0x0000000200027308 */ /* 0x000e620000002400 */
[----:B0-----:R-:W-:Y:S01]  /*1480*/  FMUL.FTZ R25, R16, R25 ;  /* 0x0000001910197220 */ /* 0x001fe20000410000 */
[----:B------:R-:W-:Y:S01]  /*1490*/  FMUL.FTZ R16, R14, R23 ;  /* 0x000000170e107220 */ /* 0x000fe20000410000 */
[----:B------:R-:W-:Y:S01]  /*14a0*/  FMUL.FTZ R19, R19, R24 ;  /* 0x0000001813137220 */ /* 0x000fe20000410000 */
[----:B------:R-:W0:Y:S01]  /*14b0*/  LDC.64 R14, c[0x0][0x218] ;  /* 0x00008600ff0e7b82 */ /* 0x000e220000000a00 */
[----:B------:R-:W-:Y:S01]  /*14c0*/  FFMA.FTZ R5, -R26, R26, 1 ;  /* 0x3f8000001a057423 */ /* 0x000fe2000001011a */
[----:B------:R-:W-:Y:S01]  /*14d0*/  FFMA.FTZ R20, -R21, R21, 1 ;  /* 0x3f80000015147423 */ /* 0x000fe20000010115 */
[----:B------:R-:W-:Y:S02]  /*14e0*/  FFMA.FTZ R18, -R3, R3, 1 ;  /* 0x3f80000003127423 */ /* 0x000fe40000010103 */
[----:B------:R-:W-:Y:S01]  /*14f0*/  FFMA.FTZ R13, R5, R13, R26 ;  /* 0x0000000d050d7223 */ /* 0x000fe2000001001a */
[----:B------:R-:W-:Y:S01]  /*1500*/  FFMA.FTZ R5, -R22, R22, 1 ;  /* 0x3f80000016057423 */ /* 0x000fe20000010116 */
[----:B------:R-:W-:Y:S01]  /*1510*/  FFMA.FTZ R21, R20, R16, R21 ;  /* 0x0000001014157223 */ /* 0x000fe20000010015 */
[----:B-----5:R-:W-:Y:S01]  /*1520*/  SHF.L.U32 R16, R9, 0x10, RZ ;  /* 0x0000001009107819 */ /* 0x020fe200000006ff */
[----:B------:R-:W-:Y:S01]  /*1530*/  FFMA.FTZ R3, R18, R25, R3 ;  /* 0x0000001912037223 */ /* 0x000fe20000010003 */
[----:B------:R-:W-:Y:S01]  /*1540*/  FFMA.FTZ R17, R5, R17, R22 ;  /* 0x0000001105117223 */ /* 0x000fe20000010016 */
[----:B------:R-:W-:Y:S01]  /*1550*/  SHF.L.U32 R5, R10, 0x10, RZ ;  /* 0x000000100a057819 */ /* 0x000fe200000006ff */
[----:B------:R-:W-:Y:S01]  /*1560*/  FFMA.FTZ R18, -R29, R29, 1 ;  /* 0x3f8000001d127423 */ /* 0x000fe2000001011d */
[----:B-1----:R-:W-:Y:S01]  /*1570*/  FFMA.FTZ R23, -R2, R2, 1 ;  /* 0x3f80000002177423 */ /* 0x002fe20000010102 */
[----:B------:R-:W-:Y:S01]  /*1580*/  PRMT R9, R9, 0x7632, R9 ;  /* 0x0000763209097816 */ /* 0x000fe20000000009 */
[----:B------:R-:W-:Y:S01]  /*1590*/  FMUL.FTZ R13, R16, R13 ;  /* 0x0000000d100d7220 */ /* 0x000fe20000410000 */
[----:B------:R-:W-:Y:S01]  /*15a0*/  PRMT R10, R10, 0x7632, R10 ;  /* 0x000076320a0a7816 */ /* 0x000fe2000000000a */
[----:B------:R-:W-:Y:S01]  /*15b0*/  FFMA.FTZ R19, R23, R19, R2 ;  /* 0x0000001317137223 */ /* 0x000fe20000010002 */
[----:B------:R-:W-:Y:S01]  /*15c0*/  SHF.L.U32 R23, R8, 0x10, RZ ;  /* 0x0000001008177819 */ /* 0x000fe200000006ff */
[----:B------:R-:W-:Y:S01]  /*15d0*/  FFMA.FTZ R6, R18, R6, R29 ;  /* 0x0000000612067223 */ /* 0x000fe2000001001d */
[----:B------:R-:W-:-:S02]  /*15e0*/  PRMT R8, R8, 0x7632, R8 ;  /* 0x0000763208087816 */ /* 0x000fc40000000008 */
[----:B------:R-:W-:Y:S01]  /*15f0*/  SHF.L.U32 R2, R11, 0x10, RZ ;  /* 0x000000100b027819 */ /* 0x000fe200000006ff */
[----:B------:R-:W-:Y:S01]  /*1600*/  FMUL.FTZ R12, R23, R12 ;  /* 0x0000000c170c7220 */ /* 0x000fe20000410000 */
[----:B------:R-:W-:Y:S01]  /*1610*/  SHF.L.U32 R8, R8, 0x10, RZ ;  /* 0x0000001008087819 */ /* 0x000fe200000006ff */
[----:B0-----:R-:W-:Y:S01]  /*1620*/  IMAD.WIDE.U32 R14, R4, 0x2, R14 ;  /* 0x00000002040e7825 */ /* 0x001fe200078e000e */
[----:B------:R-:W-:-:S03]  /*1630*/  PRMT R11, R11, 0x7632, R11 ;  /* 0x000076320b0b7816 */ /* 0x000fc6000000000b */
[----:B------:R-:W-:Y:S01]  /*1640*/  FMUL.FTZ R5, R5, R6 ;  /* 0x0000000605057220 */ /* 0x000fe20000410000 */
[----:B------:R-:W-:Y:S01]  /*1650*/  SHF.L.U32 R10, R10, 0x10, RZ ;  /* 0x000000100a0a7819 */ /* 0x000fe200000006ff */
[----:B------:R-:W-:Y:S01]  /*1660*/  FMUL.FTZ R7, R8, R7 ;  /* 0x0000000708077220 */ /* 0x000fe20000410000 */
[----:B------:R-:W-:Y:S01]  /*1670*/  SHF.L.U32 R8, R9, 0x10, RZ ;  /* 0x0000001009087819 */ /* 0x000fe200000006ff */
[----:B------:R-:W-:Y:S01]  /*1680*/  FMUL.FTZ R17, R2, R17 ;  /* 0x0000001102117220 */ /* 0x000fe20000410000 */
[----:B------:R-:W-:Y:S01]  /*1690*/  SHF.L.U32 R4, R11, 0x10, RZ ;  /* 0x000000100b047819 */ /* 0x000fe200000006ff */
[----:B------:R-:W-:Y:S01]  /*16a0*/  FMUL.FTZ R10, R10, R21 ;  /* 0x000000150a0a7220 */ /* 0x000fe20000410000 */
[----:B------:R-:W-:Y:S01]  /*16b0*/  F2FP.BF16.F32.PACK_AB R12, R7, R12 ;  /* 0x0000000c070c723e */ /* 0x000fe200000010ff */
[----:B------:R-:W-:Y:S01]  /*16c0*/  FMUL.FTZ R8, R8, R3 ;  /* 0x0000000308087220 */ /* 0x000fe20000410000 */
[----:B------:R-:W-:-:S04]  /*16d0*/  IMAD.WIDE R2, R0, 0x10, R14 ;  /* 0x0000001000027825 */ /* 0x000fc800078e020e */
[----:B------:R-:W-:Y:S01]  /*16e0*/  FMUL.FTZ R4, R4, R19 ;  /* 0x0000001304047220 */ /* 0x000fe20000410000 */
[----:B------:R-:W-:Y:S02]  /*16f0*/  F2FP.BF16.F32.PACK_AB R14, R10, R5 ;  /* 0x000000050a0e723e */ /* 0x000fe400000010ff */
[----:B------:R-:W-:Y:S02]  /*1700*/  F2FP.BF16.F32.PACK_AB R13, R8, R13 ;  /* 0x0000000d080d723e */ /* 0x000fe400000010ff */
[----:B------:R-:W-:-:S05]  /*1710*/  F2FP.BF16.F32.PACK_AB R15, R4, R17 ;  /* 0x00000011040f723e */ /* 0x000fca00000010ff */
[----:B------:R-:W-:Y:S01]  /*1720*/  STG.E.128 desc[UR4][R2.64], R12 ;  /* 0x0000000c02007986 */ /* 0x000fe2000c101d04 */
[----:B------:R-:W-:Y:S05]  /*1730*/  EXIT ;  /* 0x000000000000794d */ /* 0x000fea0003800000 */
.L_x_998:
        /* <DEDUP_REMOVED lines=128> */
.L_x_1018:
[----:B------:R-:W-:Y:S05]  /*1f40*/  BSYNC B1 ;  /* 0x0000000000017941 */ /* 0x000fea0003800000 */
.L_x_1017:
[----:B------:R-:W0:Y:S01]  /*1f50*/  MUFU.TANH R15, R15 ;  /* 0x0000000f000f7308 */ /* 0x000e220000002400 */
[----:B-1----:R-:W-:Y:S01]  /*1f60*/  FMUL.FTZ R17, R8, R17 ;  /* 0x0000001108117220 */ /* 0x002fe20000410000 */
[----:B------:R-:W-:Y:S01]  /*1f70*/  SHF.L.U32 R7, R7, 0x10, RZ ;  /* 0x0000001007077819 */ /* 0x000fe200000006ff */
[----:B0-----:R-:W-:-:S04]  /*1f80*/  FFMA.FTZ R8, -R15, R15, 1 ;  /* 0x3f8000000f087423 */ /* 0x001fc8000001010f */
[----:B------:R-:W-:-:S04]  /*1f90*/  FFMA.FTZ R8, R8, R17, R15 ;  /* 0x0000001108087223 */ /* 0x000fc8000001000f */
[----:B------:R-:W-:-:S05]  /*1fa0*/  FMUL.FTZ R7, R7, R8 ;  /* 0x0000000807077220 */ /* 0x000fca0000410000 */
[----:B------:R-:W-:-:S07]  /*1fb0*/  F2FP.BF16.F32.PACK_AB R7, RZ, R7 ;  /* 0x00000007ff07723e */ /* 0x000fce00000010ff */
.L_x_1016:
[----:B------:R-:W-:Y:S05]  /*1fc0*/  BSYNC B0 ;  /* 0x0000000000007941 */ /* 0x000fea0003800000 */
.L_x_1015:
        /* <DEDUP_REMOVED lines=41> */
.L_x_1022:
[----:B------:R-:W-:Y:S05]  /*2260*/  BSYNC B1 ;  /* 0x0000000000017941 */ /* 0x000fea0003800000 */
.L_x_1021:
[----:B------:R-:W0:Y:S01]  /*2270*/  MUFU.TANH R15, R15 ;  /* 0x0000000f000f7308 */ /* 0x000e220000002400 */
[----:B-1----:R-:W-:Y:S01]  /*2280*/  FMUL.FTZ R17, R10, R17 ;  /* 0x000000110a117220 */ /* 0x002fe20000410000 */
[----:B------:R-:W-:Y:S01]  /*2290*/  SHF.L.U32 R9, R9, 0x10, RZ ;  /* 0x0000001009097819 */ /* 0x000fe200000006ff */
[----:B0-----:R-:W-:-:S04]  /*22a0*/  FFMA.FTZ R10, -R15, R15, 1 ;  /* 0x3f8000000f0a7423 */ /* 0x001fc8000001010f */
[----:B------:R-:W-:-:S04]  /*22b0*/  FFMA.FTZ R10, R10, R17, R15 ;  /* 0x000000110a0a7223 */ /* 0x000fc8000001000f */
[----:B------:R-:W-:-:S05]  /*22c0*/  FMUL.FTZ R9, R9, R10 ;  /* 0x0000000a09097220 */ /* 0x000fca0000410000 */
[----:B------:R-:W-:-:S07]  /*22d0*/  F2FP.BF16.F32.PACK_AB R9, RZ, R9 ;  /* 0x00000009ff09723e */ /* 0x000fce00000010ff */
.L_x_1020:
[----:B------:R-:W-:Y:S05]  /*22e0*/  BSYNC B0 ;  /* 0x0000000000007941 */ /* 0x000fea0003800000 */
.L_x_1019:
        /* <DEDUP_REMOVED lines=41> */
.L_x_1026:
[----:B------:R-:W-:Y:S05]  /*2580*/  BSYNC B1 ;  /* 0x0000000000017941 */ /* 0x000fea0003800000 */
.L_x_1025:
[----:B------:R-:W0:Y:S01]  /*2590*/  MUFU.TANH R14, R14 ;  /* 0x0000000e000e7308 */ /* 0x000e220000002400 */
[----:B-1----:R-:W-:Y:S01]  /*25a0*/  FMUL.FTZ R17, R20, R17 ;  /* 0x0000001114117220 */ /* 0x002fe20000410000 */
[----:B------:R-:W-:Y:S01]  /*25b0*/  SHF.L.U32 R10, R11, 0x10, RZ ;  /* 0x000000100b0a7819 */ /* 0x000fe200000006ff */
[----:B0-----:R-:W-:-:S04]  /*25c0*/  FFMA.FTZ R15, -R14, R14, 1 ;  /* 0x3f8000000e0f7423 */ /* 0x001fc8000001010e */
[----:B------:R-:W-:-:S04]  /*25d0*/  FFMA.FTZ R15, R15, R17, R14 ;  /* 0x000000110f0f7223 */ /* 0x000fc8000001000e */
[----:B------:R-:W-:-:S05]  /*25e0*/  FMUL.FTZ R10, R10, R15 ;  /* 0x0000000f0a0a7220 */ /* 0x000fca0000410000 */
[----:B------:R-:W-:-:S07]  /*25f0*/  F2FP.BF16.F32.PACK_AB R10, RZ, R10 ;  /* 0x0000000aff0a723e */ /* 0x000fce00000010ff */
.L_x_1024:
[----:B------:R-:W-:Y:S05]  /*2600*/  BSYNC B0 ;  /* 0x0000000000007941 */ /* 0x000fea0003800000 */
.L_x_1023:
        /* <DEDUP_REMOVED lines=41> */
.L_x_1030:
[----:B------:R-:W-:Y:S05]  /*28a0*/  BSYNC B1 ;  /* 0x0000000000017941 */ /* 0x000fea0003800000 */
.L_x_1029:
[----:B------:R-:W1:Y:S01]  /*28b0*/  MUFU.TANH R14, R14 ;  /* 0x0000000e000e7308 */ /* 0x000e620000002400 */
[----:B0-----:R-:W-:Y:S01]  /*28c0*/  FMUL.FTZ R17, R24, R17 ;  /* 0x0000001118117220 */ /* 0x001fe20000410000 */
[----:B------:R-:W-:Y:S01]  /*28d0*/  SHF.L.U32 R16, R21, 0x10, RZ ;  /* 0x0000001015107819 */ /* 0x000fe200000006ff */
[----:B-1----:R-:W-:-:S04]  /*28e0*/  FFMA.FTZ R11, -R14, R14, 1 ;  /* 0x3f8000000e0b7423 */ /* 0x002fc8000001010e */
[----:B------:R-:W-:-:S04]  /*28f0*/  FFMA.FTZ R11, R11, R17, R14 ;  /* 0x000000110b0b7223 */ /* 0x000fc8000001000e */
[----:B------:R-:W-:-:S05]  /*2900*/  FMUL.FTZ R11, R16, R11 ;  /* 0x0000000b100b7220 */ /* 0x000fca0000410000 */
[----:B------:R-:W-:-:S07]  /*2910*/  F2FP.BF16.F32.PACK_AB R11, RZ, R11 ;  /* 0x0000000bff0b723e */ /* 0x000fce00000010ff */
.L_x_1028:
[----:B------:R-:W-:Y:S05]  /*2920*/  BSYNC B0 ;  /* 0x0000000000007941 */ /* 0x000fea0003800000 */
.L_x_1027:
        /* <DEDUP_REMOVED lines=41> */
.L_x_1034:
[----:B------:R-:W-:Y:S05]  /*2bc0*/  BSYNC B1 ;  /* 0x0000000000017941 */ /* 0x000fea0003800000 */
.L_x_1033:
[----:B------:R-:W0:Y:S01]  /*2bd0*/  MUFU.TANH R15, R15 ;  /* 0x0000000f000f7308 */ /* 0x000e220000002400 */
[----:B------:R-:W-:Y:S01]  /*2be0*/  FMUL.FTZ R19, R0, R19 ;  /* 0x0000001300137220 */ /* 0x000fe20000410000 */
[----:B------:R-:W-:Y:S01]  /*2bf0*/  SHF.L.U32 R25, R25, 0x10, RZ ;  /* 0x0000001019197819 */ /* 0x000fe200000006ff */
[----:B0-----:R-:W-:-:S04]  /*2c00*/  FFMA.FTZ R0, -R15, R15, 1 ;  /* 0x3f8000000f007423 */ /* 0x001fc8000001010f */
[----:B------:R-:W-:-:S04]  /*2c10*/  FFMA.FTZ R0, R0, R19, R15 ;  /* 0x0000001300007223 */ /* 0x000fc8000001000f */
[----:B------:R-:W-:-:S05]  /*2c20*/  FMUL.FTZ R0, R25, R0 ;  /* 0x0000000019007220 */ /* 0x000fca0000410000 */
[----:B------:R-:W-:-:S07]  /*2c30*/  F2FP.BF16.F32.PACK_AB R0, RZ, R0 ;  /* 0x00000000ff00723e */ /* 0x000fce00000010ff */
.L_x_1032:
[----:B------:R-:W-:Y:S05]  /*2c40*/  BSYNC B0 ;  /* 0x0000000000007941 */ /* 0x000fea0003800000 */
.L_x_1031:
        /* <DEDUP_REMOVED lines=41> */
.L_x_1038:
[----:B------:R-:W-:Y:S05]  /*2ee0*/  BSYNC B1 ;  /* 0x0000000000017941 */ /* 0x000fea0003800000 */
.L_x_1037:
[----:B------:R-:W0:Y:S01]  /*2ef0*/  MUFU.TANH R15, R15 ;  /* 0x0000000f000f7308 */ /* 0x000e220000002400 */
[----:B------:R-:W-:Y:S01]  /*2f00*/  FMUL.FTZ R19, R2, R19 ;  /* 0x0000001302137220 */ /* 0x000fe20000410000 */
[----:B------:R-:W-:Y:S01]  /*2f10*/  SHF.L.U32 R3, R3, 0x10, RZ ;  /* 0x0000001003037819 */ /* 0x000fe200000006ff */
[----:B0-----:R-:W-:-:S04]  /*2f20*/  FFMA.FTZ R2, -R15, R15, 1 ;  /* 0x3f8000000f027423 */ /* 0x001fc8000001010f */
[----:B------:R-:W-:-:S04]  /*2f30*/  FFMA.FTZ R2, R2, R19, R15 ;  /* 0x0000001302027223 */ /* 0x000fc8000001000f */
[----:B------:R-:W-:-:S05]  /*2f40*/  FMUL.FTZ R2, R3, R2 ;  /* 0x0000000203027220 */ /* 0x000fca0000410000 */
[----:B------:R-:W-:-:S07]  /*2f50*/  F2FP.BF16.F32.PACK_AB R2, RZ, R2 ;  /* 0x00000002ff02723e */ /* 0x000fce00000010ff */
.L_x_1036:
[----:B------:R-:W-:Y:S05]  /*2f60*/  BSYNC B0 ;  /* 0x0000000000007941 */ /* 0x000fea0003800000 */
.L_x_1035:
        /* <DEDUP_REMOVED lines=41> */
.L_x_1042:
[----:B------:R-:W-:Y:S05]  /*3200*/  BSYNC B1 ;  /* 0x0000000000017941 */ /* 0x000fea0003800000 */
.L_x_1041:
[----:B------:R-:W0:Y:S01]  /*3210*/  MUFU.TANH R14, R14 ;  /* 0x0000000e000e7308 */ /* 0x000e220000002400 */
[----:B------:R-:W-:Y:S01]  /*3220*/  FMUL.FTZ R19, R22, R19 ;  /* 0x0000001316137220 */ /* 0x000fe20000410000 */
[----:B------:R-:W-:Y:S01]  /*3230*/  SHF.L.U32 R26, R26, 0x10, RZ ;  /* 0x000000101a1a7819 */ /* 0x000fe200000006ff */
[----:B0-----:R-:W-:-:S04]  /*3240*/  FFMA.FTZ R3, -R14, R14, 1 ;  /* 0x3f8000000e037423 */ /* 0x001fc8000001010e */
[----:B------:R-:W-:-:S04]  /*3250*/  FFMA.FTZ R3, R3, R19, R14 ;  /* 0x0000001303037223 */ /* 0x000fc8000001000e */
[----:B------:R-:W-:-:S05]  /*3260*/  FMUL.FTZ R3, R26, R3 ;  /* 0x000000031a037220 */ /* 0x000fca0000410000 */
[----:B------:R-:W-:-:S07]  /*3270*/  F2FP.BF16.F32.PACK_AB R3, RZ, R3 ;  /* 0x00000003ff03723e */ /* 0x000fce00000010ff */
.L_x_1040:
[----:B------:R-:W-:Y:S05]  /*3280*/  BSYNC B0 ;  /* 0x0000000000007941 */ /* 0x000fea0003800000 */
.L_x_1039:
        /* <DEDUP_REMOVED lines=41> */
.L_x_1046:
[----:B------:R-:W-:Y:S05]  /*3520*/  BSYNC B1 ;  /* 0x0000000000017941 */ /* 0x000fea0003800000 */
.L_x_1045:
[----:B------:R-:W0:Y:S01]  /*3530*/  MUFU.TANH R15, R15 ;  /* 0x0000000f000f7308 */ /* 0x000e220000002400 */
[----:B------:R-:W-:Y:S01]  /*3540*/  FMUL.FTZ R19, R12, R19 ;  /* 0x000000130c137220 */ /* 0x000fe20000410000 */
[----:B------:R-:W-:Y:S01]  /*3550*/  SHF.L.U32 R13, R13, 0x10, RZ ;  /* 0x000000100d0d7819 */ /* 0x000fe200000006ff */
[----:B0-----:R-:W-:-:S04]  /*3560*/  FFMA.FTZ R12, -R15, R15, 1 ;  /* 0x3f8000000f0c7423 */ /* 0x001fc8000001010f */
[----:B------:R-:W-:-:S04]  /*3570*/  FFMA.FTZ R12, R12, R19, R15 ;  /* 0x000000130c0c7223 */ /* 0x000fc8000001000f */
[----:B------:R-:W-:-:S05]  /*3580*/  FMUL.FTZ R12, R13, R12 ;  /* 0x0000000c0d0c7220 */ /* 0x000fca0000410000 */
[----:B------:R-:W-:-:S07]  /*3590*/  F2FP.BF16.F32.PACK_AB R12, RZ, R12 ;  /* 0x0000000cff0c723e */ /* 0x000fce00000010ff */
.L_x_1044:
[----:B------:R-:W-:Y:S05]  /*35a0*/  BSYNC B0 ;  /* 0x0000000000007941 */ /* 0x000fea0003800000 */
.L_x_1043:
        /* <DEDUP_REMOVED lines=17> */
.L_x_1049:
[----:B------:R-:W-:-:S13]  /*36c0*/  ISETP.GE.AND P0, PT, R6, R5, PT ;  /* 0x000000050600720c */ /* 0x000fda0003f06270 */
[----:B------:R-:W-:Y:S05]  /*36d0*/  @P0 BRA `(.L_x_1051) ;  /* 0x0000000000300947 */ /* 0x000fea0003800000 */
[----:B0-----:R-:W0:Y:S01]  /*36e0*/  LDC.64 R8, c[0x0][0x218] ;  /* 0x00008600ff087b82 */ /* 0x001e220000000a00 */
[----:B------:R-:W-:Y:S02]  /*36f0*/  IADD3 R7, R4, R6, RZ ;  /* 0x0000000604077210 */ /* 0x000fe40007ffe0ff */
[----:B------:R-:W-:-:S03]  /*3700*/  IADD3 R6, R6, 0x80, RZ ;  /* 0x0000008006067810 */ /* 0x000fc60007ffe0ff */
[----:B0-----:R-:W-:-:S05]  /*3710*/  IMAD.WIDE.U32 R8, R7, 0x2, R8 ;  /* 0x0000000207087825 */ /* 0x001fca00078e0008 */
[----:B------:R1:W-:Y:S02]  /*3720*/  STG.E.U16 desc[UR4][R8.64], R10 ;  /* 0x0000000a08007986 */ /* 0x0003e4000c101504 */
.L_x_1050:
[----:B------:R-:W-:-:S13]  /*3730*/  ISETP.GE.AND P0, PT, R6, R5, PT ;  /* 0x000000050600720c */ /* 0x000fda0003f06270 */
[----:B------:R-:W-:Y:S05]  /*3740*/  @P0 BRA `(.L_x_1052) ;  /* 0x0000000000300947 */ /* 0x000fea0003800000 */
[----:B-1----:R-:W1:Y:S01]  /*3750*/  LDC.64 R8, c[0x0][0x218] ;  /* 0x00008600ff087b82 */ /* 0x002e620000000a00 */
[----:B0-----:R-:W-:Y:S02]  /*3760*/  IADD3 R7, R4, R6, RZ ;  /* 0x0000000604077210 */ /* 0x001fe40007ffe0ff */
[----:B------:R-:W-:-:S03]  /*3770*/  IADD3 R6, R6, 0x80, RZ ;  /* 0x0000008006067810 */ /* 0x000fc60007ffe0ff */
[----:B-1----:R-:W-:-:S05]  /*3780*/  IMAD.WIDE.U32 R8, R7, 0x2, R8 ;  /* 0x0000000207087825 */ /* 0x002fca00078e0008 */
[----:B------:R1:W-:Y:S02]  /*3790*/  STG.E.U16 desc[UR4][R8.64], R11 ;  /* 0x0000000b08007986 */ /* 0x0003e4000c101504 */
.L_x_1051:
[----:B------:R-:W-:-:S13]  /*37a0*/  ISETP.GE.AND P0, PT, R6, R5, PT ;  /* 0x000000050600720c */ /* 0x000fda0003f06270 */
[----:B------:R-:W-:Y:S05]  /*37b0*/  @P0 BRA `(.L_x_1053) ;  /* 0x0000000000340947 */ /* 0x000fea0003800000 */
[----:B01----:R-:W0:Y:S01]  /*37c0*/  LDC.64 R8, c[0x0][0x218] ;  /* 0x00008600ff087b82 */ /* 0x003e220000000a00 */
[----:B------:R-:W-:Y:S02]  /*37d0*/  IADD3 R7, R4, R6, RZ ;  /* 0x0000000604077210 */ /* 0x000fe40007ffe0ff */
[----:B------:R-:W-:-:S03]  /*37e0*/  IADD3 R6, R6, 0x80, RZ ;  /* 0x0000008006067810 */ /* 0x000fc60007ffe0ff */
[----:B0-----:R-:W-:-:S05]  /*37f0*/  IMAD.WIDE.U32 R8, R7, 0x2, R8 ;  /* 0x0000000207087825 */ /* 0x001fca00078e0008 */
[----:B------:R2:W-:Y:S02]  /*3800*/  STG.E.U16 desc[UR4][R8.64], R0 ;  /* 0x0000000008007986 */ /* 0x0005e4000c101504 */
.L_x_1052:
        /* <DEDUP_REMOVED lines=8> */
.L_x_1053:
[----:B------:R-:W-:Y:S05]  /*3890*/  BSYNC B1 ;  /* 0x0000000000017941 */ /* 0x000fea0003800000 */
.L_x_1048:
[----:B------:R-:W-:-:S13]  /*38a0*/  ISETP.GE.AND P0, PT, R6, R5, PT ;  /* 0x000000050600720c */ /* 0x000fda0003f06270 */
[----:B012---:R-:W0:Y:S01]  /*38b0*/  @!P0 LDC.64 R8, c[0x0][0x218] ;  /* 0x00008600ff088b82 */ /* 0x007e220000000a00 */
[----:B------:R-:W-:Y:S02]  /*38c0*/  @!P0 IADD3 R7, R4, R6, RZ ;  /* 0x0000000604078210 */ /* 0x000fe40007ffe0ff */
[----:B------:R-:W-:-:S03]  /*38d0*/  @!P0 IADD3 R6, R6, 0x80, RZ ;  /* 0x0000008006068810 */ /* 0x000fc60007ffe0ff */
[----:B0-----:R-:W-:-:S05]  /*38e0*/  @!P0 IMAD.WIDE.U32 R8, R7, 0x2, R8 ;  /* 0x0000000207088825 */ /* 0x001fca00078e0008 */
[----:B------:R3:W-:Y:S02]  /*38f0*/  @!P0 STG.E.U16 desc[UR4][R8.64], R3 ;  /* 0x0000000308008986 */ /* 0x0007e4000c101504 */
.L_x_1054:
[----:B------:R-:W-:Y:S05]  /*3900*/  BSYNC B0 ;  /* 0x0000000000007941 */ /* 0x000fea0003800000 */
.L_x_1047:
        /* <DEDUP_REMOVED lines=8> */
.L_x_1055:
        /* <DEDUP_REMOVED lines=15> */
.L_x_8580:


//--------------------- .text._ZN2at6native18elementwise_kernelILi128ELi4EZNS0_15gpu_kernel_implIZZZNS0_61_GLOBAL__N__b29612f4_23_ActivationMishKernel_cu_9e10b42f_310220mish_backward_kernelERNS_14TensorIteratorEENKUlvE_clEvENKUlvE1_clEvEUlN3c104HalfES9_E_EEvRNS_18TensorIteratorBaseERKT_EUliE_EEviT1_ --------------------------
	.section	.text._ZN2at6native18elementwise_kernelILi128ELi4EZNS0_15gpu_kernel_implIZZZNS0_61_GLOBAL__N__b29612f4_23_ActivationMishKernel_cu_9e10b42f_310220mish_backward_kernelERNS_14TensorIteratorEENKUlvE_clEvENKUlvE1_clEvEUlN3c104HalfES9_E_EEvRNS_18TensorIteratorBaseERKT_EUliE_EEviT1_,"ax",@progbits
	.align	128
        .global         _ZN2at6native18elementwise_kernelILi128ELi4EZNS0_15gpu_kernel_implIZZZNS0_61_GLOBAL__N__b29612f4_23_ActivationMishKernel_cu_9e10b42f_310220mish_backward_kernelERNS_14TensorIteratorEENKUlvE_clEvENKUlvE1_clEvEUlN3c104HalfES9_E_EEvRNS_18TensorIteratorBaseERKT_EUliE_EEviT1_
        .type           _ZN2at6native18elementwise_kernelILi128ELi4EZNS0_15gpu_kernel_implIZZZNS0_61_GLOBAL__N__b29612f4_23_ActivationMishKernel_cu_9e10b42f_310220mish_backward_kernelERNS_14TensorIteratorEENKUlvE_clEvENKUlvE1_clEvEUlN3c104HalfES9_E_EEvRNS_18TensorIteratorBaseERKT_EUliE_EEviT1_,@function
        .size           _ZN2at6native18elementwise_kernelILi128ELi4EZNS0_15gpu_kernel_implIZZZNS0_61_GLOBAL__N__b29612f4_23_ActivationMishKernel_cu_9e10b42f_310220mish_backward_kernelERNS_14TensorIteratorEENKUlvE_clEvENKUlvE1_clEvEUlN3c104HalfES9_E_EEvRNS_18TensorIteratorBaseERKT_EUliE_EEviT1_,(.L_x_8581 - _ZN2at6native18elementwise_kernelILi128ELi4EZNS0_15gpu_kernel_implIZZZNS0_61_GLOBAL__N__b29612f4_23_ActivationMishKernel_cu_9e10b42f_310220mish_backward_kernelERNS_14TensorIteratorEENKUlvE_clEvENKUlvE1_clEvEUlN3c104HalfES9_E_EEvRNS_18TensorIteratorBaseERKT_EUliE_EEviT1_)
        .other          _ZN2at6native18elementwise_kernelILi128ELi4EZNS0_15gpu_kernel_implIZZZNS0_61_GLOBAL__N__b29612f4_23_ActivationMishKernel_cu_9e10b42f_310220mish_backward_kernelERNS_14TensorIteratorEENKUlvE_clEvENKUlvE1_clEvEUlN3c104HalfES9_E_EEvRNS_18TensorIteratorBaseERKT_EUliE_EEviT1_,@"STO_CUDA_ENTRY STV_DEFAULT"
_ZN2at6native18elementwise_kernelILi128ELi4EZNS0_15gpu_kernel_implIZZZNS0_61_GLOBAL__N__b29612f4_23_ActivationMishKernel_cu_9e10b42f_310220mish_backward_kernelERNS_14TensorIteratorEENKUlvE_clEvENKUlvE1_clEvEUlN3c104HalfES9_E_EEvRNS_18TensorIteratorBaseERKT_EUliE_EEviT1_:
.text._ZN2at6native18elementwise_kernelILi128ELi4EZNS0_15gpu_kernel_implIZZZNS0_61_GLOBAL__N__b29612f4_23_ActivationMishKernel_cu_9e10b42f_310220mish_backward_kernelERNS_14TensorIteratorEENKUlvE_clEvENKUlvE1_clEvEUlN3c104HalfES9_E_EEvRNS_18TensorIteratorBaseERKT_EUliE_EEviT1_:
        /* <DEDUP_REMOVED lines=364> */
.L_x_1058:
        /* <DEDUP_REMOVED lines=20> */
[----:B0-----:R-:W-:-:S04]  /*1800*/  F2FP.F16.F32.PACK_AB R0, RZ, R0 ;  /* 0x00000000ff00723e */ /* 0x001fc800000000ff */
[----:B------:R-:W-:Y:S01]  /*1810*/  PRMT R19, R0, 0x7610, R19 ;  /* 0x0000761000137816 */ /* 0x000fe20000000013 */
[----:B------:R-:W-:Y:S06]  /*1820*/  BRA `(.L_x_1064) ;  /* 0x0000000c00d07947 */ /* 0x000fec0003800000 */
.L_x_1062:
[----:B------:R-:W2:Y:S02]  /*1830*/  LDG.E.U8 R2, desc[UR36][R2.64] ;  /* 0x0000002402027981 */ /* 0x000ea4000c1e1100 */
[----:B--2---:R-:W-:-:S04]  /*1840*/  I2FP.F32.U32 R0, R2 ;  /* 0x0000000200007245 */ /* 0x004fc80000201000 */
[----:B------:R-:W-:-:S04]  /*1850*/  F2FP.F16.F32.PACK_AB R0, RZ, R0 ;  /* 0x00000000ff00723e */ /* 0x000fc800000000ff */
[----:B------:R-:W-:Y:S01]  /*1860*/  PRMT R19, R0, 0x7610, R19 ;  /* 0x0000761000137816 */ /* 0x000fe20000000013 */
[----:B------:R-:W-:Y:S06]  /*1870*/  BRA `(.L_x_1064) ;  /* 0x0000000c00bc7947 */ /* 0x000fec0003800000 */
.L_x_1061:
        /* <DEDUP_REMOVED lines=8> */
[----:B0-----:R-:W-:-:S04]  /*1900*/  F2FP.F16.F32.PACK_AB R0, RZ, R0 ;  /* 0x00000000ff00723e */ /* 0x001fc800000000ff */
[----:B------:R-:W-:Y:S01]  /*1910*/  PRMT R19, R0, 0x7610, R19 ;  /* 0x0000761000137816 */ /* 0x000fe20000000013 */
[----:B------:R-:W-:Y:S06]  /*1920*/  BRA `(.L_x_1064) ;  /* 0x0000000c00907947 */ /* 0x000fec0003800000 */
.L_x_1066:
[----:B------:R-:W2:Y:S02]  /*1930*/  LDG.E R2, desc[UR36][R2.64] ;  /* 0x0000002402027981 */ /* 0x000ea4000c1e1900 */
[----:B--2---:R-:W-:-:S04]  /*1940*/  I2FP.F32.S32 R0, R2 ;  /* 0x0000000200007245 */ /* 0x004fc80000201400 */
[----:B------:R-:W-:-:S04]  /*1950*/  F2FP.F16.F32.PACK_AB R0, RZ, R0 ;  /* 0x00000000ff00723e */ /* 0x000fc800000000ff */
[----:B------:R-:W-:Y:S01]  /*1960*/  PRMT R19, R0, 0x7610, R19 ;  /* 0x0000761000137816 */ /* 0x000fe20000000013 */
[----:B------:R-:W-:Y:S06]  /*1970*/  BRA `(.L_x_1064) ;  /* 0x0000000c007c7947 */ /* 0x000fec0003800000 */
.L_x_1065:
[----:B------:R-:W2:Y:S02]  /*1980*/  LDG.E.U16 R2, desc[UR36][R2.64] ;  /* 0x0000002402027981 */ /* 0x000ea4000c1e1500 */
[----:B--2---:R-:W0:Y:S02]  /*1990*/  I2F.S16 R0, R2 ;  /* 0x0000000200007306 */ /* 0x004e240000101400 */
[----:B0-----:R-:W-:-:S04]  /*19a0*/  F2FP.F16.F32.PACK_AB R0, RZ, R0 ;  /* 0x00000000ff00723e */ /* 0x001fc800000000ff */
[----:B------:R-:W-:Y:S01]  /*19b0*/  PRMT R19, R0, 0x7610, R19 ;  /* 0x0000761000137816 */ /* 0x000fe20000000013 */
[----:B------:R-:W-:Y:S06]  /*19c0*/  BRA `(.L_x_1064) ;  /* 0x0000000c00687947 */ /* 0x000fec0003800000 */
.L_x_1060:
[----:B------:R-:W-:-:S13]  /*19d0*/  ISETP.GT.AND P0, PT, R4, 0x6, PT ;  /* 0x000000060400780c */ /* 0x000fda0003f04270 */
[----:B------:R-:W-:Y:S05]  /*19e0*/  @P0 BRA `(.L_x_1067) ;  /* 0x0000000000240947 */ /* 0x000fea0003800000 */
[----:B------:R-:W-:-:S13]  /*19f0*/  ISETP.NE.AND P0, PT, R4, 0x5, PT ;  /* 0x000000050400780c */ /* 0x000fda0003f05270 */
[----:B------:R-:W-:Y:S05]  /*1a00*/  @!P0 BRA `(.L_x_1068) ;  /* 0x0000000000148947 */ /* 0x000fea0003800000 */
[----:B------:R-:W-:-:S13]  /*1a10*/  ISETP.NE.AND P0, PT, R4, 0x6, PT ;  /* 0x000000060400780c */ /* 0x000fda0003f05270 */
[----:B------:R-:W-:Y:S05]  /*1a20*/  @P0 BRA `(.L_x_1063) ;  /* 0x0000000800e40947 */ /* 0x000fea0003800000 */
[----:B------:R-:W2:Y:S02]  /*1a30*/  LDG.E R2, desc[UR36][R2.64] ;  /* 0x0000002402027981 */ /* 0x000ea4000c1e1900 */
[----:B--2---:R-:W-:Y:S01]  /*1a40*/  F2FP.F16.F32.PACK_AB R19, RZ, R2 ;  /* 0x00000002ff13723e */ /* 0x004fe200000000ff */
[----:B------:R-:W-:Y:S06]  /*1a50*/  BRA `(.L_x_1064) ;  /* 0x0000000c00447947 */ /* 0x000fec0003800000 */
.L_x_1068:
[----:B------:R0:W5:Y:S01]  /*1a60*/  LDG.E.U16 R19, desc[UR36][R2.64] ;  /* 0x0000002402137981 */ /* 0x000162000c1e1500 */
[----:B------:R-:W-:Y:S05]  /*1a70*/  BRA `(.L_x_1064) ;  /* 0x0000000c003c7947 */ /* 0x000fea0003800000 */
.L_x_1067:
[----:B------:R-:W-:-:S13]  /*1a80*/  ISETP.NE.AND P0, PT, R4, 0x7, PT ;  /* 0x000000070400780c */ /* 0x000fda0003f05270 */
[----:B------:R-:W-:Y:S05]  /*1a90*/  @!P0 BRA `(.L_x_1069) ;  /* 0x0000000000248947 */ /* 0x000fea0003800000 */
[----:B------:R-:W-:-:S13]  /*1aa0*/  ISETP.NE.AND P0, PT, R4, 0x8, PT ;  /* 0x000000080400780c */ /* 0x000fda0003f05270 */
[----:B------:R-:W-:Y:S05]  /*1ab0*/  @!P0 BRA `(.L_x_1070) ;  /* 0x0000000000148947 */ /* 0x000fea0003800000 */
[----:B------:R-:W-:-:S13]  /*1ac0*/  ISETP.NE.AND P0, PT, R4, 0x9, PT ;  /* 0x000000090400780c */ /* 0x000fda0003f05270 */
[----:B------:R-:W-:Y:S05]  /*1ad0*/  @P0 BRA `(.L_x_1063) ;  /* 0x0000000800b80947 */ /* 0x000fea0003800000 */
[----:B------:R-:W2:Y:S02]  /*1ae0*/  LDG.E R2, desc[UR36][R2.64] ;  /* 0x0000002402027981 */ /* 0x000ea4000c1e1900 */
[----:B--2---:R-:W-:Y:S01]  /*1af0*/  F2FP.F16.F32.PACK_AB R19, RZ, R2 ;  /* 0x00000002ff13723e */ /* 0x004fe200000000ff */
[----:B------:R-:W-:Y:S06]  /*1b00*/  BRA `(.L_x_1064) ;  /* 0x0000000c00187947 */ /* 0x000fec0003800000 */
.L_x_1070:
[----:B------:R1:W5:Y:S01]  /*1b10*/  LDG.E.U16 R19, desc[UR36][R2.64] ;  /* 0x0000002402137981 */ /* 0x000362000c1e1500 */
[----:B------:R-:W-:Y:S05]  /*1b20*/  BRA `(.L_x_1064) ;  /* 0x0000000c00107947 */ /* 0x000fea0003800000 */
.L_x_1069:
[----:B------:R-:W2:Y:S01]  /*1b30*/  LDG.E.64 R2, desc[UR36][R2.64] ;  /* 0x0000002402027981 */ /* 0x000ea2000c1e1b00 */
[----:B------:R-:W-:Y:S01]  /*1b40*/  UMOV UR4, 0xf0000000 ;  /* 0xf000000000047882 */ /* 0x000fe20000000000 */
[----:B------:R-:W-:Y:S01]  /*1b50*/  UMOV UR5, 0x380fffff ;  /* 0x380fffff00057882 */ /* 0x000fe20000000000 */
[----:B--2---:R-:W0:Y:S01]  /*1b60*/  F2F.F32.F64 R0, R2 ;  /* 0x0000000200007310 */ /* 0x004e220000301000 */
[----:B------:R-:W-:-:S14]  /*1b70*/  DSETP.GEU.AND P0, PT, |R2|, UR4, PT ;  /* 0x0000000402007e2a */ /* 0x000fdc000bf0e200 */
[----:B0-----:R-:W-:-:S05]  /*1b80*/  @!P0 FMUL R0, R0, 1.175494350822287508e-38 ;  /* 0x0080000000008820 */ /* 0x001fca0000400000 */
[----:B------:R-:W-:-:S04]  /*1b90*/  F2FP.F16.F32.PACK_AB R0, RZ, R0 ;  /* 0x00000000ff00723e */ /* 0x000fc800000000ff */
[----:B------:R-:W-:Y:S01]  /*1ba0*/  PRMT R19, R0, 0x7610, R19 ;  /* 0x0000761000137816 */ /* 0x000fe20000000013 */
[----:B------:R-:W-:Y:S06]  /*1bb0*/  BRA `(.L_x_1064) ;  /* 0x0000000800ec7947 */ /* 0x000fec0003800000 */
.L_x_1059:
        /* <DEDUP_REMOVED lines=11> */
[----:B------:R-:W-:-:S04]  /*1c70*/  F2FP.F16.F32.PACK_AB R0, RZ, R0 ;  /* 0x00000000ff00723e */ /* 0x000fc800000000ff */
[----:B------:R-:W-:Y:S01]  /*1c80*/  PRMT R19, R0, 0x7610, R19 ;  /* 0x0000761000137816 */ /* 0x000fe20000000013 */
[----:B------:R-:W-:Y:S06]  /*1c90*/  BRA `(.L_x_1064) ;  /* 0x0000000800b47947 */ /* 0x000fec0003800000 */
.L_x_1073:
        /* <DEDUP_REMOVED lines=9> */
.L_x_1072:
        /* <DEDUP_REMOVED lines=25> */
[----:B------:R-:W-:-:S04]  /*1ec0*/  F2FP.F16.F32.PACK_AB R5, RZ, R5 ;  /* 0x00000005ff05723e */ /* 0x000fc800000000ff */
[----:B------:R-:W-:Y:S01]  /*1ed0*/  PRMT R19, R5, 0x7610, R19 ;  /* 0x0000761005137816 */ /* 0x000fe20000000013 */
[----:B------:R-:W-:Y:S06]  /*1ee0*/  BRA `(.L_x_1064) ;  /* 0x0000000800207947 */ /* 0x000fec0003800000 */
.L_x_1075:
        /* <DEDUP_REMOVED lines=12> */
[----:B------:R-:W-:-:S04]  /*1fb0*/  F2FP.F16.F32.PACK_AB R4, RZ, R4 ;  /* 0x00000004ff04723e */ /* 0x000fc800000000ff */
[----:B------:R-:W-:Y:S01]  /*1fc0*/  PRMT R19, R4, 0x7610, R19 ;  /* 0x0000761004137816 */ /* 0x000fe20000000013 */
[----:B------:R-:W-:Y:S06]  /*1fd0*/  BRA `(.L_x_1064) ;  /* 0x0000000400e47947 */ /* 0x000fec0003800000 */
.L_x_1074:
[----:B------:R-:W2:Y:S02]  /*1fe0*/  LDG.E.U16 R0, desc[UR36][R2.64] ;  /* 0x0000002402007981 */ /* 0x000ea4000c1e1500 */
[----:B--2---:R-:W-:-:S05]  /*1ff0*/  IMAD.U32 R0, R0, 0x10000, RZ ;  /* 0x0001000000007824 */ /* 0x004fca00078e00ff */
[----:B------:R-:W-:-:S04]  /*2000*/  F2FP.F16.F32.PACK_AB R0, RZ, R0 ;  /* 0x00000000ff00723e */ /* 0x000fc800000000ff */
[----:B------:R-:W-:Y:S01]  /*2010*/  PRMT R19, R0, 0x7610, R19 ;  /* 0x0000761000137816 */ /* 0x000fe20000000013 */
[----:B------:R-:W-:Y:S06]  /*2020*/  BRA `(.L_x_1064) ;  /* 0x0000000400d07947 */ /* 0x000fec0003800000 */
.L_x_1071:
        /* <DEDUP_REMOVED lines=10> */
[----:B------:R-:W-:-:S04]  /*20d0*/  F2FP.F16.F32.PACK_AB R0, RZ, R0 ;  /* 0x00000000ff00723e */ /* 0x000fc800000000ff */
[----:B------:R-:W-:Y:S01]  /*20e0*/  PRMT R19, R0, 0x7610, R19 ;  /* 0x0000761000137816 */ /* 0x000fe20000000013 */
[----:B------:R-:W-:Y:S06]  /*20f0*/  BRA `(.L_x_1064) ;  /* 0x00000004009c7947 */ /* 0x000fec0003800000 */
.L_x_1078:
        /* <DEDUP_REMOVED lines=21> */
.L_x_1082:
[----:B------:R-:W-:Y:S05]  /*2250*/  BSYNC B1 ;  /* 0x0000000000017941 */ /* 0x000fea0003800000 */
.L_x_1081:
[----:B------:R-:W-:Y:S01]  /*2260*/  LEA R3, R0, 0x3b800000, 0x17 ;  /* 0x3b80000000037811 */ /* 0x000fe200078eb8ff */
[----:B------:R-:W-:-:S05]  /*2270*/  IMAD.SHL.U32 R0, R2, 0x100000, RZ ;  /* 0x0010000002007824 */ /* 0x000fca00078e00ff */
[----:B------:R-:W-:-:S07]  /*2280*/  LOP3.LUT R0, R3, R0, R4, 0xfe, !PT ;  /* 0x0000000003007212 */ /* 0x000fce00078efe04 */
.L_x_1080:
[----:B------:R-:W-:Y:S05]  /*2290*/  BSYNC B0 ;  /* 0x0000000000007941 */ /* 0x000fea0003800000 */
.L_x_1079:
[----:B------:R-:W-:-:S04]  /*22a0*/  F2FP.F16.F32.PACK_AB R0, RZ, R0 ;  /* 0x00000000ff00723e */ /* 0x000fc800000000ff */
[----:B------:R-:W-:Y:S01]  /*22b0*/  PRMT R19, R0, 0x7610, R19 ;  /* 0x0000761000137816 */ /* 0x000fe20000000013 */
[----:B------:R-:W-:Y:S06]  /*22c0*/  BRA `(.L_x_1064) ;  /* 0x0000000400287947 */ /* 0x000fec0003800000 */
.L_x_1077:
        /* <DEDUP_REMOVED lines=21> */
.L_x_1086:
[----:B------:R-:W-:Y:S05]  /*2420*/  BSYNC B1 ;  /* 0x0000000000017941 */ /* 0x000fea0003800000 */
.L_x_1085:
[----:B------:R-:W-:Y:S01]  /*2430*/  LEA R3, R0, 0x37800000, 0x17 ;  /* 0x3780000000037811 */ /* 0x000fe200078eb8ff */
[----:B------:R-:W-:-:S05]  /*2440*/  IMAD.SHL.U32 R0, R2, 0x200000, RZ ;  /* 0x0020000002007824 */ /* 0x000fca00078e00ff */
[----:B------:R-:W-:-:S07]  /*2450*/  LOP3.LUT R0, R3, R0, R4, 0xfe, !PT ;  /* 0x0000000003007212 */ /* 0x000fce00078efe04 */
.L_x_1084:
[----:B------:R-:W-:Y:S05]  /*2460*/  BSYNC B0 ;  /* 0x0000000000007941 */ /* 0x000fea0003800000 */
.L_x_1083:
[----:B------:R-:W-:-:S04]  /*2470*/  F2FP.F16.F32.PACK_AB R0, RZ, R0 ;  /* 0x00000000ff00723e */ /* 0x000fc800000000ff */
[----:B------:R-:W-:Y:S01]  /*2480*/  PRMT R19, R0, 0x7610, R19 ;  /* 0x0000761000137816 */ /* 0x000fe20000000013 */
[----:B------:R-:W-:Y:S06]  /*2490*/  BRA `(.L_x_1064) ;  /* 0x0000000000b47947 */ /* 0x000fec0003800000 */
.L_x_1076:
        /* <DEDUP_REMOVED lines=14> */
.L_x_1090:
[----:B------:R-:W-:Y:S05]  /*2580*/  BSYNC B0 ;  /* 0x0000000000007941 */ /* 0x000fea0003800000 */
.L_x_1089:
[----:B------:R-:W-:-:S04]  /*2590*/  F2FP.F16.F32.PACK_AB R0, RZ, R0 ;  /* 0x00000000ff00723e */ /* 0x000fc800000000ff */
[----:B------:R-:W-:Y:S01]  /*25a0*/  PRMT R19, R0, 0x7610, R19 ;  /* 0x0000761000137816 */ /* 0x000fe20000000013 */
[----:B------:R-:W-:Y:S06]  /*25b0*/  BRA `(.L_x_1064) ;  /* 0x00000000006c7947 */ /* 0x000fec0003800000 */
.L_x_1063:
        /* <DEDUP_REMOVED lines=16> */
.L_x_1091:
[----:B------:R-:W-:Y:S01]  /*26c0*/  PRMT R19, RZ, 0x7610, R19 ;  /* 0x00007610ff137816 */ /* 0x000fe20000000013 */
[----:B------:R-:W-:Y:S06]  /*26d0*/  BRA `(.L_x_1064) ;  /* 0x0000000000247947 */ /* 0x000fec0003800000 */
.L_x_1088:
[----:B------:R-:W2:Y:S02]  /*26e0*/  LDG.E.64 R2, desc[UR36][R2.64] ;  /* 0x0000002402027981 */ /* 0x000ea4000c1e1b00 */
[----:B--2---:R-:W0:Y:S02]  /*26f0*/  I2F.U64 R0, R2 ;  /* 0x0000000200007312 */ /* 0x004e240000301000 */
[----:B0-----:R-:W-:-:S04]  /*2700*/  F2FP.F16.F32.PACK_AB R0, RZ, R0 ;  /* 0x00000000ff00723e */ /* 0x001fc800000000ff */
[----:B------:R-:W-:Y:S01]  /*2710*/  PRMT R19, R0, 0x7610, R19 ;  /* 0x0000761000137816 */ /* 0x000fe20000000013 */
[----:B------:R-:W-:Y:S06]  /*2720*/  BRA `(.L_x_1064) ;  /* 0x0000000000107947 */ /* 0x000fec0003800000 */
.L_x_1087:
[----:B------:R-:W2:Y:S02]  /*2730*/  LDG.E R2, desc[UR36][R2.64] ;  /* 0x0000002402027981 */ /* 0x000ea4000c1e1900 */
[----:B--2---:R-:W-:-:S04]  /*2740*/  I2FP.F32.U32 R0, R2 ;  /* 0x0000000200007245 */ /* 0x004fc80000201000 */
[----:B------:R-:W-:-:S04]  /*2750*/  F2FP.F16.F32.PACK_AB R0, RZ, R0 ;  /* 0x00000000ff00723e */ /* 0x000fc800000000ff */
[----:B------:R-:W-:-:S07]  /*2760*/  PRMT R19, R0, 0x7610, R19 ;  /* 0x0000761000137816 */ /* 0x000fce0000000013 */
.L_x_1064:
[----:B------:R-:W2:Y:S01]  /*2770*/  LDC.U8 R4, c[0x0][0x493] ;  /* 0x000124c0ff047b82 */ /* 0x000ea20000000000 */
[----:B------:R-:W-:Y:S02]  /*2780*/  ULDC.64 UR4, c[0x0][0x488] ;  /* 0x0001220000047ab9 */ /* 0x000fe40000000a00 */
[----:B01----:R-:W-:-:S05]  /*2790*/  IADD3 R2, P1, R22, UR4, RZ ;  /* 0x0000000416027c10 */ /* 0x003fca000ff3e0ff */
[----:B------:R-:W-:Y:S01]  /*27a0*/  IMAD.X R3, RZ, RZ, UR5, P1 ;  /* 0x00000005ff037e24 */ /* 0x000fe200088e06ff */
[----:B--2---:R-:W-:-:S04]  /*27b0*/  PRMT R0, R4, 0x9910, RZ ;  /* 0x0000991004007816 */ /* 0x004fc800000000ff */
        /* <DEDUP_REMOVED lines=12> */
[----:B0-----:R-:W-:Y:S01]  /*2880*/  F2FP.F16.F32.PACK_AB R0, RZ, R0 ;  /* 0x00000000ff00723e */ /* 0x001fe200000000ff */
[----:B------:R-:W-:Y:S06]  /*2890*/  BRA `(.L_x_1097) ;  /* 0x0000000c00987947 */ /* 0x000fec0003800000 */
.L_x_1095:
[----:B------:R-:W2:Y:S02]  /*28a0*/  LDG.E.U8 R2, desc[UR36][R2.64] ;  /* 0x0000002402027981 */ /* 0x000ea4000c1e1100 */
[----:B--2---:R-:W-:-:S04]  /*28b0*/  I2FP.F32.U32 R0, R2 ;  /* 0x0000000200007245 */ /* 0x004fc80000201000 */
[----:B------:R-:W-:Y:S01]  /*28c0*/  F2FP.F16.F32.PACK_AB R0, RZ, R0 ;  /* 0x00000000ff00723e */ /* 0x000fe200000000ff */
[----:B------:R-:W-:Y:S06]  /*28d0*/  BRA `(.L_x_1097) ;  /* 0x0000000c00887947 */ /* 0x000fec0003800000 */
.L_x_1094:
        /* <DEDUP_REMOVED lines=8> */
[----:B0-----:R-:W-:Y:S01]  /*2960*/  F2FP.F16.F32.PACK_AB R0, RZ, R0 ;  /* 0x00000000ff00723e */ /* 0x001fe200000000ff */
[----:B------:R-:W-:Y:S06]  /*2970*/  BRA `(.L_x_1097) ;  /* 0x0000000c00607947 */ /* 0x000fec0003800000 */
.L_x_1099:
[----:B------:R-:W2:Y:S02]  /*2980*/  LDG.E R2, desc[UR36][R2.64] ;  /* 0x0000002402027981 */ /* 0x000ea4000c1e1900 */
[----:B--2---:R-:W-:-:S04]  /*2990*/  I2FP.F32.S32 R0, R2 ;  /* 0x0000000200007245 */ /* 0x004fc80000201400 */
[----:B------:R-:W-:Y:S01]  /*29a0*/  F2FP.F16.F32.PACK_AB R0, RZ, R0 ;  /* 0x00000000ff00723e */ /* 0x000fe200000000ff */
[----:B------:R-:W-:Y:S06]  /*29b0*/  BRA `(.L_x_1097) ;  /* 0x0000000c00507947 */ /* 0x000fec0003800000 */
.L_x_1098:
[----:B------:R-:W2:Y:S02]  /*29c0*/  LDG.E.U16 R2, desc[UR36][R2.64] ;  /* 0x0000002402027981 */ /* 0x000ea4000c1e1500 */
[----:B--2---:R-:W0:Y:S02]  /*29d0*/  I2F.S16 R0, R2 ;  /* 0x0000000200007306 */ /* 0x004e240000101400 */
[----:B0-----:R-:W-:Y:S01]  /*29e0*/  F2FP.F16.F32.PACK_AB R0, RZ, R0 ;  /* 0x00000000ff00723e */ /* 0x001fe200000000ff */
[----:B------:R-:W-:Y:S06]  /*29f0*/  BRA `(.L_x_1097) ;  /* 0x0000000c00407947 */ /* 0x000fec0003800000 */
.L_x_1093:
        /* <DEDUP_REMOVED lines=9> */
.L_x_1101:
[----:B------:R1:W5:Y:S01]  /*2a90*/  LDG.E.U16 R0, desc[UR36][R2.64] ;  /* 0x0000002402007981 */ /* 0x000362000c1e1500 */
[----:B------:R-:W-:Y:S05]  /*2aa0*/  BRA `(.L_x_1097) ;  /* 0x0000000c00147947 */ /* 0x000fea0003800000 */
.L_x_1100:
        /* <DEDUP_REMOVED lines=9> */
.L_x_1103:
[----:B------:R0:W5:Y:S01]  /*2b40*/  LDG.E.U16 R0, desc[UR36][R2.64] ;  /* 0x0000002402007981 */ /* 0x000162000c1e1500 */
[----:B------:R-:W-:Y:S05]  /*2b50*/  BRA `(.L_x_1097) ;  /* 0x0000000800e87947 */ /* 0x000fea0003800000 */
.L_x_1102:
[----:B------:R-:W2:Y:S01]  /*2b60*/  LDG.E.64 R2, desc[UR36][R2.64] ;  /* 0x0000002402027981 */ /* 0x000ea2000c1e1b00 */
[----:B------:R-:W-:Y:S01]  /*2b70*/  UMOV UR4, 0xf0000000 ;  /* 0xf000000000047882 */ /* 0x000fe20000000000 */
[----:B------:R-:W-:Y:S01]  /*2b80*/  UMOV UR5, 0x380fffff ;  /* 0x380fffff00057882 */ /* 0x000fe20000000000 */
[----:B--2---:R-:W0:Y:S01]  /*2b90*/  F2F.F32.F64 R0, R2 ;  /* 0x0000000200007310 */ /* 0x004e220000301000 */
[----:B------:R-:W-:-:S14]  /*2ba0*/  DSETP.GEU.AND P0, PT, |R2|, UR4, PT ;  /* 0x0000000402007e2a */ /* 0x000fdc000bf0e200 */
[----:B0-----:R-:W-:-:S05]  /*2bb0*/  @!P0 FMUL R0, R0, 1.175494350822287508e-38 ;  /* 0x0080000000008820 */ /* 0x001fca0000400000 */
[----:B------:R-:W-:Y:S01]  /*2bc0*/  F2FP.F16.F32.PACK_AB R0, RZ, R0 ;  /* 0x00000000ff00723e */ /* 0x000fe200000000ff */
[----:B------:R-:W-:Y:S06]  /*2bd0*/  BRA `(.L_x_1097) ;  /* 0x0000000800c87947 */ /* 0x000fec0003800000 */
.L_x_1092:
        /* <DEDUP_REMOVED lines=11> */
[----:B------:R-:W-:Y:S01]  /*2c90*/  F2FP.F16.F32.PACK_AB R0, RZ, R0 ;  /* 0x00000000ff00723e */ /* 0x000fe200000000ff */
[----:B------:R-:W-:Y:S06]  /*2ca0*/  BRA `(.L_x_1097) ;  /* 0x0000000800947947 */ /* 0x000fec0003800000 */
.L_x_1106:
        /* <DEDUP_REMOVED lines=8> */
.L_x_1105:
        /* <DEDUP_REMOVED lines=28> */
.L_x_1108:
        /* <DEDUP_REMOVED lines=15> */
.L_x_1107:
[----:B------:R-:W2:Y:S02]  /*2fe0*/  LDG.E.U16 R0, desc[UR36][R2.64] ;  /* 0x0000002402007981 */ /* 0x000ea4000c1e1500 */
[----:B--2---:R-:W-:-:S05]  /*2ff0*/  IMAD.U32 R0, R0, 0x10000, RZ ;  /* 0x0001000000007824 */ /* 0x004fca00078e00ff */
[----:B------:R-:W-:Y:S01]  /*3000*/  F2FP.F16.F32.PACK_AB R0, RZ, R0 ;  /* 0x00000000ff00723e */ /* 0x000fe200000000ff */
[----:B------:R-:W-:Y:S06]  /*3010*/  BRA `(.L_x_1097) ;  /* 0x0000000400b87947 */ /* 0x000fec0003800000 */
.L_x_1104:
        /* <DEDUP_REMOVED lines=10> */
[----:B------:R-:W-:Y:S01]  /*30c0*/  F2FP.F16.F32.PACK_AB R0, RZ, R0 ;  /* 0x00000000ff00723e */ /* 0x000fe200000000ff */
[----:B------:R-:W-:Y:S06]  /*30d0*/  BRA `(.L_x_1097) ;  /* 0x0000000400887947 */ /* 0x000fec0003800000 */
.L_x_1111:
        /* <DEDUP_REMOVED lines=21> */
.L_x_1115:
[----:B------:R-:W-:Y:S05]  /*3230*/  BSYNC B1 ;  /* 0x0000000000017941 */ /* 0x000fea0003800000 */
.L_x_1114:
[----:B------:R-:W-:Y:S01]  /*3240*/  LEA R3, R0, 0x3b800000, 0x17 ;  /* 0x3b80000000037811 */ /* 0x000fe200078eb8ff */
[----:B------:R-:W-:-:S05]  /*3250*/  IMAD.SHL.U32 R0, R2, 0x100000, RZ ;  /* 0x0010000002007824 */ /* 0x000fca00078e00ff */
[----:B------:R-:W-:-:S07]  /*3260*/  LOP3.LUT R0, R3, R0, R4, 0xfe, !PT ;  /* 0x0000000003007212 */ /* 0x000fce00078efe04 */
.L_x_1113:
[----:B------:R-:W-:Y:S05]  /*3270*/  BSYNC B0 ;  /* 0x0000000000007941 */ /* 0x000fea0003800000 */
.L_x_1112:
[----:B------:R-:W-:Y:S01]  /*3280*/  F2FP.F16.F32.PACK_AB R0, RZ, R0 ;  /* 0x00000000ff00723e */ /* 0x000fe200000000ff */
[----:B------:R-:W-:Y:S06]  /*3290*/  BRA `(.L_x_1097) ;  /* 0x0000000400187947 */ /* 0x000fec0003800000 */
.L_x_1110:
        /* <DEDUP_REMOVED lines=21> */
.L_x_1119:
[----:B------:R-:W-:Y:S05]  /*33f0*/  BSYNC B1 ;  /* 0x0000000000017941 */ /* 0x000fea0003800000 */
.L_x_1118:
[----:B------:R-:W-:Y:S01]  /*3400*/  LEA R3, R0, 0x37800000, 0x17 ;  /* 0x3780000000037811 */ /* 0x000fe200078eb8ff */
[----:B------:R-:W-:-:S05]  /*3410*/  IMAD.SHL.U32 R0, R2, 0x200000, RZ ;  /* 0x0020000002007824 */ /* 0x000fca00078e00ff */
[----:B------:R-:W-:-:S07]  /*3420*/  LOP3.LUT R0, R3, R0, R4, 0xfe, !PT ;  /* 0x0000000003007212 */ /* 0x000fce00078efe04 */
.L_x_1117:
[----:B------:R-:W-:Y:S05]  /*3430*/  BSYNC B0 ;  /* 0x0000000000007941 */ /* 0x000fea0003800000 */
.L_x_1116:
[----:B------:R-:W-:Y:S01]  /*3440*/  F2FP.F16.F32.PACK_AB R0, RZ, R0 ;  /* 0x00000000ff00723e */ /* 0x000fe200000000ff */
[----:B------:R-:W-:Y:S06]  /*3450*/  BRA `(.L_x_1097) ;  /* 0x0000000000a87947 */ /* 0x000fec0003800000 */
.L_x_1109:
        /* <DEDUP_REMOVED lines=14> */
.L_x_1123:
[----:B------:R-:W-:Y:S05]  /*3540*/  BSYNC B0 ;  /* 0x0000000000007941 */ /* 0x000fea0003800000 */
.L_x_1122:
[----:B------:R-:W-:Y:S01]  /*3550*/  F2FP.F16.F32.PACK_AB R0, RZ, R0 ;  /* 0x00000000ff00723e */ /* 0x000fe200000000ff */
[----:B------:R-:W-:Y:S06]  /*3560*/  BRA `(.L_x_1097) ;  /* 0x0000000000647947 */ /* 0x000fec0003800000 */
.L_x_1096:
        /* <DEDUP_REMOVED lines=16> */
.L_x_1124:
[----:B------:R-:W-:Y:S01]  /*3670*/  PRMT R0, RZ, 0x7610, R0 ;  /* 0x00007610ff007816 */ /* 0x000fe20000000000 */
[----:B------:R-:W-:Y:S06]  /*3680*/  BRA `(.L_x_1097) ;  /* 0x00000000001c7947 */ /* 0x000fec0003800000 */
.L_x_1121:
[----:B------:R-:W2:Y:S02]  /*3690*/  LDG.E.64 R2, desc[UR36][R2.64] ;  /* 0x0000002402027981 */ /* 0x000ea4000c1e1b00 */
[----:B--2---:R-:W0:Y:S02]  /*36a0*/  I2F.U64 R0, R2 ;  /* 0x0000000200007312 */ /* 0x004e240000301000 */
[----:B0-----:R-:W-:Y:S01]  /*36b0*/  F2FP.F16.F32.PACK_AB R0, RZ, R0 ;  /* 0x00000000ff00723e */ /* 0x001fe200000000ff */
[----:B------:R-:W-:Y:S06]  /*36c0*/  BRA `(.L_x_1097) ;  /* 0x00000000000c7947 */ /* 0x000fec0003800000 */
.L_x_1120:
[----:B------:R-:W2:Y:S02]  /*36d0*/  LDG.E R2, desc[UR36][R2.64] ;  /* 0x0000002402027981 */ /* 0x000ea4000c1e1900 */
[----:B--2---:R-:W-:-:S04]  /*36e0*/  I2FP.F32.U32 R0, R2 ;  /* 0x0000000200007245 */ /* 0x004fc80000201000 */
[----:B------:R-:W-:-:S07]  /*36f0*/  F2FP.F16.F32.PACK_AB R0, RZ, R0 ;  /* 0x00000000ff00723e */ /* 0x000fce00000000ff */
.L_x_1097:
[----:B-----5:R-:W-:Y:S01]  /*3700*/  HADD2.F32 R0, -RZ, R0.H0_H0 ;  /* 0x20000000ff007230 */ /* 0x020fe20000004100 */
[----:B------:R-:W-:Y:S01]  /*3710*/  BSSY B0, `(.L_x_1125) ;  /* 0x0000025000007945 */ /* 0x000fe20003800000 */
[----:B------:R-:W-:-:S03]  /*3720*/  IMAD.MOV.U32 R7, RZ, RZ, 0x3e800000 ;  /* 0x3e800000ff077424 */ /* 0x000fc600078e00ff */
[C---:B01----:R-:W-:Y:S01]  /*3730*/  FMUL.FTZ R2, R0.reuse, 1.4426950216293334961 ;  /* 0x3fb8aa3b00027820 */ /* 0x043fe20000410000 */
        /* <DEDUP_REMOVED lines=34> */
.L_x_1126:
[----:B------:R-:W-:Y:S05]  /*3960*/  BSYNC B0 ;  /* 0x0000000000007941 */ /* 0x000fea0003800000 */
.L_x_1125:
[----:B------:R-:W0:Y:S01]  /*3970*/  MUFU.TANH R4, R4 ;  /* 0x0000000400047308 */ /* 0x000e220000002400 */
[----:B--2---:R-:W-:Y:S01]  /*3980*/  PRMT R6, R3, 0x9910, RZ ;  /* 0x0000991003067816 */ /* 0x004fe200000000ff */
[----:B------:R-:W-:Y:S01]  /*3990*/  FMUL.FTZ R9, R0, R9 ;  /* 0x0000000900097220 */ /* 0x000fe20000410000 */
[----:B------:R-:W-:-:S03]  /*39a0*/  HADD2.F32 R2, -RZ, R19.H0_H0 ;  /* 0x20000013ff027230 */ /* 0x000fc60000004100 */
[----:B------:R-:W-:-:S05]  /*39b0*/  IMAD.MOV.U32 R0, RZ, RZ, R6 ;  /* 0x000000ffff007224 */ /* 0x000fca00078e0006 */
[----:B------:R-:W-:Y:S01]  /*39c0*/  ISETP.GT.AND P0, PT, R0, 0x9, PT ;  /* 0x000000090000780c */ /* 0x000fe20003f04270 */
[----:B0-----:R-:W-:-:S04]  /*39d0*/  FFMA.FTZ R5, -R4, R4, 1 ;  /* 0x3f80000004057423 */ /* 0x001fc80000010104 */
[----:B------:R-:W-:-:S04]  /*39e0*/  FFMA.FTZ R5, R5, R9, R4 ;  /* 0x0000000905057223 */ /* 0x000fc80000010004 */
[----:B------:R-:W-:-:S05]  /*39f0*/  FMUL.FTZ R5, R2, R5 ;  /* 0x0000000502057220 */ /* 0x000fca0000410000 */
[----:B------:R-:W-:Y:S01]  /*3a00*/  F2FP.F16.F32.PACK_AB R5, RZ, R5 ;  /* 0x00000005ff05723e */ /* 0x000fe200000000ff */
        /* <DEDUP_REMOVED lines=9> */
[----:B------:R-:W-:-:S04]  /*3aa0*/  HADD2.F32 R0, -RZ, R5.H0_H0 ;  /* 0x20000005ff007230 */ /* 0x000fc80000004100 */
[----:B------:R-:W0:Y:S02]  /*3ab0*/  F2I.FTZ.TRUNC.NTZ R3, R0 ;  /* 0x0000000000037305 */ /* 0x000e24000021f100 */
[----:B0-----:R0:W-:Y:S01]  /*3ac0*/  STG.E.U8 desc[UR36][R16.64], R3 ;  /* 0x0000000310007986 */ /* 0x0011e2000c101124 */
[----:B------:R-:W-:Y:S05]  /*3ad0*/  BRA `(.L_x_1132) ;  /* 0x0000000c00947947 */ /* 0x000fea0003800000 */
.L_x_1130:
[----:B------:R-:W-:-:S06]  /*3ae0*/  HADD2.F32 R3, -RZ, R5.H0_H0 ;  /* 0x20000005ff037230 */ /* 0x000fcc0000004100 */
[----:B------:R-:W0:Y:S02]  /*3af0*/  F2I.S64.TRUNC R2, R3 ;  /* 0x0000000300027311 */ /* 0x000e24000020d900 */
[----:B0-----:R0:W-:Y:S01]  /*3b00*/  STG.E.U8 desc[UR36][R16.64], R2 ;  /* 0x0000000210007986 */ /* 0x0011e2000c101124 */
[----:B------:R-:W-:Y:S05]  /*3b10*/  BRA `(.L_x_1132) ;  /* 0x0000000c00847947 */ /* 0x000fea0003800000 */
.L_x_1129:
[----:B------:R-:W-:-:S13]  /*3b20*/  ISETP.NE.AND P0, PT, R0, 0x2, PT ;  /* 0x000000020000780c */ /* 0x000fda0003f05270 */
[----:B------:R-:W-:Y:S05]  /*3b30*/  @!P0 BRA `(.L_x_1133) ;  /* 0x0000000000308947 */ /* 0x000fea0003800000 */
[----:B------:R-:W-:-:S13]  /*3b40*/  ISETP.NE.AND P0, PT, R0, 0x3, PT ;  /* 0x000000030000780c */ /* 0x000fda0003f05270 */
[----:B------:R-:W-:Y:S05]  /*3b50*/  @!P0 BRA `(.L_x_1134) ;  /* 0x0000000000188947 */ /* 0x000fea0003800000 */
[----:B------:R-:W-:-:S13]  /*3b60*/  ISETP.NE.AND P0, PT, R0, 0x4, PT ;  /* 0x000000040000780c */ /* 0x000fda0003f05270 */
[----:B------:R-:W-:Y:S05]  /*3b70*/  @P0 BRA `(.L_x_1131) ;  /* 0x0000000c000c0947 */ /* 0x000fea0003800000 */
[----:B------:R-:W-:-:S06]  /*3b80*/  HADD2.F32 R2, -RZ, R5.H0_H0 ;  /* 0x20000005ff027230 */ /* 0x000fcc0000004100 */
[----:B------:R-:W0:Y:S02]  /*3b90*/  F2I.S64.TRUNC R2, R2 ;  /* 0x0000000200027311 */ /* 0x000e24000020d900 */
[----:B0-----:R0:W-:Y:S01]  /*3ba0*/  STG.E.64 desc[UR36][R16.64], R2 ;  /* 0x0000000210007986 */ /* 0x0011e2000c101b24 */
[----:B------:R-:W-:Y:S05]  /*3bb0*/  BRA `(.L_x_1132) ;  /* 0x0000000c005c7947 */ /* 0x000fea0003800000 */
.L_x_1134:
[----:B------:R-:W-:-:S06]  /*3bc0*/  HADD2.F32 R5, -RZ, R5.H0_H0 ;  /* 0x20000005ff057230 */ /* 0x000fcc0000004100 */
[----:B------:R-:W0:Y:S02]  /*3bd0*/  F2I.FTZ.TRUNC.NTZ R5, R5 ;  /* 0x0000000500057305 */ /* 0x000e24000021f100 */
[----:B0-----:R0:W-:Y:S01]  /*3be0*/  STG.E desc[UR36][R16.64], R5 ;  /* 0x0000000510007986 */ /* 0x0011e2000c101924 */
[----:B------:R-:W-:Y:S05]  /*3bf0*/  BRA `(.L_x_1132) ;  /* 0x0000000c004c7947 */ /* 0x000fea0003800000 */
.L_x_1133:
[----:B------:R-:W-:-:S06]  /*3c00*/  HADD2.F32 R5, -RZ, R5.H0_H0 ;  /* 0x20000005ff057230 */ /* 0x000fcc0000004100 */
[----:B------:R-:W0:Y:S02]  /*3c10*/  F2I.FTZ.TRUNC.NTZ R5, R5 ;  /* 0x0000000500057305 */ /* 0x000e24000021f100 */
[----:B0-----:R0:W-:Y:S01]  /*3c20*/  STG.E.U16 desc[UR36][R16.64], R5 ;  /* 0x0000000510007986 */ /* 0x0011e2000c101524 */
[----:B------:R-:W-:Y:S05]  /*3c30*/  BRA `(.L_x_1132) ;  /* 0x0000000c003c7947 */ /* 0x000fea0003800000 */
.L_x_1128:
[----:B------:R-:W-:-:S13]  /*3c40*/  ISETP.GT.AND P0, PT, R0, 0x6, PT ;  /* 0x000000060000780c */ /* 0x000fda0003f04270 */
[----:B------:R-:W-:Y:S05]  /*3c50*/  @P0 BRA `(.L_x_1135) ;  /* 0x0000000000240947 */ /* 0x000fea0003800000 */
[----:B------:R-:W-:-:S13]  /*3c60*/  ISETP.NE.AND P0, PT, R0, 0x5, PT ;  /* 0x000000050000780c */ /* 0x000fda0003f05270 */
[----:B------:R-:W-:Y:S05]  /*3c70*/  @!P0 BRA `(.L_x_1136) ;  /* 0x0000000000148947 */ /* 0x000fea0003800000 */
[----:B------:R-:W-:-:S13]  /*3c80*/  ISETP.NE.AND P0, PT, R0, 0x6, PT ;  /* 0x000000060000780c */ /* 0x000fda0003f05270 */
[----:B------:R-:W-:Y:S05]  /*3c90*/  @P0 BRA `(.L_x_1131) ;  /* 0x0000000800c40947 */ /* 0x000fea0003800000 */
[----:B------:R-:W-:-:S05]  /*3ca0*/  HADD2.F32 R5, -RZ, R5.H0_H0 ;  /* 0x20000005ff057230 */ /* 0x000fca0000004100 */
[----:B------:R0:W-:Y:S01]  /*3cb0*/  STG.E desc[UR36][R16.64], R5 ;  /* 0x0000000510007986 */ /* 0x0001e2000c101924 */
[----:B------:R-:W-:Y:S05]  /*3cc0*/  BRA `(.L_x_1132) ;  /* 0x0000000c00187947 */ /* 0x000fea0003800000 */
.L_x_1136:
[----:B------:R0:W-:Y:S01]  /*3cd0*/  STG.E.U16 desc[UR36][R16.64], R5 ;  /* 0x0000000510007986 */ /* 0x0001e2000c101524 */
[----:B------:R-:W-:Y:S05]  /*3ce0*/  BRA `(.L_x_1132) ;  /* 0x0000000c00107947 */ /* 0x000fea0003800000 */
.L_x_1135:
[----:B------:R-:W-:-:S13]  /*3cf0*/  ISETP.NE.AND P0, PT, R0, 0x7, PT ;  /* 0x000000070000780c */ /* 0x000fda0003f05270 */
[----:B------:R-:W-:Y:S05]  /*3d00*/  @!P0 BRA `(.L_x_1137) ;  /* 0x0000000000348947 */ /* 0x000fea0003800000 */
[----:B------:R-:W-:-:S13]  /*3d10*/  ISETP.NE.AND P0, PT, R0, 0x8, PT ;  /* 0x000000080000780c */ /* 0x000fda0003f05270 */
[----:B------:R-:W-:Y:S05]  /*3d20*/  @!P0 BRA `(.L_x_1138) ;  /* 0x0000000000188947 */ /* 0x000fea0003800000 */
[----:B------:R-:W-:-:S13]  /*3d30*/  ISETP.NE.AND P0, PT, R0, 0x9, PT ;  /* 0x000000090000780c */ /* 0x000fda0003f05270 */
[----:B------:R-:W-:Y:S05]  /*3d40*/  @P0 BRA `(.L_x_1131) ;  /* 0x0000000800980947 */ /* 0x000fea0003800000 */
[----:B------:R-:W-:Y:S02]  /*3d50*/  HADD2.F32 R2, -RZ, R5.H0_H0 ;  /* 0x20000005ff027230 */ /* 0x000fe40000004100 */
[----:B------:R-:W-:-:S05]  /*3d60*/  IMAD.MOV.U32 R3, RZ, RZ, RZ ;  /* 0x000000ffff037224 */ /* 0x000fca00078e00ff */
[----:B------:R0:W-:Y:S01]  /*3d70*/  STG.E.64 desc[UR36][R16.64], R2 ;  /* 0x0000000210007986 */ /* 0x0001e2000c101b24 */
[----:B------:R-:W-:Y:S05]  /*3d80*/  BRA `(.L_x_1132) ;  /* 0x0000000800e87947 */ /* 0x000fea0003800000 */
.L_x_1138:
[----:B------:R-:W-:-:S05]  /*3d90*/  HADD2.F32 R0, -RZ, R5.H0_H0 ;  /* 0x20000005ff007230 */ /* 0x000fca0000004100 */
[----:B------:R-:W-:-:S04]  /*3da0*/  F2FP.F16.F32.PACK_AB R0, RZ, R0 ;  /* 0x00000000ff00723e */ /* 0x000fc800000000ff */
[----:B------:R-:W-:-:S05]  /*3db0*/  PRMT R0, R0, 0x5410, RZ ;  /* 0x0000541000007816 */ /* 0x000fca00000000ff */
[----:B------:R0:W-:Y:S01]  /*3dc0*/  STG.E desc[UR36][R16.64], R0 ;  /* 0x0000000010007986 */ /* 0x0001e2000c101924 */
[----:B------:R-:W-:Y:S05]  /*3dd0*/  BRA `(.L_x_1132) ;  /* 0x0000000800d47947 */ /* 0x000fea0003800000 */
.L_x_1137:
[----:B------:R-:W-:-:S05]  /*3de0*/  HADD2.F32 R2, -RZ, R5.H0_H0 ;  /* 0x20000005ff027230 */ /* 0x000fca0000004100 */
[----:B------:R-:W-:-:S06]  /*3df0*/  FMUL.FTZ R2, R2, 1 ;  /* 0x3f80000002027820 */ /* 0x000fcc0000410000 */
[----:B------:R-:W0:Y:S02]  /*3e00*/  F2F.F64.F32 R2, R2 ;  /* 0x0000000200027310 */ /* 0x000e240000201800 */
[----:B0-----:R0:W-:Y:S01]  /*3e10*/  STG.E.64 desc[UR36][R16.64], R2 ;  /* 0x0000000210007986 */ /* 0x0011e2000c101b24 */
[----:B------:R-:W-:Y:S05]  /*3e20*/  BRA `(.L_x_1132) ;  /* 0x0000000800c07947 */ /* 0x000fea0003800000 */
.L_x_1127:
        /* <DEDUP_REMOVED lines=8> */
[----:B------:R-:W-:-:S05]  /*3eb0*/  HADD2.F32 R5, -RZ, R5.H0_H0 ;  /* 0x20000005ff057230 */ /* 0x000fca0000004100 */
[----:B------:R-:W-:-:S04]  /*3ec0*/  FSETP.NEU.FTZ.AND P0, PT, R5, RZ, PT ;  /* 0x000000ff0500720b */ /* 0x000fc80003f1d000 */
[----:B------:R-:W-:-:S05]  /*3ed0*/  SEL R3, RZ, 0x1, !P0 ;  /* 0x00000001ff037807 */ /* 0x000fca0004000000 */
[----:B------:R4:W-:Y:S01]  /*3ee0*/  STG.E.U8 desc[UR36][R16.64], R3 ;  /* 0x0000000310007986 */ /* 0x0009e2000c101124 */
[----:B------:R-:W-:Y:S05]  /*3ef0*/  BRA `(.L_x_1132) ;  /* 0x00000008008c7947 */ /* 0x000fea0003800000 */
.L_x_1141:
[----:B------:R-:W-:Y:S01]  /*3f00*/  HADD2.F32 R5, -RZ, R5.H0_H0 ;  /* 0x20000005ff057230 */ /* 0x000fe20000004100 */
[----:B------:R-:W-:-:S04]  /*3f10*/  CS2R R6, SRZ ;  /* 0x0000000000067805 */ /* 0x000fc8000001ff00 */
[----:B------:R-:W-:-:S06]  /*3f20*/  FMUL.FTZ R5, R5, 1 ;  /* 0x3f80000005057820 */ /* 0x000fcc0000410000 */
[----:B------:R-:W0:Y:S02]  /*3f30*/  F2F.F64.F32 R4, R5 ;  /* 0x0000000500047310 */ /* 0x000e240000201800 */
[----:B0-----:R3:W-:Y:S01]  /*3f40*/  STG.E.128 desc[UR36][R16.64], R4 ;  /* 0x0000000410007986 */ /* 0x0017e2000c101d24 */
[----:B------:R-:W-:Y:S05]  /*3f50*/  BRA `(.L_x_1132) ;  /* 0x0000000800747947 */ /* 0x000fea0003800000 */
.L_x_1140:
[----:B------:R-:W-:-:S13]  /*3f60*/  ISETP.NE.AND P0, PT, R0, 0xf, PT ;  /* 0x0000000f0000780c */ /* 0x000fda0003f05270 */
[----:B------:R-:W-:Y:S05]  /*3f70*/  @!P0 BRA `(.L_x_1142) ;  /* 0x0000000000b48947 */ /* 0x000fea0003800000 */
[----:B------:R-:W-:-:S13]  /*3f80*/  ISETP.NE.AND P0, PT, R0, 0x17, PT ;  /* 0x000000170000780c */ /* 0x000fda0003f05270 */
[----:B------:R-:W-:Y:S05]  /*3f90*/  @!P0 BRA `(.L_x_1143) ;  /* 0x0000000000548947 */ /* 0x000fea0003800000 */
[----:B------:R-:W-:-:S13]  /*3fa0*/  ISETP.NE.AND P0, PT, R0, 0x18, PT ;  /* 0x000000180000780c */ /* 0x000fda0003f05270 */
[----:B------:R-:W-:Y:S05]  /*3fb0*/  @P0 BRA `(.L_x_1131) ;  /* 0x0000000400fc0947 */ /* 0x000fea0003800000 */
[----:B------:R-:W-:Y:S01]  /*3fc0*/  HADD2.F32 R5, -RZ, R5.H0_H0 ;  /* 0x20000005ff057230 */ /* 0x000fe20000004100 */
        /* <DEDUP_REMOVED lines=14> */
.L_x_1145:
[----:B------:R-:W-:Y:S05]  /*40b0*/  BSYNC B0 ;  /* 0x0000000000007941 */ /* 0x000fea0003800000 */
.L_x_1144:
[----:B------:R-:W-:-:S05]  /*40c0*/  LOP3.LUT R3, R0, R3, RZ, 0xfc, !PT ;  /* 0x0000000300037212 */ /* 0x000fca00078efcff */
[----:B------:R0:W-:Y:S01]  /*40d0*/  STG.E.U8 desc[UR36][R16.64], R3 ;  /* 0x0000000310007986 */ /* 0x0001e2000c101124 */
[----:B------:R-:W-:Y:S05]  /*40e0*/  BRA `(.L_x_1132) ;  /* 0x0000000800107947 */ /* 0x000fea0003800000 */
.L_x_1143:
[----:B------:R-:W-:Y:S01]  /*40f0*/  HADD2.F32 R5, -RZ, R5.H0_H0 ;  /* 0x20000005ff057230 */ /* 0x000fe20000004100 */
        /* <DEDUP_REMOVED lines=12> */
.L_x_1147:
[----:B------:R-:W-:Y:S01]  /*41c0*/  IMAD.MOV.U32 R0, RZ, RZ, 0x7f ;  /* 0x0000007fff007424 */ /* 0x000fe200078e00ff */
[----:B------:R-:W-:-:S04]  /*41d0*/  ISETP.GT.U32.AND P0, PT, R2, 0x7f800000, PT ;  /* 0x7f8000000200780c */ /* 0x000fc80003f04070 */
[----:B------:R-:W-:-:S09]  /*41e0*/  SEL R0, R0, 0x7c, P0 ;  /* 0x0000007c00007807 */ /* 0x000fd20000000000 */
.L_x_1148:
[----:B------:R-:W-:Y:S05]  /*41f0*/  BSYNC B0 ;  /* 0x0000000000007941 */ /* 0x000fea0003800000 */
.L_x_1146:
[----:B------:R-:W-:-:S04]  /*4200*/  LOP3.LUT R2, R5, 0x80000000, RZ, 0xc0, !PT ;  /* 0x8000000005027812 */ /* 0x000fc800078ec0ff */
[----:B------:R-:W-:-:S04]  /*4210*/  SHF.R.U32.HI R3, RZ, 0x18, R2 ;  /* 0x00000018ff037819 */ /* 0x000fc80000011602 */
[----:B------:R-:W-:-:S05]  /*4220*/  LOP3.LUT R3, R0, R3, RZ, 0xfc, !PT ;  /* 0x0000000300037212 */ /* 0x000fca00078efcff */
[----:B------:R1:W-:Y:S01]  /*4230*/  STG.E.U8 desc[UR36][R16.64], R3 ;  /* 0x0000000310007986 */ /* 0x0003e2000c101124 */
[----:B------:R-:W-:Y:S05]  /*4240*/  BRA `(.L_x_1132) ;  /* 0x0000000400b87947 */ /* 0x000fea0003800000 */
.L_x_1142:
[----:B------:R-:W-:-:S05]  /*4250*/  HADD2.F32 R0, -RZ, R5.H0_H0 ;  /* 0x20000005ff007230 */ /* 0x000fca0000004100 */
[----:B------:R-:W-:-:S05]  /*4260*/  F2FP.BF16.F32.PACK_AB R0, RZ, R0 ;  /* 0x00000000ff00723e */ /* 0x000fca00000010ff */
[----:B------:R2:W-:Y:S01]  /*4270*/  STG.E.U16 desc[UR36][R16.64], R0 ;  /* 0x0000000010007986 */ /* 0x0005e2000c101524 */
[----:B------:R-:W-:Y:S05]  /*4280*/  BRA `(.L_x_1132) ;  /* 0x0000000400a87947 */ /* 0x000fea0003800000 */
.L_x_1139:
        /* <DEDUP_REMOVED lines=8> */
[----:B------:R-:W-:-:S06]  /*4310*/  HADD2.F32 R3, -RZ, R5.H0_H0 ;  /* 0x20000005ff037230 */ /* 0x000fcc0000004100 */
[----:B------:R-:W0:Y:S02]  /*4320*/  F2I.FTZ.U32.TRUNC.NTZ R3, R3 ;  /* 0x0000000300037305 */ /* 0x000e24000021f000 */
[----:B0-----:R0:W-:Y:S01]  /*4330*/  STG.E.U16 desc[UR36][R16.64], R3 ;  /* 0x0000000310007986 */ /* 0x0011e2000c101524 */
[----:B------:R-:W-:Y:S05]  /*4340*/  BRA `(.L_x_1132) ;  /* 0x0000000400787947 */ /* 0x000fea0003800000 */
.L_x_1151:
[----:B------:R-:W-:Y:S01]  /*4350*/  HADD2.F32 R5, -RZ, R5.H0_H0 ;  /* 0x20000005ff057230 */ /* 0x000fe20000004100 */
        /* <DEDUP_REMOVED lines=16> */
.L_x_1154:
[----:B------:R-:W-:-:S04]  /*4460*/  LOP3.LUT R2, R5, 0x80000000, RZ, 0xc0, !PT ;  /* 0x8000000005027812 */ /* 0x000fc800078ec0ff */
[----:B------:R-:W-:-:S04]  /*4470*/  SHF.R.U32.HI R3, RZ, 0x18, R2 ;  /* 0x00000018ff037819 */ /* 0x000fc80000011602 */
[----:B------:R-:W-:-:S04]  /*4480*/  LOP3.LUT R0, R0, R3, RZ, 0xfc, !PT ;  /* 0x0000000300007212 */ /* 0x000fc800078efcff */
[----:B------:R-:W-:-:S07]  /*4490*/  PRMT R8, R0, 0x7610, R8 ;  /* 0x0000761000087816 */ /* 0x000fce0000000008 */
.L_x_1153:
[----:B------:R-:W-:Y:S05]  /*44a0*/  BSYNC B0 ;  /* 0x0000000000007941 */ /* 0x000fea0003800000 */
.L_x_1152:
[----:B------:R0:W-:Y:S01]  /*44b0*/  STG.E.U8 desc[UR36][R16.64], R8 ;  /* 0x0000000810007986 */ /* 0x0001e2000c101124 */
[----:B------:R-:W-:Y:S05]  /*44c0*/  BRA `(.L_x_1132) ;  /* 0x0000000400187947 */ /* 0x000fea0003800000 */
.L_x_1150:
        /* <DEDUP_REMOVED lines=17> */
.L_x_1157:
[----:B------:R-:W-:-:S04]  /*45e0*/  LOP3.LUT R2, R5, 0x80000000, RZ, 0xc0, !PT ;  /* 0x8000000005027812 */ /* 0x000fc800078ec0ff */
[----:B------:R-:W-:-:S04]  /*45f0*/  SHF.R.U32.HI R3, RZ, 0x18, R2 ;  /* 0x00000018ff037819 */ /* 0x000fc80000011602 */
[----:B------:R-:W-:-:S04]  /*4600*/  LOP3.LUT R0, R0, R3, RZ, 0xfc, !PT ;  /* 0x0000000300007212 */ /* 0x000fc800078efcff */
[----:B------:R-:W-:-:S07]  /*4610*/  PRMT R8, R0, 0x7610, R8 ;  /* 0x0000761000087816 */ /* 0x000fce0000000008 */
.L_x_1156:
[----:B------:R-:W-:Y:S05]  /*4620*/  BSYNC B0 ;  /* 0x0000000000007941 */ /* 0x000fea0003800000 */
.L_x_1155:
[----:B------:R0:W-:Y:S01]  /*4630*/  STG.E.U8 desc[UR36][R16.64], R8 ;  /* 0x0000000810007986 */ /* 0x0001e2000c101124 */
[----:B------:R-:W-:Y:S05]  /*4640*/  BRA `(.L_x_1132) ;  /* 0x0000000000b87947 */ /* 0x000fea0003800000 */
.L_x_1149:
[----:B------:R-:W-:-:S13]  /*4650*/  ISETP.NE.AND P0, PT, R0, 0x1c, PT ;  /* 0x0000001c0000780c */ /* 0x000fda0003f05270 */
[----:B------:R-:W-:Y:S05]  /*4660*/  @!P0 BRA `(.L_x_1158) ;  /* 0x0000000000a48947 */ /* 0x000fea0003800000 */
[----:B------:R-:W-:-:S13]  /*4670*/  ISETP.NE.AND P0, PT, R0, 0x1d, PT ;  /* 0x0000001d0000780c */ /* 0x000fda0003f05270 */
[----:B------:R-:W-:Y:S05]  /*4680*/  @!P0 BRA `(.L_x_1159) ;  /* 0x00000000008c8947 */ /* 0x000fea0003800000 */
[----:B------:R-:W-:-:S13]  /*4690*/  ISETP.NE.AND P0, PT, R0, 0x2c, PT ;  /* 0x0000002c0000780c */ /* 0x000fda0003f05270 */
[----:B------:R-:W-:Y:S05]  /*46a0*/  @P0 BRA `(.L_x_1131) ;  /* 0x0000000000400947 */ /* 0x000fea0003800000 */
[----:B------:R-:W-:Y:S02]  /*46b0*/  HADD2.F32 R5, -RZ, R5.H0_H0 ;  /* 0x20000005ff057230 */ /* 0x000fe40000004100 */
        /* <DEDUP_REMOVED lines=15> */
.L_x_1131:
        /* <DEDUP_REMOVED lines=16> */
.L_x_1160:
[----:B------:R-:W-:Y:S05]  /*48b0*/  BRA `(.L_x_1132) ;  /* 0x00000000001c7947 */ /* 0x000fea0003800000 */
.L_x_1159:
[----:B------:R-:W-:-:S06]  /*48c0*/  HADD2.F32 R2, -RZ, R5.H0_H0 ;  /* 0x20000005ff027230 */ /* 0x000fcc0000004100 */
[----:B------:R-:W0:Y:S02]  /*48d0*/  F2I.U64.TRUNC R2, R2 ;  /* 0x0000000200027311 */ /* 0x000e24000020d800 */
[----:B0-----:R0:W-:Y:S01]  /*48e0*/  STG.E.64 desc[UR36][R16.64], R2 ;  /* 0x0000000210007986 */ /* 0x0011e2000c101b24 */
[----:B------:R-:W-:Y:S05]  /*48f0*/  BRA `(.L_x_1132) ;  /* 0x00000000000c7947 */ /* 0x000fea0003800000 */
.L_x_1158:
[----:B------:R-:W-:-:S06]  /*4900*/  HADD2.F32 R5, -RZ, R5.H0_H0 ;  /* 0x20000005ff057230 */ /* 0x000fcc0000004100 */
[----:B------:R-:W0:Y:S02]  /*4910*/  F2I.FTZ.U32.TRUNC.NTZ R5, R5 ;  /* 0x0000000500057305 */ /* 0x000e24000021f000 */
[----:B0-----:R0:W-:Y:S02]  /*4920*/  STG.E desc[UR36][R16.64], R5 ;  /* 0x0000000510007986 */ /* 0x0011e4000c101924 */
.L_x_1132:
[----:B------:R-:W-:-:S04]  /*4930*/  IMAD R18, R18, 0x200, R23 ;  /* 0x0000020012127824 */ /* 0x000fc800078e0217 */
[----:B------:R-:W-:-:S07]  /*4940*/  VIADD R19, R18, 0x80 ;  /* 0x0000008012137836 */ /* 0x000fce0000000000 */
.L_x_1057:
[----:B------:R-:W-:Y:S05]  /*4950*/  BSYNC B6 ;  /* 0x0000000000067941 */ /* 0x000fea0003800000 */
.L_x_1056:
[----:B------:R-:W-:Y:S01]  /*4960*/  ULDC UR4, c[0x0][0x210] ;  /* 0x0000840000047ab9 */ /* 0x000fe20000000800 */
[----:B------:R-:W-:Y:S01]  /*4970*/  BSSY B6, `(.L_x_1161) ;  /* 0x000048d000067945 */ /* 0x000fe20003800000 */
[----:B------:R-:W-:-:S13]  /*4980*/  ISETP.GE.AND P0, PT, R19, UR4, PT ;  /* 0x0000000413007c0c */ /* 0x000fda000bf06270 */
[----:B------:R-:W-:Y:S05]  /*4990*/  @P0 BRA `(.L_x_1162) ;  /* 0x0000004800280947 */ /* 0x000fea0003800000 */
[----:B---3--:R-:W3:Y:S01]  /*49a0*/  LDC R6, c[0x0][0x218] ;  /* 0x00008600ff067b82 */ /* 0x008ee20000000800 */
[----:B------:R-:W-:Y:S02]  /*49b0*/  IMAD.MOV.U32 R18, RZ, RZ, RZ ;  /* 0x000000ffff127224 */ /* 0x000fe400078e00ff */
[----:B0-2---:R-:W-:Y:S02]  /*49c0*/  IMAD.MOV.U32 R0, RZ, RZ, RZ ;  /* 0x000000ffff007224 */ /* 0x005fe400078e00ff */
[----:B-1--4-:R-:W-:Y:S01]  /*49d0*/  IMAD.MOV.U32 R16, RZ, RZ, RZ ;  /* 0x000000ffff107224 */ /* 0x012fe200078e00ff */
        /* <DEDUP_REMOVED lines=350> */
.L_x_1163:
        /* <DEDUP_REMOVED lines=23> */
.L_x_1167:
[----:B------:R-:W2:Y:S02]  /*6130*/  LDG.E.U8 R2, desc[UR36][R2.64] ;  /* 0x0000002402027981 */ /* 0x000ea4000c1e1100 */
[----:B--2---:R-:W-:-:S04]  /*6140*/  I2FP.F32.U32 R0, R2 ;  /* 0x0000000200007245 */ /* 0x004fc80000201000 */
[----:B------:R-:W-:-:S04]  /*6150*/  F2FP.F16.F32.PACK_AB R0, RZ, R0 ;  /* 0x00000000ff00723e */ /* 0x000fc800000000ff */
[----:B------:R-:W-:Y:S01]  /*6160*/  PRMT R22, R0, 0x7610, R22 ;  /* 0x0000761000167816 */ /* 0x000fe20000000016 */
[----:B------:R-:W-:Y:S06]  /*6170*/  BRA `(.L_x_1169) ;  /* 0x0000000c00bc7947 */ /* 0x000fec0003800000 */
.L_x_1166:
        /* <DEDUP_REMOVED lines=11> */
.L_x_1171:
[----:B------:R-:W2:Y:S02]  /*6230*/  LDG.E R2, desc[UR36][R2.64] ;  /* 0x0000002402027981 */ /* 0x000ea4000c1e1900 */
[----:B--2---:R-:W-:-:S04]  /*6240*/  I2FP.F32.S32 R0, R2 ;  /* 0x0000000200007245 */ /* 0x004fc80000201400 */
[----:B------:R-:W-:-:S04]  /*6250*/  F2FP.F16.F32.PACK_AB R0, RZ, R0 ;  /* 0x00000000ff00723e */ /* 0x000fc800000000ff */
[----:B------:R-:W-:Y:S01]  /*6260*/  PRMT R22, R0, 0x7610, R22 ;  /* 0x0000761000167816 */ /* 0x000fe20000000016 */
[----:B------:R-:W-:Y:S06]  /*6270*/  BRA `(.L_x_1169) ;  /* 0x0000000c007c7947 */ /* 0x000fec0003800000 */
.L_x_1170:
[----:B------:R-:W2:Y:S02]  /*6280*/  LDG.E.U16 R2, desc[UR36][R2.64] ;  /* 0x0000002402027981 */ /* 0x000ea4000c1e1500 */
[----:B--2---:R-:W0:Y:S02]  /*6290*/  I2F.S16 R0, R2 ;  /* 0x0000000200007306 */ /* 0x004e240000101400 */
[----:B0-----:R-:W-:-:S04]  /*62a0*/  F2FP.F16.F32.PACK_AB R0, RZ, R0 ;  /* 0x00000000ff00723e */ /* 0x001fc800000000ff */
[----:B------:R-:W-:Y:S01]  /*62b0*/  PRMT R22, R0, 0x7610, R22 ;  /* 0x0000761000167816 */ /* 0x000fe20000000016 */
[----:B------:R-:W-:Y:S06]  /*62c0*/  BRA `(.L_x_1169) ;  /* 0x0000000c00687947 */ /* 0x000fec0003800000 */
.L_x_1165:
        /* <DEDUP_REMOVED lines=9> */
.L_x_1173:
[----:B------:R1:W5:Y:S01]  /*6360*/  LDG.E.U16 R22, desc[UR36][R2.64] ;  /* 0x0000002402167981 */ /* 0x000362000c1e1500 */
[----:B------:R-:W-:Y:S05]  /*6370*/  BRA `(.L_x_1169) ;  /* 0x0000000c003c7947 */ /* 0x000fea0003800000 */
.L_x_1172:
        /* <DEDUP_REMOVED lines=9> */
.L_x_1175:
[----:B------:R0:W5:Y:S01]  /*6410*/  LDG.E.U16 R22, desc[UR36][R2.64] ;  /* 0x0000002402167981 */ /* 0x000162000c1e1500 */
[----:B------:R-:W-:Y:S05]  /*6420*/  BRA `(.L_x_1169) ;  /* 0x0000000c00107947 */ /* 0x000fea0003800000 */
.L_x_1174:
        /* <DEDUP_REMOVED lines=9> */
.L_x_1164:
        /* <DEDUP_REMOVED lines=14> */
.L_x_1178:
        /* <DEDUP_REMOVED lines=9> */
.L_x_1177:
        /* <DEDUP_REMOVED lines=28> */
.L_x_1180:
        /* <DEDUP_REMOVED lines=15> */
.L_x_1179:
[----:B------:R-:W2:Y:S02]  /*68e0*/  LDG.E.U16 R0, desc[UR36][R2.64] ;  /* 0x0000002402007981 */ /* 0x000ea4000c1e1500 */
[----:B--2---:R-:W-:-:S05]  /*68f0*/  IMAD.U32 R0, R0, 0x10000, RZ ;  /* 0x0001000000007824 */ /* 0x004fca00078e00ff */
[----:B------:R-:W-:-:S04]  /*6900*/  F2FP.F16.F32.PACK_AB R0, RZ, R0 ;  /* 0x00000000ff00723e */ /* 0x000fc800000000ff */
[----:B------:R-:W-:Y:S01]  /*6910*/  PRMT R22, R0, 0x7610, R22 ;  /* 0x0000761000167816 */ /* 0x000fe20000000016 */
[----:B------:R-:W-:Y:S06]  /*6920*/  BRA `(.L_x_1169) ;  /* 0x0000000400d07947 */ /* 0x000fec0003800000 */
.L_x_1176:
        /* <DEDUP_REMOVED lines=13> */
.L_x_1183:
        /* <DEDUP_REMOVED lines=21> */
.L_x_1187:
[----:B------:R-:W-:Y:S05]  /*6b50*/  BSYNC B1 ;  /* 0x0000000000017941 */ /* 0x000fea0003800000 */
.L_x_1186:
[----:B------:R-:W-:Y:S01]  /*6b60*/  LEA R3, R0, 0x3b800000, 0x17 ;  /* 0x3b80000000037811 */ /* 0x000fe200078eb8ff */
[----:B------:R-:W-:-:S05]  /*6b70*/  IMAD.SHL.U32 R0, R2, 0x100000, RZ ;  /* 0x0010000002007824 */ /* 0x000fca00078e00ff */
[----:B------:R-:W-:-:S07]  /*6b80*/  LOP3.LUT R0, R3, R0, R4, 0xfe, !PT ;  /* 0x0000000003007212 */ /* 0x000fce00078efe04 */
.L_x_1185:
[----:B------:R-:W-:Y:S05]  /*6b90*/  BSYNC B0 ;  /* 0x0000000000007941 */ /* 0x000fea0003800000 */
.L_x_1184:
[----:B------:R-:W-:-:S04]  /*6ba0*/  F2FP.F16.F32.PACK_AB R0, RZ, R0 ;  /* 0x00000000ff00723e */ /* 0x000fc800000000ff */
[----:B------:R-:W-:Y:S01]  /*6bb0*/  PRMT R22, R0, 0x7610, R22 ;  /* 0x0000761000167816 */ /* 0x000fe20000000016 */
[----:B------:R-:W-:Y:S06]  /*6bc0*/  BRA `(.L_x_1169) ;  /* 0x0000000400287947 */ /* 0x000fec0003800000 */
.L_x_1182:
        /* <DEDUP_REMOVED lines=21> */
.L_x_1191:
[----:B------:R-:W-:Y:S05]  /*6d20*/  BSYNC B1 ;  /* 0x0000000000017941 */ /* 0x000fea0003800000 */
.L_x_1190:
[----:B------:R-:W-:Y:S01]  /*6d30*/  LEA R3, R0, 0x37800000, 0x17 ;  /* 0x3780000000037811 */ /* 0x000fe200078eb8ff */
[----:B------:R-:W-:-:S05]  /*6d40*/  IMAD.SHL.U32 R0, R2, 0x200000, RZ ;  /* 0x0020000002007824 */ /* 0x000fca00078e00ff */
[----:B------:R-:W-:-:S07]  /*6d50*/  LOP3.LUT R0, R3, R0, R4, 0xfe, !PT ;  /* 0x0000000003007212 */ /* 0x000fce00078efe04 */
.L_x_1189:
[----:B------:R-:W-:Y:S05]  /*6d60*/  BSYNC B0 ;  /* 0x0000000000007941 */ /* 0x000fea0003800000 */
.L_x_1188:
[----:B------:R-:W-:-:S04]  /*6d70*/  F2FP.F16.F32.PACK_AB R0, RZ, R0 ;  /* 0x00000000ff00723e */ /* 0x000fc800000000ff */
[----:B------:R-:W-:Y:S01]  /*6d80*/  PRMT R22, R0, 0x7610, R22 ;  /* 0x0000761000167816 */ /* 0x000fe20000000016 */
[----:B------:R-:W-:Y:S06]  /*6d90*/  BRA `(.L_x_1169) ;  /* 0x0000000000b47947 */ /* 0x000fec0003800000 */
.L_x_1181:
        /* <DEDUP_REMOVED lines=14> */
.L_x_1195:
[----:B------:R-:W-:Y:S05]  /*6e80*/  BSYNC B0 ;  /* 0x0000000000007941 */ /* 0x000fea0003800000 */
.L_x_1194:
[----:B------:R-:W-:-:S04]  /*6e90*/  F2FP.F16.F32.PACK_AB R0, RZ, R0 ;  /* 0x00000000ff00723e */ /* 0x000fc800000000ff */
[----:B------:R-:W-:Y:S01]  /*6ea0*/  PRMT R22, R0, 0x7610, R22 ;  /* 0x0000761000167816 */ /* 0x000fe20000000016 */
[----:B------:R-:W-:Y:S06]  /*6eb0*/  BRA `(.L_x_1169) ;  /* 0x00000000006c7947 */ /* 0x000fec0003800000 */
.L_x_1168:
        /* <DEDUP_REMOVED lines=16> */
.L_x_1196:
[----:B------:R-:W-:Y:S01]  /*6fc0*/  PRMT R22, RZ, 0x7610, R22 ;  /* 0x00007610ff167816 */ /* 0x000fe20000000016 */
[----:B------:R-:W-:Y:S06]  /*6fd0*/  BRA `(.L_x_1169) ;  /* 0x0000000000247947 */ /* 0x000fec0003800000 */
.L_x_1193:
[----:B------:R-:W2:Y:S02]  /*6fe0*/  LDG.E.64 R2, desc[UR36][R2.64] ;  /* 0x0000002402027981 */ /* 0x000ea4000c1e1b00 */
[----:B--2---:R-:W0:Y:S02]  /*6ff0*/  I2F.U64 R0, R2 ;  /* 0x0000000200007312 */ /* 0x004e240000301000 */
[----:B0-----:R-:W-:-:S04]  /*7000*/  F2FP.F16.F32.PACK_AB R0, RZ, R0 ;  /* 0x00000000ff00723e */ /* 0x001fc800000000ff */
[----:B------:R-:W-:Y:S01]  /*7010*/  PRMT R22, R0, 0x7610, R22 ;  /* 0x0000761000167816 */ /* 0x000fe20000000016 */
[----:B------:R-:W-:Y:S06]  /*7020*/  BRA `(.L_x_1169) ;  /* 0x0000000000107947 */ /* 0x000fec0003800000 */
.L_x_1192:
[----:B------:R-:W2:Y:S02]  /*7030*/  LDG.E R2, desc[UR36][R2.64] ;  /* 0x0000002402027981 */ /* 0x000ea4000c1e1900 */
[----:B--2---:R-:W-:-:S04]  /*7040*/  I2FP.F32.U32 R0, R2 ;  /* 0x0000000200007245 */ /* 0x004fc80000201000 */
[----:B------:R-:W-:-:S04]  /*7050*/  F2FP.F16.F32.PACK_AB R0, RZ, R0 ;  /* 0x00000000ff00723e */ /* 0x000fc800000000ff */
[----:B------:R-:W-:-:S07]  /*7060*/  PRMT R22, R0, 0x7610, R22 ;  /* 0x0000761000167816 */ /* 0x000fce0000000016 */
.L_x_1169:
        /* <DEDUP_REMOVED lines=19> */
.L_x_1200:
[----:B------:R-:W2:Y:S02]  /*71a0*/  LDG.E.U8 R2, desc[UR36][R2.64] ;  /* 0x0000002402027981 */ /* 0x000ea4000c1e1100 */
[----:B--2---:R-:W-:-:S04]  /*71b0*/  I2FP.F32.U32 R0, R2 ;  /* 0x0000000200007245 */ /* 0x004fc80000201000 */
[----:B------:R-:W-:Y:S01]  /*71c0*/  F2FP.F16.F32.PACK_AB R0, RZ, R0 ;  /* 0x00000000ff00723e */ /* 0x000fe200000000ff */
[----:B------:R-:W-:Y:S06]  /*71d0*/  BRA `(.L_x_1202) ;  /* 0x0000000c00887947 */ /* 0x000fec0003800000 */
.L_x_1199:
        /* <DEDUP_REMOVED lines=10> */
.L_x_1204:
[----:B------:R-:W2:Y:S02]  /*7280*/  LDG.E R2, desc[UR36][R2.64] ;  /* 0x0000002402027981 */ /* 0x000ea4000c1e1900 */
[----:B--2---:R-:W-:-:S04]  /*7290*/  I2FP.F32.S32 R0, R2 ;  /* 0x0000000200007245 */ /* 0x004fc80000201400 */
[----:B------:R-:W-:Y:S01]  /*72a0*/  F2FP.F16.F32.PACK_AB R0, RZ, R0 ;  /* 0x00000000ff00723e */ /* 0x000fe200000000ff */
[----:B------:R-:W-:Y:S06]  /*72b0*/  BRA `(.L_x_1202) ;  /* 0x0000000c00507947 */ /* 0x000fec0003800000 */
.L_x_1203:
[----:B------:R-:W2:Y:S02]  /*72c0*/  LDG.E.U16 R2, desc[UR36][R2.64] ;  /* 0x0000002402027981 */ /* 0x000ea4000c1e1500 */
[----:B--2---:R-:W0:Y:S02]  /*72d0*/  I2F.S16 R0, R2 ;  /* 0x0000000200007306 */ /* 0x004e240000101400 */
[----:B0-----:R-:W-:Y:S01]  /*72e0*/  F2FP.F16.F32.PACK_AB R0, RZ, R0 ;  /* 0x00000000ff00723e */ /* 0x001fe200000000ff */
[----:B------:R-:W-:Y:S06]  /*72f0*/  BRA `(.L_x_1202) ;  /* 0x0000000c00407947 */ /* 0x000fec0003800000 */
.L_x_1198:
        /* <DEDUP_REMOVED lines=9> */
.L_x_1206:
[----:B------:R0:W5:Y:S01]  /*7390*/  LDG.E.U16 R0, desc[UR36][R2.64] ;  /* 0x0000002402007981 */ /* 0x000162000c1e1500 */
[----:B------:R-:W-:Y:S05]  /*73a0*/  BRA `(.L_x_1202) ;  /* 0x0000000c00147947 */ /* 0x000fea0003800000 */
.L_x_1205:
        /* <DEDUP_REMOVED lines=9> */
.L_x_1208:
[----:B------:R1:W5:Y:S01]  /*7440*/  LDG.E.U16 R0, desc[UR36][R2.64] ;  /* 0x0000002402007981 */ /* 0x000362000c1e1500 */
[----:B------:R-:W-:Y:S05]  /*7450*/  BRA `(.L_x_1202) ;  /* 0x0000000800e87947 */ /* 0x000fea0003800000 */
.L_x_1207:
        /* <DEDUP_REMOVED lines=8> */
.L_x_1197:
        /* <DEDUP_REMOVED lines=13> */
.L_x_1211:
        /* <DEDUP_REMOVED lines=8> */
.L_x_1210:
        /* <DEDUP_REMOVED lines=28> */
.L_x_1213:
        /* <DEDUP_REMOVED lines=15> */
.L_x_1212:
[----:B------:R-:W2:Y:S02]  /*78e0*/  LDG.E.U16 R0, desc[UR36][R2.64] ;  /* 0x0000002402007981 */ /* 0x000ea4000c1e1500 */
[----:B--2---:R-:W-:-:S05]  /*78f0*/  IMAD.U32 R0, R0, 0x10000, RZ ;  /* 0x0001000000007824 */ /* 0x004fca00078e00ff */
[----:B------:R-:W-:Y:S01]  /*7900*/  F2FP.F16.F32.PACK_AB R0, RZ, R0 ;  /* 0x00000000ff00723e */ /* 0x000fe200000000ff */
[----:B------:R-:W-:Y:S06]  /*7910*/  BRA `(.L_x_1202) ;  /* 0x0000000400b87947 */ /* 0x000fec0003800000 */
.L_x_1209:
        /* <DEDUP_REMOVED lines=12> */
.L_x_1216:
        /* <DEDUP_REMOVED lines=21> */
.L_x_1220:
[----:B------:R-:W-:Y:S05]  /*7b30*/  BSYNC B1 ;  /* 0x0000000000017941 */ /* 0x000fea0003800000 */
.L_x_1219:
[----:B------:R-:W-:Y:S01]  /*7b40*/  LEA R3, R0, 0x3b800000, 0x17 ;  /* 0x3b80000000037811 */ /* 0x000fe200078eb8ff */
[----:B------:R-:W-:-:S05]  /*7b50*/  IMAD.SHL.U32 R0, R2, 0x100000, RZ ;  /* 0x0010000002007824 */ /* 0x000fca00078e00ff */
[----:B------:R-:W-:-:S07]  /*7b60*/  LOP3.LUT R0, R3, R0, R4, 0xfe, !PT ;  /* 0x0000000003007212 */ /* 0x000fce00078efe04 */
.L_x_1218:
[----:B------:R-:W-:Y:S05]  /*7b70*/  BSYNC B0 ;  /* 0x0000000000007941 */ /* 0x000fea0003800000 */
.L_x_1217:
[----:B------:R-:W-:Y:S01]  /*7b80*/  F2FP.F16.F32.PACK_AB R0, RZ, R0 ;  /* 0x00000000ff00723e */ /* 0x000fe200000000ff */
[----:B------:R-:W-:Y:S06]  /*7b90*/  BRA `(.L_x_1202) ;  /* 0x0000000400187947 */ /* 0x000fec0003800000 */
.L_x_1215:
        /* <DEDUP_REMOVED lines=21> */
.L_x_1224:
[----:B------:R-:W-:Y:S05]  /*7cf0*/  BSYNC B1 ;  /* 0x0000000000017941 */ /* 0x000fea0003800000 */
.L_x_1223:
[----:B------:R-:W-:Y:S01]  /*7d00*/  LEA R3, R0, 0x37800000, 0x17 ;  /* 0x3780000000037811 */ /* 0x000fe200078eb8ff */
[----:B------:R-:W-:-:S05]  /*7d10*/  IMAD.SHL.U32 R0, R2, 0x200000, RZ ;  /* 0x0020000002007824 */ /* 0x000fca00078e00ff */
[----:B------:R-:W-:-:S07]  /*7d20*/  LOP3.LUT R0, R3, R0, R4, 0xfe, !PT ;  /* 0x0000000003007212 */ /* 0x000fce00078efe04 */
.L_x_1222:
[----:B------:R-:W-:Y:S05]  /*7d30*/  BSYNC B0 ;  /* 0x0000000000007941 */ /* 0x000fea0003800000 */
.L_x_1221:
[----:B------:R-:W-:Y:S01]  /*7d40*/  F2FP.F16.F32.PACK_AB R0, RZ, R0 ;  /* 0x00000000ff00723e */ /* 0x000fe200000000ff */
[----:B------:R-:W-:Y:S06]  /*7d50*/  BRA `(.L_x_1202) ;  /* 0x0000000000a87947 */ /* 0x000fec0003800000 */
.L_x_1214:
        /* <DEDUP_REMOVED lines=14> */
.L_x_1228:
[----:B------:R-:W-:Y:S05]  /*7e40*/  BSYNC B0 ;  /* 0x0000000000007941 */ /* 0x000fea0003800000 */
.L_x_1227:
[----:B------:R-:W-:Y:S01]  /*7e50*/  F2FP.F16.F32.PACK_AB R0, RZ, R0 ;  /* 0x00000000ff00723e */ /* 0x000fe200000000ff */
[----:B------:R-:W-:Y:S06]  /*7e60*/  BRA `(.L_x_1202) ;  /* 0x0000000000647947 */ /* 0x000fec0003800000 */
.L_x_1201:
        /* <DEDUP_REMOVED lines=16> */
.L_x_1229:
[----:B------:R-:W-:Y:S01]  /*7f70*/  PRMT R0, RZ, 0x7610, R0 ;  /* 0x00007610ff007816 */ /* 0x000fe20000000000 */
[----:B------:R-:W-:Y:S06]  /*7f80*/  BRA `(.L_x_1202) ;  /* 0x00000000001c7947 */ /* 0x000fec0003800000 */
.L_x_1226:
[----:B------:R-:W2:Y:S02]  /*7f90*/  LDG.E.64 R2, desc[UR36][R2.64] ;  /* 0x0000002402027981 */ /* 0x000ea4000c1e1b00 */
[----:B--2---:R-:W0:Y:S02]  /*7fa0*/  I2F.U64 R0, R2 ;  /* 0x0000000200007312 */ /* 0x004e240000301000 */
[----:B0-----:R-:W-:Y:S01]  /*7fb0*/  F2FP.F16.F32.PACK_AB R0, RZ, R0 ;  /* 0x00000000ff00723e */ /* 0x001fe200000000ff */
[----:B------:R-:W-:Y:S06]  /*7fc0*/  BRA `(.L_x_1202) ;  /* 0x00000000000c7947 */ /* 0x000fec0003800000 */
.L_x_1225:
[----:B------:R-:W2:Y:S02]  /*7fd0*/  LDG.E R2, desc[UR36][R2.64] ;  /* 0x0000002402027981 */ /* 0x000ea4000c1e1900 */
[----:B--2---:R-:W-:-:S04]  /*7fe0*/  I2FP.F32.U32 R0, R2 ;  /* 0x0000000200007245 */ /* 0x004fc80000201000 */
[----:B------:R-:W-:-:S07]  /*7ff0*/  F2FP.F16.F32.PACK_AB R0, RZ, R0 ;  /* 0x00000000ff00723e */ /* 0x000fce00000000ff */
.L_x_1202:
        /* <DEDUP_REMOVED lines=38> */
.L_x_1231:
[----:B------:R-:W-:Y:S05]  /*8260*/  BSYNC B0 ;  /* 0x0000000000007941 */ /* 0x000fea0003800000 */
.L_x_1230:
        /* <DEDUP_REMOVED lines=23> */
.L_x_1235:
[----:B------:R-:W-:-:S06]  /*83e0*/  HADD2.F32 R3, -RZ, R5.H0_H0 ;  /* 0x20000005ff037230 */ /* 0x000fcc0000004100 */
[----:B------:R-:W0:Y:S02]  /*83f0*/  F2I.S64.TRUNC R2, R3 ;  /* 0x0000000300027311 */ /* 0x000e24000020d900 */
[----:B0-----:R0:W-:Y:S01]  /*8400*/  STG.E.U8 desc[UR36][R16.64], R2 ;  /* 0x0000000210007986 */ /* 0x0011e2000c101124 */
[----:B------:R-:W-:Y:S05]  /*8410*/  BRA `(.L_x_1237) ;  /* 0x0000000c00847947 */ /* 0x000fea0003800000 */
.L_x_1234:
        /* <DEDUP_REMOVED lines=10> */
.L_x_1239:
[----:B------:R-:W-:-:S06]  /*84c0*/  HADD2.F32 R5, -RZ, R5.H0_H0 ;  /* 0x20000005ff057230 */ /* 0x000fcc0000004100 */
[----:B------:R-:W0:Y:S02]  /*84d0*/  F2I.FTZ.TRUNC.NTZ R5, R5 ;  /* 0x0000000500057305 */ /* 0x000e24000021f100 */
[----:B0-----:R0:W-:Y:S01]  /*84e0*/  STG.E desc[UR36][R16.64], R5 ;  /* 0x0000000510007986 */ /* 0x0011e2000c101924 */
[----:B------:R-:W-:Y:S05]  /*84f0*/  BRA `(.L_x_1237) ;  /* 0x0000000c004c7947 */ /* 0x000fea0003800000 */
.L_x_1238:
[----:B------:R-:W-:-:S06]  /*8500*/  HADD2.F32 R5, -RZ, R5.H0_H0 ;  /* 0x20000005ff057230 */ /* 0x000fcc0000004100 */
[----:B------:R-:W0:Y:S02]  /*8510*/  F2I.FTZ.TRUNC.NTZ R5, R5 ;  /* 0x0000000500057305 */ /* 0x000e24000021f100 */
[----:B0-----:R0:W-:Y:S01]  /*8520*/  STG.E.U16 desc[UR36][R16.64], R5 ;  /* 0x0000000510007986 */ /* 0x0011e2000c101524 */
[----:B------:R-:W-:Y:S05]  /*8530*/  BRA `(.L_x_1237) ;  /* 0x0000000c003c7947 */ /* 0x000fea0003800000 */
.L_x_1233:
        /* <DEDUP_REMOVED lines=9> */
.L_x_1241:
[----:B------:R0:W-:Y:S01]  /*85d0*/  STG.E.U16 desc[UR36][R16.64], R5 ;  /* 0x0000000510007986 */ /* 0x0001e2000c101524 */
[----:B------:R-:W-:Y:S05]  /*85e0*/  BRA `(.L_x_1237) ;  /* 0x0000000c00107947 */ /* 0x000fea0003800000 */
.L_x_1240:
        /* <DEDUP_REMOVED lines=10> */
.L_x_1243:
[----:B------:R-:W-:-:S05]  /*8690*/  HADD2.F32 R0, -RZ, R5.H0_H0 ;  /* 0x20000005ff007230 */ /* 0x000fca0000004100 */
[----:B------:R-:W-:-:S04]  /*86a0*/  F2FP.F16.F32.PACK_AB R0, RZ, R0 ;  /* 0x00000000ff00723e */ /* 0x000fc800000000ff */
[----:B------:R-:W-:-:S05]  /*86b0*/  PRMT R0, R0, 0x5410, RZ ;  /* 0x0000541000007816 */ /* 0x000fca00000000ff */
[----:B------:R0:W-:Y:S01]  /*86c0*/  STG.E desc[UR36][R16.64], R0 ;  /* 0x0000000010007986 */ /* 0x0001e2000c101924 */
[----:B------:R-:W-:Y:S05]  /*86d0*/  BRA `(.L_x_1237) ;  /* 0x0000000800d47947 */ /* 0x000fea0003800000 */
.L_x_1242:
[----:B------:R-:W-:-:S05]  /*86e0*/  HADD2.F32 R2, -RZ, R5.H0_H0 ;  /* 0x20000005ff027230 */ /* 0x000fca0000004100 */
[----:B------:R-:W-:-:S06]  /*86f0*/  FMUL.FTZ R2, R2, 1 ;  /* 0x3f80000002027820 */ /* 0x000fcc0000410000 */
[----:B------:R-:W0:Y:S02]  /*8700*/  F2F.F64.F32 R2, R2 ;  /* 0x0000000200027310 */ /* 0x000e240000201800 */
[----:B0-----:R0:W-:Y:S01]  /*8710*/  STG.E.64 desc[UR36][R16.64], R2 ;  /* 0x0000000210007986 */ /* 0x0011e2000c101b24 */
[----:B------:R-:W-:Y:S05]  /*8720*/  BRA `(.L_x_1237) ;  /* 0x0000000800c07947 */ /* 0x000fea0003800000 */
.L_x_1232:
        /* <DEDUP_REMOVED lines=13> */
.L_x_1246:
[----:B------:R-:W-:Y:S01]  /*8800*/  HADD2.F32 R5, -RZ, R5.H0_H0 ;  /* 0x20000005ff057230 */ /* 0x000fe20000004100 */
[----:B------:R-:W-:-:S04]  /*8810*/  CS2R R6, SRZ ;  /* 0x0000000000067805 */ /* 0x000fc8000001ff00 */
[----:B------:R-:W-:-:S06]  /*8820*/  FMUL.FTZ R5, R5, 1 ;  /* 0x3f80000005057820 */ /* 0x000fcc0000410000 */
[----:B------:R-:W0:Y:S02]  /*8830*/  F2F.F64.F32 R4, R5 ;  /* 0x0000000500047310 */ /* 0x000e240000201800 */
[----:B0-----:R0:W-:Y:S01]  /*8840*/  STG.E.128 desc[UR36][R16.64], R4 ;  /* 0x0000000410007986 */ /* 0x0011e2000c101d24 */
[----:B------:R-:W-:Y:S05]  /*8850*/  BRA `(.L_x_1237) ;  /* 0x0000000800747947 */ /* 0x000fea0003800000 */
.L_x_1245:
        /* <DEDUP_REMOVED lines=21> */
.L_x_1250:
[----:B------:R-:W-:Y:S05]  /*89b0*/  BSYNC B0 ;  /* 0x0000000000007941 */ /* 0x000fea0003800000 */
.L_x_1249:
[----:B------:R-:W-:-:S05]  /*89c0*/  LOP3.LUT R3, R0, R3, RZ, 0xfc, !PT ;  /* 0x0000000300037212 */ /* 0x000fca00078efcff */
[----:B------:R0:W-:Y:S01]  /*89d0*/  STG.E.U8 desc[UR36][R16.64], R3 ;  /* 0x0000000310007986 */ /* 0x0001e2000c101124 */
[----:B------:R-:W-:Y:S05]  /*89e0*/  BRA `(.L_x_1237) ;  /* 0x0000000800107947 */ /* 0x000fea0003800000 */
.L_x_1248:
        /* <DEDUP_REMOVED lines=13> */
.L_x_1252:
[----:B------:R-:W-:Y:S01]  /*8ac0*/  IMAD.MOV.U32 R0, RZ, RZ, 0x7f ;  /* 0x0000007fff007424 */ /* 0x000fe200078e00ff */
[----:B------:R-:W-:-:S04]  /*8ad0*/  ISETP.GT.U32.AND P0, PT, R2, 0x7f800000, PT ;  /* 0x7f8000000200780c */ /* 0x000fc80003f04070 */
[----:B------:R-:W-:-:S09]  /*8ae0*/  SEL R0, R0, 0x7c, P0 ;  /* 0x0000007c00007807 */ /* 0x000fd20000000000 */
.L_x_1253:
[----:B------:R-:W-:Y:S05]  /*8af0*/  BSYNC B0 ;  /* 0x0000000000007941 */ /* 0x000fea0003800000 */
.L_x_1251:
[----:B------:R-:W-:-:S04]  /*8b00*/  LOP3.LUT R2, R5, 0x80000000, RZ, 0xc0, !PT ;  /* 0x8000000005027812 */ /* 0x000fc800078ec0ff */
[----:B------:R-:W-:-:S04]  /*8b10*/  SHF.R.U32.HI R3, RZ, 0x18, R2 ;  /* 0x00000018ff037819 */ /* 0x000fc80000011602 */
[----:B------:R-:W-:-:S05]  /*8b20*/  LOP3.LUT R3, R0, R3, RZ, 0xfc, !PT ;  /* 0x0000000300037212 */ /* 0x000fca00078efcff */
[----:B------:R0:W-:Y:S01]  /*8b30*/  STG.E.U8 desc[UR36][R16.64], R3 ;  /* 0x0000000310007986 */ /* 0x0001e2000c101124 */
[----:B------:R-:W-:Y:S05]  /*8b40*/  BRA `(.L_x_1237) ;  /* 0x0000000400b87947 */ /* 0x000fea0003800000 */
.L_x_1247:
[----:B------:R-:W-:-:S05]  /*8b50*/  HADD2.F32 R0, -RZ, R5.H0_H0 ;  /* 0x20000005ff007230 */ /* 0x000fca0000004100 */
[----:B------:R-:W-:-:S05]  /*8b60*/  F2FP.BF16.F32.PACK_AB R0, RZ, R0 ;  /* 0x00000000ff00723e */ /* 0x000fca00000010ff */
[----:B------:R0:W-:Y:S01]  /*8b70*/  STG.E.U16 desc[UR36][R16.64], R0 ;  /* 0x0000000010007986 */ /* 0x0001e2000c101524 */
[----:B------:R-:W-:Y:S05]  /*8b80*/  BRA `(.L_x_1237) ;  /* 0x0000000400a87947 */ /* 0x000fea0003800000 */
.L_x_1244:
        /* <DEDUP_REMOVED lines=12> */
.L_x_1256:
        /* <DEDUP_REMOVED lines=17> */
.L_x_1259:
[----:B------:R-:W-:-:S04]  /*8d60*/  LOP3.LUT R2, R5, 0x80000000, RZ, 0xc0, !PT ;  /* 0x8000000005027812 */ /* 0x000fc800078ec0ff */
[----:B------:R-:W-:-:S04]  /*8d70*/  SHF.R.U32.HI R3, RZ, 0x18, R2 ;  /* 0x00000018ff037819 */ /* 0x000fc80000011602 */
[----:B------:R-:W-:-:S04]  /*8d80*/  LOP3.LUT R0, R0, R3, RZ, 0xfc, !PT ;  /* 0x0000000300007212 */ /* 0x000fc800078efcff */
[----:B------:R-:W-:-:S07]  /*8d90*/  PRMT R8, R0, 0x7610, R8 ;  /* 0x0000761000087816 */ /* 0x000fce0000000008 */
.L_x_1258:
[----:B------:R-:W-:Y:S05]  /*8da0*/  BSYNC B0 ;  /* 0x0000000000007941 */ /* 0x000fea0003800000 */
.L_x_1257:
[----:B------:R3:W-:Y:S01]  /*8db0*/  STG.E.U8 desc[UR36][R16.64], R8 ;  /* 0x0000000810007986 */ /* 0x0007e2000c101124 */
[----:B------:R-:W-:Y:S05]  /*8dc0*/  BRA `(.L_x_1237) ;  /* 0x0000000400187947 */ /* 0x000fea0003800000 */
.L_x_1255:
        /* <DEDUP_REMOVED lines=17> */
.L_x_1262:
[----:B------:R-:W-:-:S04]  /*8ee0*/  LOP3.LUT R2, R5, 0x80000000, RZ, 0xc0, !PT ;  /* 0x8000000005027812 */ /* 0x000fc800078ec0ff */
[----:B------:R-:W-:-:S04]  /*8ef0*/  SHF.R.U32.HI R3, RZ, 0x18, R2 ;  /* 0x00000018ff037819 */ /* 0x000fc80000011602 */
[----:B------:R-:W-:-:S04]  /*8f00*/  LOP3.LUT R0, R0, R3, RZ, 0xfc, !PT ;  /* 0x0000000300007212 */ /* 0x000fc800078efcff */
[----:B------:R-:W-:-:S07]  /*8f10*/  PRMT R8, R0, 0x7610, R8 ;  /* 0x0000761000087816 */ /* 0x000fce0000000008 */
.L_x_1261:
[----:B------:R-:W-:Y:S05]  /*8f20*/  BSYNC B0 ;  /* 0x0000000000007941 */ /* 0x000fea0003800000 */
.L_x_1260:
[----:B------:R0:W-:Y:S01]  /*8f30*/  STG.E.U8 desc[UR36][R16.64], R8 ;  /* 0x0000000810007986 */ /* 0x0001e2000c101124 */
[----:B------:R-:W-:Y:S05]  /*8f40*/  BRA `(.L_x_1237) ;  /* 0x0000000000b87947 */ /* 0x000fea0003800000 */
.L_x_1254:
        /* <DEDUP_REMOVED lines=22> */
.L_x_1236:
        /* <DEDUP_REMOVED lines=16> */
.L_x_1265:
[----:B------:R-:W-:Y:S05]  /*91b0*/  BRA `(.L_x_1237) ;  /* 0x00000000001c7947 */ /* 0x000fea0003800000 */
.L_x_1264:
[----:B------:R-:W-:-:S06]  /*91c0*/  HADD2.F32 R2, -RZ, R5.H0_H0 ;  /* 0x20000005ff027230 */ /* 0x000fcc0000004100 */
[----:B------:R-:W0:Y:S02]  /*91d0*/  F2I.U64.TRUNC R2, R2 ;  /* 0x0000000200027311 */ /* 0x000e24000020d800 */
[----:B0-----:R2:W-:Y:S01]  /*91e0*/  STG.E.64 desc[UR36][R16.64], R2 ;  /* 0x0000000210007986 */ /* 0x0015e2000c101b24 */
[----:B------:R-:W-:Y:S05]  /*91f0*/  BRA `(.L_x_1237) ;  /* 0x00000000000c7947 */ /* 0x000fea0003800000 */
.L_x_1263:
[----:B------:R-:W-:-:S06]  /*9200*/  HADD2.F32 R5, -RZ, R5.H0_H0 ;  /* 0x20000005ff057230 */ /* 0x000fcc0000004100 */
[----:B------:R-:W0:Y:S02]  /*9210*/  F2I.FTZ.U32.TRUNC.NTZ R5, R5 ;  /* 0x0000000500057305 */ /* 0x000e24000021f000 */
[----:B0-----:R0:W-:Y:S02]  /*9220*/  STG.E desc[UR36][R16.64], R5 ;  /* 0x0000000510007986 */ /* 0x0011e4000c101924 */
.L_x_1237:
[----:B------:R-:W-:-:S07]  /*9230*/  VIADD R19, R19, 0x80 ;  /* 0x0000008013137836 */ /* 0x000fce0000000000 */
.L_x_1162:
[----:B------:R-:W-:Y:S05]  /*9240*/  BSYNC B6 ;  /* 0x0000000000067941 */ /* 0x000fea0003800000 */
.L_x_1161:
[----:B------:R-:W-:Y:S01]  /*9250*/  ULDC UR4, c[0x0][0x210] ;  /* 0x0000840000047ab9 */ /* 0x000fe20000000800 */
[----:B------:R-:W-:Y:S01]  /*9260*/  BSSY B6, `(.L_x_1266) ;  /* 0x000048d000067945 */ /* 0x000fe20003800000 */
[----:B------:R-:W-:-:S13]  /*9270*/  ISETP.GE.AND P0, PT, R19, UR4, PT ;  /* 0x0000000413007c0c */ /* 0x000fda000bf06270 */
[----:B------:R-:W-:Y:S05]  /*9280*/  @P0 BRA `(.L_x_1267) ;  /* 0x0000004800280947 */ /* 0x000fea0003800000 */
[----:B0--3--:R-:W0:Y:S01]  /*9290*/  LDC R6, c[0x0][0x218] ;  /* 0x00008600ff067b82 */ /* 0x009e220000000800 */
[----:B------:R-:W-:Y:S02]  /*92a0*/  IMAD.MOV.U32 R18, RZ, RZ, RZ ;  /* 0x000000ffff127224 */ /* 0x000fe400078e00ff */
[----:B--2---:R-:W-:Y:S02]  /*92b0*/  IMAD.MOV.U32 R0, RZ, RZ, RZ ;  /* 0x000000ffff007224 */ /* 0x004fe400078e00ff */
[----:B-1--4-:R-:W-:Y:S01]  /*92c0*/  IMAD.MOV.U32 R16, RZ, RZ, RZ ;  /* 0x000000ffff107224 */ /* 0x012fe200078e00ff */
        /* <DEDUP_REMOVED lines=350> */
.L_x_1268:
        /* <DEDUP_REMOVED lines=23> */
.L_x_1272:
[----:B------:R-:W2:Y:S02]  /*aa20*/  LDG.E.U8 R2, desc[UR36][R2.64] ;  /* 0x0000002402027981 */ /* 0x000ea4000c1e1100 */
[----:B--2---:R-:W-:-:S04]  /*aa30*/  I2FP.F32.U32 R0, R2 ;  /* 0x0000000200007245 */ /* 0x004fc80000201000 */
[----:B------:R-:W-:-:S04]  /*aa40*/  F2FP.F16.F32.PACK_AB R0, RZ, R0 ;  /* 0x00000000ff00723e */ /* 0x000fc800000000ff */
[----:B------:R-:W-:Y:S01]  /*aa50*/  PRMT R22, R0, 0x7610, R22 ;  /* 0x0000761000167816 */ /* 0x000fe20000000016 */
[----:B------:R-:W-:Y:S06]  /*aa60*/  BRA `(.L_x_1274) ;  /* 0x0000000c00bc7947 */ /* 0x000fec0003800000 */
.L_x_1271:
        /* <DEDUP_REMOVED lines=11> */
.L_x_1276:
[----:B------:R-:W2:Y:S02]  /*ab20*/  LDG.E R2, desc[UR36][R2.64] ;  /* 0x0000002402027981 */ /* 0x000ea4000c1e1900 */
[----:B--2---:R-:W-:-:S04]  /*ab30*/  I2FP.F32.S32 R0, R2 ;  /* 0x0000000200007245 */ /* 0x004fc80000201400 */
[----:B------:R-:W-:-:S04]  /*ab40*/  F2FP.F16.F32.PACK_AB R0, RZ, R0 ;  /* 0x00000000ff00723e */ /* 0x000fc800000000ff */
[----:B------:R-:W-:Y:S01]  /*ab50*/  PRMT R22, R0, 0x7610, R22 ;  /* 0x0000761000167816 */ /* 0x000fe20000000016 */
[----:B------:R-:W-:Y:S06]  /*ab60*/  BRA `(.L_x_1274) ;  /* 0x0000000c007c7947 */ /* 0x000fec0003800000 */
.L_x_1275:
[----:B------:R-:W2:Y:S02]  /*ab70*/  LDG.E.U16 R2, desc[UR36][R2.64] ;  /* 0x0000002402027981 */ /* 0x000ea4000c1e1500 */
[----:B--2---:R-:W0:Y:S02]  /*ab80*/  I2F.S16 R0, R2 ;  /* 0x0000000200007306 */ /* 0x004e240000101400 */
[----:B0-----:R-:W-:-:S04]  /*ab90*/  F2FP.F16.F32.PACK_AB R0, RZ, R0 ;  /* 0x00000000ff00723e */ /* 0x001fc800000000ff */
[----:B------:R-:W-:Y:S01]  /*aba0*/  PRMT R22, R0, 0x7610, R22 ;  /* 0x0000761000167816 */ /* 0x000fe20000000016 */
[----:B------:R-:W-:Y:S06]  /*abb0*/  BRA `(.L_x_1274) ;  /* 0x0000000c00687947 */ /* 0x000fec0003800000 */
.L_x_1270:
        /* <DEDUP_REMOVED lines=9> */
.L_x_1278:
[----:B------:R0:W5:Y:S01]  /*ac50*/  LDG.E.U16 R22, desc[UR36][R2.64] ;  /* 0x0000002402167981 */ /* 0x000162000c1e1500 */
[----:B------:R-:W-:Y:S05]  /*ac60*/  BRA `(.L_x_1274) ;  /* 0x0000000c003c7947 */ /* 0x000fea0003800000 */
.L_x_1277:
        /* <DEDUP_REMOVED lines=9> */
.L_x_1280:
[----:B------:R1:W5:Y:S01]  /*ad00*/  LDG.E.U16 R22, desc[UR36][R2.64] ;  /* 0x0000002402167981 */ /* 0x000362000c1e1500 */
[----:B------:R-:W-:Y:S05]  /*ad10*/  BRA `(.L_x_1274) ;  /* 0x0000000c00107947 */ /* 0x000fea0003800000 */
.L_x_1279:
        /* <DEDUP_REMOVED lines=9> */
.L_x_1269:
        /* <DEDUP_REMOVED lines=14> */
.L_x_1283:
        /* <DEDUP_REMOVED lines=9> */
.L_x_1282:
        /* <DEDUP_REMOVED lines=28> */
.L_x_1285:
        /* <DEDUP_REMOVED lines=15> */
.L_x_1284:
[----:B------:R-:W2:Y:S02]  /*b1d0*/  LDG.E.U16 R0, desc[UR36][R2.64] ;  /* 0x0000002402007981 */ /* 0x000ea4000c1e1500 */
[----:B--2---:R-:W-:-:S05]  /*b1e0*/  IMAD.U32 R0, R0, 0x10000, RZ ;  /* 0x0001000000007824 */ /* 0x004fca00078e00ff */
[----:B------:R-:W-:-:S04]  /*b1f0*/  F2FP.F16.F32.PACK_AB R0, RZ, R0 ;  /* 0x00000000ff00723e */ /* 0x000fc800000000ff */
[----:B------:R-:W-:Y:S01]  /*b200*/  PRMT R22, R0, 0x7610, R22 ;  /* 0x0000761000167816 */ /* 0x000fe20000000016 */
[----:B------:R-:W-:Y:S06]  /*b210*/  BRA `(.L_x_1274) ;  /* 0x0000000400d07947 */ /* 0x000fec0003800000 */
.L_x_1281:
        /* <DEDUP_REMOVED lines=13> */
.L_x_1288:
        /* <DEDUP_REMOVED lines=21> */
.L_x_1292:
[----:B------:R-:W-:Y:S05]  /*b440*/  BSYNC B1 ;  /* 0x0000000000017941 */ /* 0x000fea0003800000 */
.L_x_1291:
[----:B------:R-:W-:Y:S01]  /*b450*/  LEA R3, R0, 0x3b800000, 0x17 ;  /* 0x3b80000000037811 */ /* 0x000fe200078eb8ff */
[----:B------:R-:W-:-:S05]  /*b460*/  IMAD.SHL.U32 R0, R2, 0x100000, RZ ;  /* 0x0010000002007824 */ /* 0x000fca00078e00ff */
[----:B------:R-:W-:-:S07]  /*b470*/  LOP3.LUT R0, R3, R0, R4, 0xfe, !PT ;  /* 0x0000000003007212 */ /* 0x000fce00078efe04 */
.L_x_1290:
[----:B------:R-:W-:Y:S05]  /*b480*/  BSYNC B0 ;  /* 0x0000000000007941 */ /* 0x000fea0003800000 */
.L_x_1289:
[----:B------:R-:W-:-:S04]  /*b490*/  F2FP.F16.F32.PACK_AB R0, RZ, R0 ;  /* 0x00000000ff00723e */ /* 0x000fc800000000ff */
[----:B------:R-:W-:Y:S01]  /*b4a0*/  PRMT R22, R0, 0x7610, R22 ;  /* 0x0000761000167816 */ /* 0x000fe20000000016 */
[----:B------:R-:W-:Y:S06]  /*b4b0*/  BRA `(.L_x_1274) ;  /* 0x0000000400287947 */ /* 0x000fec0003800000 */
.L_x_1287:
        /* <DEDUP_REMOVED lines=21> */
.L_x_1296:
[----:B------:R-:W-:Y:S05]  /*b610*/  BSYNC B1 ;  /* 0x0000000000017941 */ /* 0x000fea0003800000 */
.L_x_1295:
[----:B------:R-:W-:Y:S01]  /*b620*/  LEA R3, R0, 0x37800000, 0x17 ;  /* 0x3780000000037811 */ /* 0x000fe200078eb8ff */
[----:B------:R-:W-:-:S05]  /*b630*/  IMAD.SHL.U32 R0, R2, 0x200000, RZ ;  /* 0x0020000002007824 */ /* 0x000fca00078e00ff */
[----:B------:R-:W-:-:S07]  /*b640*/  LOP3.LUT R0, R3, R0, R4, 0xfe, !PT ;  /* 0x0000000003007212 */ /* 0x000fce00078efe04 */
.L_x_1294:
[----:B------:R-:W-:Y:S05]  /*b650*/  BSYNC B0 ;  /* 0x0000000000007941 */ /* 0x000fea0003800000 */
.L_x_1293:
[----:B------:R-:W-:-:S04]  /*b660*/  F2FP.F16.F32.PACK_AB R0, RZ, R0 ;  /* 0x00000000ff00723e */ /* 0x000fc800000000ff */
[----:B------:R-:W-:Y:S01]  /*b670*/  PRMT R22, R0, 0x7610, R22 ;  /* 0x0000761000167816 */ /* 0x000fe20000000016 */
[----:B------:R-:W-:Y:S06]  /*b680*/  BRA `(.L_x_1274) ;  /* 0x0000000000b47947 */ /* 0x000fec0003800000 */
.L_x_1286:
        /* <DEDUP_REMOVED lines=14> */
.L_x_1300:
[----:B------:R-:W-:Y:S05]  /*b770*/  BSYNC B0 ;  /* 0x0000000000007941 */ /* 0x000fea0003800000 */
.L_x_1299:
[----:B------:R-:W-:-:S04]  /*b780*/  F2FP.F16.F32.PACK_AB R0, RZ, R0 ;  /* 0x00000000ff00723e */ /* 0x000fc800000000ff */
[----:B------:R-:W-:Y:S01]  /*b790*/  PRMT R22, R0, 0x7610, R22 ;  /* 0x0000761000167816 */ /* 0x000fe20000000016 */
[----:B------:R-:W-:Y:S06]  /*b7a0*/  BRA `(.L_x_1274) ;  /* 0x00000000006c7947 */ /* 0x000fec0003800000 */
.L_x_1273:
        /* <DEDUP_REMOVED lines=16> */
.L_x_1301:
[----:B------:R-:W-:Y:S01]  /*b8b0*/  PRMT R22, RZ, 0x7610, R22 ;  /* 0x00007610ff167816 */ /* 0x000fe20000000016 */
[----:B------:R-:W-:Y:S06]  /*b8c0*/  BRA `(.L_x_1274) ;  /* 0x0000000000247947 */ /* 0x000fec0003800000 */
.L_x_1298:
[----:B------:R-:W2:Y:S02]  /*b8d0*/  LDG.E.64 R2, desc[UR36][R2.64] ;  /* 0x0000002402027981 */ /* 0x000ea4000c1e1b00 */
[----:B--2---:R-:W0:Y:S02]  /*b8e0*/  I2F.U64 R0, R2 ;  /* 0x0000000200007312 */ /* 0x004e240000301000 */
[----:B0-----:R-:W-:-:S04]  /*b8f0*/  F2FP.F16.F32.PACK_AB R0, RZ, R0 ;  /* 0x00000000ff00723e */ /* 0x001fc800000000ff */
[----:B------:R-:W-:Y:S01]  /*b900*/  PRMT R22, R0, 0x7610, R22 ;  /* 0x0000761000167816 */ /* 0x000fe20000000016 */
[----:B------:R-:W-:Y:S06]  /*b910*/  BRA `(.L_x_1274) ;  /* 0x0000000000107947 */ /* 0x000fec0003800000 */
.L_x_1297:
[----:B------:R-:W2:Y:S02]  /*b920*/  LDG.E R2, desc[UR36][R2.64] ;  /* 0x0000002402027981 */ /* 0x000ea4000c1e1900 */
[----:B--2---:R-:W-:-:S04]  /*b930*/  I2FP.F32.U32 R0, R2 ;  /* 0x0000000200007245 */ /* 0x004fc80000201000 */
[----:B------:R-:W-:-:S04]  /*b940*/  F2FP.F16.F32.PACK_AB R0, RZ, R0 ;  /* 0x00000000ff00723e */ /* 0x000fc800000000ff */
[----:B------:R-:W-:-:S07]  /*b950*/  PRMT R22, R0, 0x7610, R22 ;  /* 0x0000761000167816 */ /* 0x000fce0000000016 */
.L_x_1274:
        /* <DEDUP_REMOVED lines=19> */
.L_x_1305:
[----:B------:R-:W2:Y:S02]  /*ba90*/  LDG.E.U8 R2, desc[UR36][R2.64] ;  /* 0x0000002402027981 */ /* 0x000ea4000c1e1100 */
[----:B--2---:R-:W-:-:S04]  /*baa0*/  I2FP.F32.U32 R0, R2 ;  /* 0x0000000200007245 */ /* 0x004fc80000201000 */
[----:B------:R-:W-:Y:S01]  /*bab0*/  F2FP.F16.F32.PACK_AB R0, RZ, R0 ;  /* 0x00000000ff00723e */ /* 0x000fe200000000ff */
[----:B------:R-:W-:Y:S06]  /*bac0*/  BRA `(.L_x_1307) ;  /* 0x0000000c00887947 */ /* 0x000fec0003800000 */
.L_x_1304:
        /* <DEDUP_REMOVED lines=10> */
.L_x_1309:
[----:B------:R-:W2:Y:S02]  /*bb70*/  LDG.E R2, desc[UR36][R2.64] ;  /* 0x0000002402027981 */ /* 0x000ea4000c1e1900 */
[----:B--2---:R-:W-:-:S04]  /*bb80*/  I2FP.F32.S32 R0, R2 ;  /* 0x0000000200007245 */ /* 0x004fc80000201400 */
[----:B------:R-:W-:Y:S01]  /*bb90*/  F2FP.F16.F32.PACK_AB R0, RZ, R0 ;  /* 0x00000000ff00723e */ /* 0x000fe200000000ff */
[----:B------:R-:W-:Y:S06]  /*bba0*/  BRA `(.L_x_1307) ;  /* 0x0000000c00507947 */ /* 0x000fec0003800000 */
.L_x_1308:
[----:B------:R-:W2:Y:S02]  /*bbb0*/  LDG.E.U16 R2, desc[UR36][R2.64] ;  /* 0x0000002402027981 */ /* 0x000ea4000c1e1500 */
[----:B--2---:R-:W0:Y:S02]  /*bbc0*/  I2F.S16 R0, R2 ;  /* 0x0000000200007306 */ /* 0x004e240000101400 */
[----:B0-----:R-:W-:Y:S01]  /*bbd0*/  F2FP.F16.F32.PACK_AB R0, RZ, R0 ;  /* 0x00000000ff00723e */ /* 0x001fe200000000ff */
[----:B------:R-:W-:Y:S06]  /*bbe0*/  BRA `(.L_x_1307) ;  /* 0x0000000c00407947 */ /* 0x000fec0003800000 */
.L_x_1303:
        /* <DEDUP_REMOVED lines=9> */
.L_x_1311:
[----:B------:R1:W5:Y:S01]  /*bc80*/  LDG.E.U16 R0, desc[UR36][R2.64] ;  /* 0x0000002402007981 */ /* 0x000362000c1e1500 */
[----:B------:R-:W-:Y:S05]  /*bc90*/  BRA `(.L_x_1307) ;  /* 0x0000000c00147947 */ /* 0x000fea0003800000 */
.L_x_1310:
        /* <DEDUP_REMOVED lines=9> */
.L_x_1313:
[----:B------:R0:W5:Y:S01]  /*bd30*/  LDG.E.U16 R0, desc[UR36][R2.64] ;  /* 0x0000002402007981 */ /* 0x000162000c1e1500 */
[----:B------:R-:W-:Y:S05]  /*bd40*/  BRA `(.L_x_1307) ;  /* 0x0000000800e87947 */ /* 0x000fea0003800000 */
.L_x_1312:
        /* <DEDUP_REMOVED lines=8> */
.L_x_1302:
        /* <DEDUP_REMOVED lines=13> */
.L_x_1316:
        /* <DEDUP_REMOVED lines=8> */
.L_x_1315:
        /* <DEDUP_REMOVED lines=28> */
.L_x_1318:
        /* <DEDUP_REMOVED lines=15> */
.L_x_1317:
[----:B------:R-:W2:Y:S02]  /*c1d0*/  LDG.E.U16 R0, desc[UR36][R2.64] ;  /* 0x0000002402007981 */ /* 0x000ea4000c1e1500 */
[----:B--2---:R-:W-:-:S05]  /*c1e0*/  IMAD.U32 R0, R0, 0x10000, RZ ;  /* 0x0001000000007824 */ /* 0x004fca00078e00ff */
[----:B------:R-:W-:Y:S01]  /*c1f0*/  F2FP.F16.F32.PACK_AB R0, RZ, R0 ;  /* 0x00000000ff00723e */ /* 0x000fe200000000ff */
[----:B------:R-:W-:Y:S06]  /*c200*/  BRA `(.L_x_1307) ;  /* 0x0000000400b87947 */ /* 0x000fec0003800000 */
.L_x_1314:
        /* <DEDUP_REMOVED lines=12> */
.L_x_1321:
        /* <DEDUP_REMOVED lines=21> */
.L_x_1325:
[----:B------:R-:W-:Y:S05]  /*c420*/  BSYNC B1 ;  /* 0x0000000000017941 */ /* 0x000fea0003800000 */
.L_x_1324:
[----:B------:R-:W-:Y:S01]  /*c430*/  LEA R3, R0, 0x3b800000, 0x17 ;  /* 0x3b80000000037811 */ /* 0x000fe200078eb8ff */
[----:B------:R-:W-:-:S05]  /*c440*/  IMAD.SHL.U32 R0, R2, 0x100000, RZ ;  /* 0x0010000002007824 */ /* 0x000fca00078e00ff */
[----:B------:R-:W-:-:S07]  /*c450*/  LOP3.LUT R0, R3, R0, R4, 0xfe, !PT ;  /* 0x0000000003007212 */ /* 0x000fce00078efe04 */
.L_x_1323:
[----:B------:R-:W-:Y:S05]  /*c460*/  BSYNC B0 ;  /* 0x0000000000007941 */ /* 0x000fea0003800000 */
.L_x_1322:
[----:B------:R-:W-:Y:S01]  /*c470*/  F2FP.F16.F32.PACK_AB R0, RZ, R0 ;  /* 0x00000000ff00723e */ /* 0x000fe200000000ff */
[----:B------:R-:W-:Y:S06]  /*c480*/  BRA `(.L_x_1307) ;  /* 0x0000000400187947 */ /* 0x000fec0003800000 */
.L_x_1320:
        /* <DEDUP_REMOVED lines=21> */
.L_x_1329:
[----:B------:R-:W-:Y:S05]  /*c5e0*/  BSYNC B1 ;  /* 0x0000000000017941 */ /* 0x000fea0003800000 */
.L_x_1328:
[----:B------:R-:W-:Y:S01]  /*c5f0*/  LEA R3, R0, 0x37800000, 0x17 ;  /* 0x3780000000037811 */ /* 0x000fe200078eb8ff */
[----:B------:R-:W-:-:S05]  /*c600*/  IMAD.SHL.U32 R0, R2, 0x200000, RZ ;  /* 0x0020000002007824 */ /* 0x000fca00078e00ff */
[----:B------:R-:W-:-:S07]  /*c610*/  LOP3.LUT R0, R3, R0, R4, 0xfe, !PT ;  /* 0x0000000003007212 */ /* 0x000fce00078efe04 */
.L_x_1327:
[----:B------:R-:W-:Y:S05]  /*c620*/  BSYNC B0 ;  /* 0x0000000000007941 */ /* 0x000fea0003800000 */
.L_x_1326:
[----:B------:R-:W-:Y:S01]  /*c630*/  F2FP.F16.F32.PACK_AB R0, RZ, R0 ;  /* 0x00000000ff00723e */ /* 0x000fe200000000ff */
[----:B------:R-:W-:Y:S06]  /*c640*/  BRA `(.L_x_1307) ;  /* 0x0000000000a87947 */ /* 0x000fec0003800000 */
.L_x_1319:
        /* <DEDUP_REMOVED lines=14> */
.L_x_1333:
[----:B------:R-:W-:Y:S05]  /*c730*/  BSYNC B0 ;  /* 0x0000000000007941 */ /* 0x000fea0003800000 */
.L_x_1332:
[----:B------:R-:W-:Y:S01]  /*c740*/  F2FP.F16.F32.PACK_AB R0, RZ, R0 ;  /* 0x00000000ff00723e */ /* 0x000fe200000000ff */
[----:B------:R-:W-:Y:S06]  /*c750*/  BRA `(.L_x_1307) ;  /* 0x0000000000647947 */ /* 0x000fec0003800000 */
.L_x_1306:
        /* <DEDUP_REMOVED lines=16> */
.L_x_1334:
[----:B------:R-:W-:Y:S01]  /*c860*/  PRMT R0, RZ, 0x7610, R0 ;  /* 0x00007610ff007816 */ /* 0x000fe20000000000 */
[----:B------:R-:W-:Y:S06]  /*c870*/  BRA `(.L_x_1307) ;  /* 0x00000000001c7947 */ /* 0x000fec0003800000 */
.L_x_1331:
[----:B------:R-:W2:Y:S02]  /*c880*/  LDG.E.64 R2, desc[UR36][R2.64] ;  /* 0x0000002402027981 */ /* 0x000ea4000c1e1b00 */
[----:B--2---:R-:W0:Y:S02]  /*c890*/  I2F.U64 R0, R2 ;  /* 0x0000000200007312 */ /* 0x004e240000301000 */
[----:B0-----:R-:W-:Y:S01]  /*c8a0*/  F2FP.F16.F32.PACK_AB R0, RZ, R0 ;  /* 0x00000000ff00723e */ /* 0x001fe200000000ff */
[----:B------:R-:W-:Y:S06]  /*c8b0*/  BRA `(.L_x_1307) ;  /* 0x00000000000c7947 */ /* 0x000fec0003800000 */
.L_x_1330:
[----:B------:R-:W2:Y:S02]  /*c8c0*/  LDG.E R2, desc[UR36][R2.64] ;  /* 0x0000002402027981 */ /* 0x000ea4000c1e1900 */
[----:B--2---:R-:W-:-:S04]  /*c8d0*/  I2FP.F32.U32 R0, R2 ;  /* 0x0000000200007245 */ /* 0x004fc80000201000 */
[----:B------:R-:W-:-:S07]  /*c8e0*/  F2FP.F16.F32.PACK_AB R0, RZ, R0 ;  /* 0x00000000ff00723e */ /* 0x000fce00000000ff */
.L_x_1307:
        /* <DEDUP_REMOVED lines=38> */
.L_x_1336:
[----:B------:R-:W-:Y:S05]  /*cb50*/  BSYNC B0 ;  /* 0x0000000000007941 */ /* 0x000fea0003800000 */
.L_x_1335:
        /* <DEDUP_REMOVED lines=23> */
.L_x_1340:
[----:B------:R-:W-:-:S06]  /*ccd0*/  HADD2.F32 R3, -RZ, R5.H0_H0 ;  /* 0x20000005ff037230 */ /* 0x000fcc0000004100 */
[----:B------:R-:W0:Y:S02]  /*cce0*/  F2I.S64.TRUNC R2, R3 ;  /* 0x0000000300027311 */ /* 0x000e24000020d900 */
[----:B0-----:R4:W-:Y:S01]  /*ccf0*/  STG.E.U8 desc[UR36][R16.64], R2 ;  /* 0x0000000210007986 */ /* 0x0019e2000c101124 */
[----:B------:R-:W-:Y:S05]  /*cd00*/  BRA `(.L_x_1342) ;  /* 0x0000000c00847947 */ /* 0x000fea0003800000 */
.L_x_1339:
        /* <DEDUP_REMOVED lines=10> */
.L_x_1344:
[----:B------:R-:W-:-:S06]  /*cdb0*/  HADD2.F32 R5, -RZ, R5.H0_H0 ;  /* 0x20000005ff057230 */ /* 0x000fcc0000004100 */
[----:B------:R-:W0:Y:S02]  /*cdc0*/  F2I.FTZ.TRUNC.NTZ R5, R5 ;  /* 0x0000000500057305 */ /* 0x000e24000021f100 */
[----:B0-----:R2:W-:Y:S01]  /*cdd0*/  STG.E desc[UR36][R16.64], R5 ;  /* 0x0000000510007986 */ /* 0x0015e2000c101924 */
[----:B------:R-:W-:Y:S05]  /*cde0*/  BRA `(.L_x_1342) ;  /* 0x0000000c004c7947 */ /* 0x000fea0003800000 */
.L_x_1343:
[----:B------:R-:W-:-:S06]  /*cdf0*/  HADD2.F32 R5, -RZ, R5.H0_H0 ;  /* 0x20000005ff057230 */ /* 0x000fcc0000004100 */
[----:B------:R-:W0:Y:S02]  /*ce00*/  F2I.FTZ.TRUNC.NTZ R5, R5 ;  /* 0x0000000500057305 */ /* 0x000e24000021f100 */
[----:B0-----:R0:W-:Y:S01]  /*ce10*/  STG.E.U16 desc[UR36][R16.64], R5 ;  /* 0x0000000510007986 */ /* 0x0011e2000c101524 */
[----:B------:R-:W-:Y:S05]  /*ce20*/  BRA `(.L_x_1342) ;  /* 0x0000000c003c7947 */ /* 0x000fea0003800000 */
.L_x_1338:
        /* <DEDUP_REMOVED lines=9> */
.L_x_1346:
[----:B------:R0:W-:Y:S01]  /*cec0*/  STG.E.U16 desc[UR36][R16.64], R5 ;  /* 0x0000000510007986 */ /* 0x0001e2000c101524 */
[----:B------:R-:W-:Y:S05]  /*ced0*/  BRA `(.L_x_1342) ;  /* 0x0000000c00107947 */ /* 0x000fea0003800000 */
.L_x_1345:
        /* <DEDUP_REMOVED lines=10> */
.L_x_1348:
[----:B------:R-:W-:-:S05]  /*cf80*/  HADD2.F32 R0, -RZ, R5.H0_H0 ;  /* 0x20000005ff007230 */ /* 0x000fca0000004100 */
[----:B------:R-:W-:-:S04]  /*cf90*/  F2FP.F16.F32.PACK_AB R0, RZ, R0 ;  /* 0x00000000ff00723e */ /* 0x000fc800000000ff */
[----:B------:R-:W-:-:S05]  /*cfa0*/  PRMT R0, R0, 0x5410, RZ ;  /* 0x0000541000007816 */ /* 0x000fca00000000ff */
[----:B------:R0:W-:Y:S01]  /*cfb0*/  STG.E desc[UR36][R16.64], R0 ;  /* 0x0000000010007986 */ /* 0x0001e2000c101924 */
[----:B------:R-:W-:Y:S05]  /*cfc0*/  BRA `(.L_x_1342) ;  /* 0x0000000800d47947 */ /* 0x000fea0003800000 */
.L_x_1347:
[----:B------:R-:W-:-:S05]  /*cfd0*/  HADD2.F32 R2, -RZ, R5.H0_H0 ;  /* 0x20000005ff027230 */ /* 0x000fca0000004100 */
[----:B------:R-:W-:-:S06]  /*cfe0*/  FMUL.FTZ R2, R2, 1 ;  /* 0x3f80000002027820 */ /* 0x000fcc0000410000 */
[----:B------:R-:W0:Y:S02]  /*cff0*/  F2F.F64.F32 R2, R2 ;  /* 0x0000000200027310 */ /* 0x000e240000201800 */
[----:B0-----:R0:W-:Y:S01]  /*d000*/  STG.E.64 desc[UR36][R16.64], R2 ;  /* 0x0000000210007986 */ /* 0x0011e2000c101b24 */
[----:B------:R-:W-:Y:S05]  /*d010*/  BRA `(.L_x_1342) ;  /* 0x0000000800c07947 */ /* 0x000fea0003800000 */
.L_x_1337:
        /* <DEDUP_REMOVED lines=13> */
.L_x_1351:
[----:B------:R-:W-:Y:S01]  /*d0f0*/  HADD2.F32 R5, -RZ, R5.H0_H0 ;  /* 0x20000005ff057230 */ /* 0x000fe20000004100 */
[----:B------:R-:W-:-:S04]  /*d100*/  CS2R R6, SRZ ;  /* 0x0000000000067805 */ /* 0x000fc8000001ff00 */
[----:B------:R-:W-:-:S06]  /*d110*/  FMUL.FTZ R5, R5, 1 ;  /* 0x3f80000005057820 */ /* 0x000fcc0000410000 */
[----:B------:R-:W0:Y:S02]  /*d120*/  F2F.F64.F32 R4, R5 ;  /* 0x0000000500047310 */ /* 0x000e240000201800 */
[----:B0-----:R0:W-:Y:S01]  /*d130*/  STG.E.128 desc[UR36][R16.64], R4 ;  /* 0x0000000410007986 */ /* 0x0011e2000c101d24 */
[----:B------:R-:W-:Y:S05]  /*d140*/  BRA `(.L_x_1342) ;  /* 0x0000000800747947 */ /* 0x000fea0003800000 */
.L_x_1350:
        /* <DEDUP_REMOVED lines=21> */
.L_x_1355:
[----:B------:R-:W-:Y:S05]  /*d2a0*/  BSYNC B0 ;  /* 0x0000000000007941 */ /* 0x000fea0003800000 */
.L_x_1354:
[----:B------:R-:W-:-:S05]  /*d2b0*/  LOP3.LUT R3, R0, R3, RZ, 0xfc, !PT ;  /* 0x0000000300037212 */ /* 0x000fca00078efcff */
[----:B------:R0:W-:Y:S01]  /*d2c0*/  STG.E.U8 desc[UR36][R16.64], R3 ;  /* 0x0000000310007986 */ /* 0x0001e2000c101124 */
[----:B------:R-:W-:Y:S05]  /*d2d0*/  BRA `(.L_x_1342) ;  /* 0x0000000800107947 */ /* 0x000fea0003800000 */
.L_x_1353:
        /* <DEDUP_REMOVED lines=13> */
.L_x_1357:
[----:B------:R-:W-:Y:S01]  /*d3b0*/  IMAD.MOV.U32 R0, RZ, RZ, 0x7f ;  /* 0x0000007fff007424 */ /* 0x000fe200078e00ff */
[----:B------:R-:W-:-:S04]  /*d3c0*/  ISETP.GT.U32.AND P0, PT, R2, 0x7f800000, PT ;  /* 0x7f8000000200780c */ /* 0x000fc80003f04070 */
[----:B------:R-:W-:-:S09]  /*d3d0*/  SEL R0, R0, 0x7c, P0 ;  /* 0x0000007c00007807 */ /* 0x000fd20000000000 */
.L_x_1358:
[----:B------:R-:W-:Y:S05]  /*d3e0*/  BSYNC B0 ;  /* 0x0000000000007941 */ /* 0x000fea0003800000 */
.L_x_1356:
[----:B------:R-:W-:-:S04]  /*d3f0*/  LOP3.LUT R2, R5, 0x80000000, RZ, 0xc0, !PT ;  /* 0x8000000005027812 */ /* 0x000fc800078ec0ff */
[----:B------:R-:W-:-:S04]  /*d400*/  SHF.R.U32.HI R3, RZ, 0x18, R2 ;  /* 0x00000018ff037819 */ /* 0x000fc80000011602 */
[----:B------:R-:W-:-:S05]  /*d410*/  LOP3.LUT R3, R0, R3, RZ, 0xfc, !PT ;  /* 0x0000000300037212 */ /* 0x000fca00078efcff */
[----:B------:R0:W-:Y:S01]  /*d420*/  STG.E.U8 desc[UR36][R16.64], R3 ;  /* 0x0000000310007986 */ /* 0x0001e2000c101124 */
[----:B------:R-:W-:Y:S05]  /*d430*/  BRA `(.L_x_1342) ;  /* 0x0000000400b87947 */ /* 0x000fea0003800000 */
.L_x_1352:
[----:B------:R-:W-:-:S05]  /*d440*/  HADD2.F32 R0, -RZ, R5.H0_H0 ;  /* 0x20000005ff007230 */ /* 0x000fca0000004100 */
[----:B------:R-:W-:-:S05]  /*d450*/  F2FP.BF16.F32.PACK_AB R0, RZ, R0 ;  /* 0x00000000ff00723e */ /* 0x000fca00000010ff */
[----:B------:R0:W-:Y:S01]  /*d460*/  STG.E.U16 desc[UR36][R16.64], R0 ;  /* 0x0000000010007986 */ /* 0x0001e2000c101524 */
[----:B------:R-:W-:Y:S05]  /*d470*/  BRA `(.L_x_1342) ;  /* 0x0000000400a87947 */ /* 0x000fea0003800000 */
.L_x_1349:
        /* <DEDUP_REMOVED lines=12> */
.L_x_1361:
        /* <DEDUP_REMOVED lines=17> */
.L_x_1364:
[----:B------:R-:W-:-:S04]  /*d650*/  LOP3.LUT R2, R5, 0x80000000, RZ, 0xc0, !PT ;  /* 0x8000000005027812 */ /* 0x000fc800078ec0ff */
[----:B------:R-:W-:-:S04]  /*d660*/  SHF.R.U32.HI R3, RZ, 0x18, R2 ;  /* 0x00000018ff037819 */ /* 0x000fc80000011602 */
[----:B------:R-:W-:-:S04]  /*d670*/  LOP3.LUT R0, R0, R3, RZ, 0xfc, !PT ;  /* 0x0000000300007212 */ /* 0x000fc800078efcff */
[----:B------:R-:W-:-:S07]  /*d680*/  PRMT R8, R0, 0x7610, R8 ;  /* 0x0000761000087816 */ /* 0x000fce0000000008 */
.L_x_1363:
[----:B------:R-:W-:Y:S05]  /*d690*/  BSYNC B0 ;  /* 0x0000000000007941 */ /* 0x000fea0003800000 */
.L_x_1362:
[----:B------:R0:W-:Y:S01]  /*d6a0*/  STG.E.U8 desc[UR36][R16.64], R8 ;  /* 0x0000000810007986 */ /* 0x0001e2000c101124 */
[----:B------:R-:W-:Y:S05]  /*d6b0*/  BRA `(.L_x_1342) ;  /* 0x0000000400187947 */ /* 0x000fea0003800000 */
.L_x_1360:
        /* <DEDUP_REMOVED lines=17> */
.L_x_1367:
[----:B------:R-:W-:-:S04]  /*d7d0*/  LOP3.LUT R2, R5, 0x80000000, RZ, 0xc0, !PT ;  /* 0x8000000005027812 */ /* 0x000fc800078ec0ff */
[----:B------:R-:W-:-:S04]  /*d7e0*/  SHF.R.U32.HI R3, RZ, 0x18, R2 ;  /* 0x00000018ff037819 */ /* 0x000fc80000011602 */
[----:B------:R-:W-:-:S04]  /*d7f0*/  LOP3.LUT R0, R0, R3, RZ, 0xfc, !PT ;  /* 0x0000000300007212 */ /* 0x000fc800078efcff */
[----:B------:R-:W-:-:S07]  /*d800*/  PRMT R8, R0, 0x7610, R8 ;  /* 0x0000761000087816 */ /* 0x000fce0000000008 */
.L_x_1366:
[----:B------:R-:W-:Y:S05]  /*d810*/  BSYNC B0 ;  /* 0x0000000000007941 */ /* 0x000fea0003800000 */
.L_x_1365:
[----:B------:R0:W-:Y:S01]  /*d820*/  STG.E.U8 desc[UR36][R16.64], R8 ;  /* 0x0000000810007986 */ /* 0x0001e2000c101124 */
[----:B------:R-:W-:Y:S05]  /*d830*/  BRA `(.L_x_1342) ;  /* 0x0000000000b87947 */ /* 0x000fea0003800000 */
.L_x_1359:
        /* <DEDUP_REMOVED lines=22> */
.L_x_1341:
        /* <DEDUP_REMOVED lines=16> */
.L_x_1370:
[----:B------:R-:W-:Y:S05]  /*daa0*/  BRA `(.L_x_1342) ;  /* 0x00000000001c7947 */ /* 0x000fea0003800000 */
.L_x_1369:
[----:B------:R-:W-:-:S06]  /*dab0*/  HADD2.F32 R2, -RZ, R5.H0_H0 ;  /* 0x20000005ff027230 */ /* 0x000fcc0000004100 */
[----:B------:R-:W0:Y:S02]  /*dac0*/  F2I.U64.TRUNC R2, R2 ;  /* 0x0000000200027311 */ /* 0x000e24000020d800 */
[----:B0-----:R0:W-:Y:S01]  /*dad0*/  STG.E.64 desc[UR36][R16.64], R2 ;  /* 0x0000000210007986 */ /* 0x0011e2000c101b24 */
[----:B------:R-:W-:Y:S05]  /*dae0*/  BRA `(.L_x_1342) ;  /* 0x00000000000c7947 */ /* 0x000fea0003800000 */
.L_x_1368:
[----:B------:R-:W-:-:S06]  /*daf0*/  HADD2.F32 R5, -RZ, R5.H0_H0 ;  /* 0x20000005ff057230 */ /* 0x000fcc0000004100 */
[----:B------:R-:W0:Y:S02]  /*db00*/  F2I.FTZ.U32.TRUNC.NTZ R5, R5 ;  /* 0x0000000500057305 */ /* 0x000e24000021f000 */
[----:B0-----:R0:W-:Y:S02]  /*db10*/  STG.E desc[UR36][R16.64], R5 ;  /* 0x0000000510007986 */ /* 0x0011e4000c101924 */
.L_x_1342:
[----:B------:R-:W-:-:S07]  /*db20*/  VIADD R19, R19, 0x80 ;  /* 0x0000008013137836 */ /* 0x000fce0000000000 */
.L_x_1267:
[----:B------:R-:W-:Y:S05]  /*db30*/  BSYNC B6 ;  /* 0x0000000000067941 */ /* 0x000fea0003800000 */
.L_x_1266:
[----:B------:R-:W-:Y:S02]  /*db40*/  ULDC UR4, c[0x0][0x210] ;  /* 0x0000840000047ab9 */ /* 0x000fe40000000800 */
[----:B------:R-:W-:-:S13]  /*db50*/  ISETP.GE.AND P0, PT, R19, UR4, PT ;  /* 0x0000000413007c0c */ /* 0x000fda000bf06270 */
[----:B------:R-:W-:Y:S05]  /*db60*/  @P0 EXIT ;  /* 0x000000000000094d */ /* 0x000fea0003800000 */
        /* <DEDUP_REMOVED lines=354> */
.L_x_1371:
        /* <DEDUP_REMOVED lines=23> */
.L_x_1375:
[----:B------:R-:W2:Y:S02]  /*f300*/  LDG.E.U8 R2, desc[UR36][R2.64] ;  /* 0x0000002402027981 */ /* 0x000ea4000c1e1100 */
[----:B--2---:R-:W-:-:S04]  /*f310*/  I2FP.F32.U32 R0, R2 ;  /* 0x0000000200007245 */ /* 0x004fc80000201000 */
[----:B------:R-:W-:-:S04]  /*f320*/  F2FP.F16.F32.PACK_AB R0, RZ, R0 ;  /* 0x00000000ff00723e */ /* 0x000fc800000000ff */
[----:B------:R-:W-:Y:S01]  /*f330*/  PRMT R19, R0, 0x7610, R19 ;  /* 0x0000761000137816 */ /* 0x000fe20000000013 */
[----:B------:R-:W-:Y:S06]  /*f340*/  BRA `(.L_x_1377) ;  /* 0x0000000c00bc7947 */ /* 0x000fec0003800000 */
.L_x_1374:
        /* <DEDUP_REMOVED lines=11> */
.L_x_1379:
[----:B------:R-:W2:Y:S02]  /*f400*/  LDG.E R2, desc[UR36][R2.64] ;  /* 0x0000002402027981 */ /* 0x000ea4000c1e1900 */
[----:B--2---:R-:W-:-:S04]  /*f410*/  I2FP.F32.S32 R0, R2 ;  /* 0x0000000200007245 */ /* 0x004fc80000201400 */
[----:B------:R-:W-:-:S04]  /*f420*/  F2FP.F16.F32.PACK_AB R0, RZ, R0 ;  /* 0x00000000ff00723e */ /* 0x000fc800000000ff */
[----:B------:R-:W-:Y:S01]  /*f430*/  PRMT R19, R0, 0x7610, R19 ;  /* 0x0000761000137816 */ /* 0x000fe20000000013 */
[----:B------:R-:W-:Y:S06]  /*f440*/  BRA `(.L_x_1377) ;  /* 0x0000000c007c7947 */ /* 0x000fec0003800000 */
.L_x_1378:
[----:B------:R-:W2:Y:S02]  /*f450*/  LDG.E.U16 R2, desc[UR36][R2.64] ;  /* 0x0000002402027981 */ /* 0x000ea4000c1e1500 */
[----:B--2---:R-:W0:Y:S02]  /*f460*/  I2F.S16 R0, R2 ;  /* 0x0000000200007306 */ /* 0x004e240000101400 */
[----:B0-----:R-:W-:-:S04]  /*f470*/  F2FP.F16.F32.PACK_AB R0, RZ, R0 ;  /* 0x00000000ff00723e */ /* 0x001fc800000000ff */
[----:B------:R-:W-:Y:S01]  /*f480*/  PRMT R19, R0, 0x7610, R19 ;  /* 0x0000761000137816 */ /* 0x000fe20000000013 */
[----:B------:R-:W-:Y:S06]  /*f490*/  BRA `(.L_x_1377) ;  /* 0x0000000c00687947 */ /* 0x000fec0003800000 */
.L_x_1373:
        /* <DEDUP_REMOVED lines=9> */
.L_x_1381:
[----:B------:R0:W5:Y:S01]  /*f530*/  LDG.E.U16 R19, desc[UR36][R2.64] ;  /* 0x0000002402137981 */ /* 0x000162000c1e1500 */
[----:B------:R-:W-:Y:S05]  /*f540*/  BRA `(.L_x_1377) ;  /* 0x0000000c003c7947 */ /* 0x000fea0003800000 */
.L_x_1380:
        /* <DEDUP_REMOVED lines=9> */
.L_x_1383:
[----:B------:R1:W5:Y:S01]  /*f5e0*/  LDG.E.U16 R19, desc[UR36][R2.64] ;  /* 0x0000002402137981 */ /* 0x000362000c1e1500 */
[----:B------:R-:W-:Y:S05]  /*f5f0*/  BRA `(.L_x_1377) ;  /* 0x0000000c00107947 */ /* 0x000fea0003800000 */
.L_x_1382:
        /* <DEDUP_REMOVED lines=9> */
.L_x_1372:
        /* <DEDUP_REMOVED lines=14> */
.L_x_1386:
        /* <DEDUP_REMOVED lines=9> */
.L_x_1385:
        /* <DEDUP_REMOVED lines=28> */
.L_x_1388:
        /* <DEDUP_REMOVED lines=15> */
.L_x_1387:
[----:B------:R-:W2:Y:S02]  /*fab0*/  LDG.E.U16 R0, desc[UR36][R2.64] ;  /* 0x0000002402007981 */ /* 0x000ea4000c1e1500 */
[----:B--2---:R-:W-:-:S05]  /*fac0*/  IMAD.U32 R0, R0, 0x10000, RZ ;  /* 0x0001000000007824 */ /* 0x004fca00078e00ff */
[----:B------:R-:W-:-:S04]  /*fad0*/  F2FP.F16.F32.PACK_AB R0, RZ, R0 ;  /* 0x00000000ff00723e */ /* 0x000fc800000000ff */
[----:B------:R-:W-:Y:S01]  /*fae0*/  PRMT R19, R0, 0x7610, R19 ;  /* 0x0000761000137816 */ /* 0x000fe20000000013 */
[----:B------:R-:W-:Y:S06]  /*faf0*/  BRA `(.L_x_1377) ;  /* 0x0000000400d07947 */ /* 0x000fec0003800000 */
.L_x_1384:
        /* <DEDUP_REMOVED lines=13> */
.L_x_1391:
        /* <DEDUP_REMOVED lines=21> */
.L_x_1395:
[----:B------:R-:W-:Y:S05]  /*fd20*/  BSYNC B1 ;  /* 0x0000000000017941 */ /* 0x000fea0003800000 */
.L_x_1394:
[----:B------:R-:W-:Y:S01]  /*fd30*/  LEA R3, R0, 0x3b800000, 0x17 ;  /* 0x3b80000000037811 */ /* 0x000fe200078eb8ff */
[----:B------:R-:W-:-:S05]  /*fd40*/  IMAD.SHL.U32 R0, R2, 0x100000, RZ ;  /* 0x0010000002007824 */ /* 0x000fca00078e00ff */
[----:B------:R-:W-:-:S07]  /*fd50*/  LOP3.LUT R0, R3, R0, R4, 0xfe, !PT ;  /* 0x0000000003007212 */ /* 0x000fce00078efe04 */
.L_x_1393:
[----:B------:R-:W-:Y:S05]  /*fd60*/  BSYNC B0 ;  /* 0x0000000000007941 */ /* 0x000fea0003800000 */
.L_x_1392:
[----:B------:R-:W-:-:S04]  /*fd70*/  F2FP.F16.F32.PACK_AB R0, RZ, R0 ;  /* 0x00000000ff00723e */ /* 0x000fc800000000ff */
[----:B------:R-:W-:Y:S01]  /*fd80*/  PRMT R19, R0, 0x7610, R19 ;  /* 0x0000761000137816 */ /* 0x000fe20000000013 */
[----:B------:R-:W-:Y:S06]  /*fd90*/  BRA `(.L_x_1377) ;  /* 0x0000000400287947 */ /* 0x000fec0003800000 */
.L_x_1390:
        /* <DEDUP_REMOVED lines=21> */
.L_x_1399:
[----:B------:R-:W-:Y:S05]  /*fef0*/  BSYNC B1 ;  /* 0x0000000000017941 */ /* 0x000fea0003800000 */
.L_x_1398:
[----:B------:R-:W-:Y:S01]  /*ff00*/  LEA R3, R0, 0x37800000, 0x17 ;  /* 0x3780000000037811 */ /* 0x000fe200078eb8ff */
[----:B------:R-:W-:-:S05]  /*ff10*/  IMAD.SHL.U32 R0, R2, 0x200000, RZ ;  /* 0x0020000002007824 */ /* 0x000fca00078e00ff */
[----:B------:R-:W-:-:S07]  /*ff20*/  LOP3.LUT R0, R3, R0, R4, 0xfe, !PT ;  /* 0x0000000003007212 */ /* 0x000fce00078efe04 */
.L_x_1397:
[----:B------:R-:W-:Y:S05]  /*ff30*/  BSYNC B0 ;  /* 0x0000000000007941 */ /* 0x000fea0003800000 */
.L_x_1396:
[----:B------:R-:W-:-:S04]  /*ff40*/  F2FP.F16.F32.PACK_AB R0, RZ, R0 ;  /* 0x00000000ff00723e */ /* 0x000fc800000000ff */
[----:B------:R-:W-:Y:S01]  /*ff50*/  PRMT R19, R0, 0x7610, R19 ;  /* 0x0000761000137816 */ /* 0x000fe20000000013 */
[----:B------:R-:W-:Y:S06]  /*ff60*/  BRA `(.L_x_1377) ;  /* 0x0000000000b47947 */ /* 0x000fec0003800000 */
.L_x_1389:
        /* <DEDUP_REMOVED lines=14> */
.L_x_1403:
[----:B------:R-:W-:Y:S05]  /*10050*/  BSYNC B0 ;  /* 0x0000000000007941 */ /* 0x000fea0003800000 */
.L_x_1402:
[----:B------:R-:W-:-:S04]  /*10060*/  F2FP.F16.F32.PACK_AB R0, RZ, R0 ;  /* 0x00000000ff00723e */ /* 0x000fc800000000ff */
[----:B------:R-:W-:Y:S01]  /*10070*/  PRMT R19, R0, 0x7610, R19 ;  /* 0x0000761000137816 */ /* 0x000fe20000000013 */
[----:B------:R-:W-:Y:S06]  /*10080*/  BRA `(.L_x_1377) ;  /* 0x00000000006c7947 */ /* 0x000fec0003800000 */
.L_x_1376:
        /* <DEDUP_REMOVED lines=16> */
.L_x_1404:
[----:B------:R-:W-:Y:S01]  /*10190*/  PRMT R19, RZ, 0x7610, R19 ;  /* 0x00007610ff137816 */ /* 0x000fe20000000013 */
[----:B------:R-:W-:Y:S06]  /*101a0*/  BRA `(.L_x_1377) ;  /* 0x0000000000247947 */ /* 0x000fec0003800000 */
.L_x_1401:
[----:B------:R-:W2:Y:S02]  /*101b0*/  LDG.E.64 R2, desc[UR36][R2.64] ;  /* 0x0000002402027981 */ /* 0x000ea4000c1e1b00 */
[----:B--2---:R-:W0:Y:S02]  /*101c0*/  I2F.U64 R0, R2 ;  /* 0x0000000200007312 */ /* 0x004e240000301000 */
[----:B0-----:R-:W-:-:S04]  /*101d0*/  F2FP.F16.F32.PACK_AB R0, RZ, R0 ;  /* 0x00000000ff00723e */ /* 0x001fc800000000ff */
[----:B------:R-:W-:Y:S01]  /*101e0*/  PRMT R19, R0, 0x7610, R19 ;  /* 0x0000761000137816 */ /* 0x000fe20000000013 */
[----:B------:R-:W-:Y:S06]  /*101f0*/  BRA `(.L_x_1377) ;  /* 0x0000000000107947 */ /* 0x000fec0003800000 */
.L_x_1400:
[----:B------:R-:W2:Y:S02]  /*10200*/  LDG.E R2, desc[UR36][R2.64] ;  /* 0x0000002402027981 */ /* 0x000ea4000c1e1900 */
[----:B--2---:R-:W-:-:S04]  /*10210*/  I2FP.F32.U32 R0, R2 ;  /* 0x0000000200007245 */ /* 0x004fc80000201000 */
[----:B------:R-:W-:-:S04]  /*10220*/  F2FP.F16.F32.PACK_AB R0, RZ, R0 ;  /* 0x00000000ff00723e */ /* 0x000fc800000000ff */
[----:B------:R-:W-:-:S07]  /*10230*/  PRMT R19, R0, 0x7610, R19 ;  /* 0x0000761000137816 */ /* 0x000fce0000000013 */
.L_x_1377:
        /* <DEDUP_REMOVED lines=19> */
.L_x_1408:
[----:B------:R-:W2:Y:S02]  /*10370*/  LDG.E.U8 R2, desc[UR36][R2.64] ;  /* 0x0000002402027981 */ /* 0x000ea4000c1e1100 */
[----:B--2---:R-:W-:-:S04]  /*10380*/  I2FP.F32.U32 R0, R2 ;  /* 0x0000000200007245 */ /* 0x004fc80000201000 */
[----:B------:R-:W-:Y:S01]  /*10390*/  F2FP.F16.F32.PACK_AB R0, RZ, R0 ;  /* 0x00000000ff00723e */ /* 0x000fe200000000ff */
[----:B------:R-:W-:Y:S06]  /*103a0*/  BRA `(.L_x_1410) ;  /* 0x0000000c00887947 */ /* 0x000fec0003800000 */
.L_x_1407:
        /* <DEDUP_REMOVED lines=10> */
.L_x_1412:
[----:B------:R-:W2:Y:S02]  /*10450*/  LDG.E R2, desc[UR36][R2.64] ;  /* 0x0000002402027981 */ /* 0x000ea4000c1e1900 */
[----:B--2---:R-:W-:-:S04]  /*10460*/  I2FP.F32.S32 R0, R2 ;  /* 0x0000000200007245 */ /* 0x004fc80000201400 */
[----:B------:R-:W-:Y:S01]  /*10470*/  F2FP.F16.F32.PACK_AB R0, RZ, R0 ;  /* 0x00000000ff00723e */ /* 0x000fe200000000ff */
[----:B------:R-:W-:Y:S06]  /*10480*/  BRA `(.L_x_1410) ;  /* 0x0000000c00507947 */ /* 0x000fec0003800000 */
.L_x_1411:
[----:B------:R-:W2:Y:S02]  /*10490*/  LDG.E.U16 R2, desc[UR36][R2.64] ;  /* 0x0000002402027981 */ /* 0x000ea4000c1e1500 */
[----:B--2---:R-:W0:Y:S02]  /*104a0*/  I2F.S16 R0, R2 ;  /* 0x0000000200007306 */ /* 0x004e240000101400 */
[----:B0-----:R-:W-:Y:S01]  /*104b0*/  F2FP.F16.F32.PACK_AB R0, RZ, R0 ;  /* 0x00000000ff00723e */ /* 0x001fe200000000ff */
[----:B------:R-:W-:Y:S06]  /*104c0*/  BRA `(.L_x_1410) ;  /* 0x0000000c00407947 */ /* 0x000fec0003800000 */
.L_x_1406:
        /* <DEDUP_REMOVED lines=9> */
.L_x_1414:
[----:B------:R1:W5:Y:S01]  /*10560*/  LDG.E.U16 R0, desc[UR36][R2.64] ;  /* 0x0000002402007981 */ /* 0x000362000c1e1500 */
[----:B------:R-:W-:Y:S05]  /*10570*/  BRA `(.L_x_1410) ;  /* 0x0000000c00147947 */ /* 0x000fea0003800000 */
.L_x_1413:
        /* <DEDUP_REMOVED lines=9> */
.L_x_1416:
[----:B------:R0:W5:Y:S01]  /*10610*/  LDG.E.U16 R0, desc[UR36][R2.64] ;  /* 0x0000002402007981 */ /* 0x000162000c1e1500 */
[----:B------:R-:W-:Y:S05]  /*10620*/  BRA `(.L_x_1410) ;  /* 0x0000000800e87947 */ /* 0x000fea0003800000 */
.L_x_1415:
        /* <DEDUP_REMOVED lines=8> */
.L_x_1405:
        /* <DEDUP_REMOVED lines=13> */
.L_x_1419:
        /* <DEDUP_REMOVED lines=8> */
.L_x_1418:
        /* <DEDUP_REMOVED lines=28> */
.L_x_1421:
        /* <DEDUP_REMOVED lines=15> */
.L_x_1420:
[----:B------:R-:W2:Y:S02]  /*10ab0*/  LDG.E.U16 R0, desc[UR36][R2.64] ;  /* 0x0000002402007981 */ /* 0x000ea4000c1e1500 */
[----:B--2---:R-:W-:-:S05]  /*10ac0*/  IMAD.U32 R0, R0, 0x10000, RZ ;  /* 0x0001000000007824 */ /* 0x004fca00078e00ff */
[----:B------:R-:W-:Y:S01]  /*10ad0*/  F2FP.F16.F32.PACK_AB R0, RZ, R0 ;  /* 0x00000000ff00723e */ /* 0x000fe200000000ff */
[----:B------:R-:W-:Y:S06]  /*10ae0*/  BRA `(.L_x_1410) ;  /* 0x0000000400b87947 */ /* 0x000fec0003800000 */
.L_x_1417:
        /* <DEDUP_REMOVED lines=12> */
.L_x_1424:
        /* <DEDUP_REMOVED lines=21> */
.L_x_1428:
[----:B------:R-:W-:Y:S05]  /*10d00*/  BSYNC B1 ;  /* 0x0000000000017941 */ /* 0x000fea0003800000 */
.L_x_1427:
[----:B------:R-:W-:Y:S01]  /*10d10*/  LEA R3, R0, 0x3b800000, 0x17 ;  /* 0x3b80000000037811 */ /* 0x000fe200078eb8ff */
[----:B------:R-:W-:-:S05]  /*10d20*/  IMAD.SHL.U32 R0, R2, 0x100000, RZ ;  /* 0x0010000002007824 */ /* 0x000fca00078e00ff */
[----:B------:R-:W-:-:S07]  /*10d30*/  LOP3.LUT R0, R3, R0, R4, 0xfe, !PT ;  /* 0x0000000003007212 */ /* 0x000fce00078efe04 */
.L_x_1426:
[----:B------:R-:W-:Y:S05]  /*10d40*/  BSYNC B0 ;  /* 0x0000000000007941 */ /* 0x000fea0003800000 */
.L_x_1425:
[----:B------:R-:W-:Y:S01]  /*10d50*/  F2FP.F16.F32.PACK_AB R0, RZ, R0 ;  /* 0x00000000ff00723e */ /* 0x000fe200000000ff */
[----:B------:R-:W-:Y:S06]  /*10d60*/  BRA `(.L_x_1410) ;  /* 0x0000000400187947 */ /* 0x000fec0003800000 */
.L_x_1423:
        /* <DEDUP_REMOVED lines=21> */
.L_x_1432:
[----:B------:R-:W-:Y:S05]  /*10ec0*/  BSYNC B1 ;  /* 0x0000000000017941 */ /* 0x000fea0003800000 */
.L_x_1431:
[----:B------:R-:W-:Y:S01]  /*10ed0*/  LEA R3, R0, 0x37800000, 0x17 ;  /* 0x3780000000037811 */ /* 0x000fe200078eb8ff */
[----:B------:R-:W-:-:S05]  /*10ee0*/  IMAD.SHL.U32 R0, R2, 0x200000, RZ ;  /* 0x0020000002007824 */ /* 0x000fca00078e00ff */
[----:B------:R-:W-:-:S07]  /*10ef0*/  LOP3.LUT R0, R3, R0, R4, 0xfe, !PT ;  /* 0x0000000003007212 */ /* 0x000fce00078efe04 */
.L_x_1430:
[----:B------:R-:W-:Y:S05]  /*10f00*/  BSYNC B0 ;  /* 0x0000000000007941 */ /* 0x000fea0003800000 */
.L_x_1429:
[----:B------:R-:W-:Y:S01]  /*10f10*/  F2FP.F16.F32.PACK_AB R0, RZ, R0 ;  /* 0x00000000ff00723e */ /* 0x000fe200000000ff */
[----:B------:R-:W-:Y:S06]  /*10f20*/  BRA `(.L_x_1410) ;  /* 0x0000000000a87947 */ /* 0x000fec0003800000 */
.L_x_1422:
        /* <DEDUP_REMOVED lines=14> */
.L_x_1436:
[----:B------:R-:W-:Y:S05]  /*11010*/  BSYNC B0 ;  /* 0x0000000000007941 */ /* 0x000fea0003800000 */
.L_x_1435:
[----:B------:R-:W-:Y:S01]  /*11020*/  F2FP.F16.F32.PACK_AB R0, RZ, R0 ;  /* 0x00000000ff00723e */ /* 0x000fe200000000ff */
[----:B------:R-:W-:Y:S06]  /*11030*/  BRA `(.L_x_1410) ;  /* 0x0000000000647947 */ /* 0x000fec0003800000 */
.L_x_1409:
        /* <DEDUP_REMOVED lines=16> */
.L_x_1437:
[----:B------:R-:W-:Y:S01]  /*11140*/  PRMT R0, RZ, 0x7610, R0 ;  /* 0x00007610ff007816 */ /* 0x000fe20000000000 */
[----:B------:R-:W-:Y:S06]  /*11150*/  BRA `(.L_x_1410) ;  /* 0x00000000001c7947 */ /* 0x000fec0003800000 */
.L_x_1434:
[----:B------:R-:W2:Y:S02]  /*11160*/  LDG.E.64 R2, desc[UR36][R2.64] ;  /* 0x0000002402027981 */ /* 0x000ea4000c1e1b00 */
[----:B--2---:R-:W0:Y:S02]  /*11170*/  I2F.U64 R0, R2 ;  /* 0x0000000200007312 */ /* 0x004e240000301000 */
[----:B0-----:R-:W-:Y:S01]  /*11180*/  F2FP.F16.F32.PACK_AB R0, RZ, R0 ;  /* 0x00000000ff00723e */ /* 0x001fe200000000ff */
[----:B------:R-:W-:Y:S06]  /*11190*/  BRA `(.L_x_1410) ;  /* 0x00000000000c7947 */ /* 0x000fec0003800000 */
.L_x_1433:
[----:B------:R-:W2:Y:S02]  /*111a0*/  LDG.E R2, desc[UR36][R2.64] ;  /* 0x0000002402027981 */ /* 0x000ea4000c1e1900 */
[----:B--2---:R-:W-:-:S04]  /*111b0*/  I2FP.F32.U32 R0, R2 ;  /* 0x0000000200007245 */ /* 0x004fc80000201000 */
[----:B------:R-:W-:-:S07]  /*111c0*/  F2FP.F16.F32.PACK_AB R0, RZ, R0 ;  /* 0x00000000ff00723e */ /* 0x000fce00000000ff */
.L_x_1410:
[----:B-----5:R-:W-:Y:S01]  /*111d0*/  HADD2.F32 R0, -RZ, R0.H0_H0 ;  /* 0x20000000ff007230 */ /* 0x020fe20000004100 */
[----:B------:R-:W2:Y:S01]  /*111e0*/  LDC.U8 R8, c[0x0][0x491] ;  /* 0x00012440ff087b82 */ /* 0x000ea20000000000 */
[----:B------:R-:W-:Y:S01]  /*111f0*/  IMAD.MOV.U32 R6, RZ, RZ, 0x3e800000 ;  /* 0x3e800000ff067424 */ /* 0x000fe200078e00ff */
[----:B------:R-:W-:Y:S01]  /*11200*/  BSSY B0, `(.L_x_1438) ;  /* 0x0000023000007945 */ /* 0x000fe20003800000 */
[----:B------:R-:W-:Y:S02]  /*11210*/  IMAD.MOV.U32 R7, RZ, RZ, 0x3d39bf78 ;  /* 0x3d39bf78ff077424 */ /* 0x000fe400078e00ff */
[----:B01----:R-:W-:-:S06]  /*11220*/  FMUL.FTZ R2, R0, 1.4426950216293334961 ;  /* 0x3fb8aa3b00027820 */ /* 0x003fcc0000410000 */
        /* <DEDUP_REMOVED lines=26> */
[----:B0-2---:R-:W-:Y:S06]  /*113d0*/  @!P0 BRA `(.L_x_1439) ;  /* 0x0000000000148947 */ /* 0x005fec0003800000 */
[C---:B------:R-:W-:Y:S02]  /*113e0*/  ISETP.GE.AND P0, PT, R2.reuse, -0x407fffff, PT ;  /* 0xbf8000010200780c */ /* 0x040fe40003f06270 */
[----:B------:R-:W-:-:S11]  /*113f0*/  FSETP.NEU.FTZ.AND P1, PT, R2, RZ, PT ;  /* 0x000000ff0200720b */ /* 0x000fd60003f3d000 */
[----:B------:R-:W-:-:S04]  /*11400*/  @P0 IMAD.MOV.U32 R5, RZ, RZ, 0x7f800000 ;  /* 0x7f800000ff050424 */ /* 0x000fc800078e00ff */
[----:B------:R-:W-:-:S05]  /*11410*/  @P0 FFMA.FTZ R3, R2, R5, +INF ;  /* 0x7f80000002030423 */ /* 0x000fca0000010005 */
[----:B------:R-:W-:-:S07]  /*11420*/  FSEL R3, R3, -RZ, P1 ;  /* 0x800000ff03037208 */ /* 0x000fce0000800000 */
.L_x_1439:
[----:B------:R-:W-:Y:S05]  /*11430*/  BSYNC B0 ;  /* 0x0000000000007941 */ /* 0x000fea0003800000 */
.L_x_1438:
[----:B------:R-:W0:Y:S01]  /*11440*/  MUFU.TANH R3, R3 ;  /* 0x0000000300037308 */ /* 0x000e220000002400 */
[----:B------:R-:W-:Y:S01]  /*11450*/  PRMT R2, R8, 0x9910, RZ ;  /* 0x0000991008027816 */ /* 0x000fe200000000ff */
[----:B------:R-:W-:Y:S01]  /*11460*/  FMUL.FTZ R7, R0, R7 ;  /* 0x0000000700077220 */ /* 0x000fe20000410000 */
[----:B------:R-:W-:Y:S02]  /*11470*/  HADD2.F32 R19, -RZ, R19.H0_H0 ;  /* 0x20000013ff137230 */ /* 0x000fe40000004100 */
        /* <DEDUP_REMOVED lines=16> */
[----:B0-----:R-:W-:Y:S01]  /*11580*/  STG.E.U8 desc[UR36][R16.64], R3 ;  /* 0x0000000310007986 */ /* 0x001fe2000c101124 */
[----:B------:R-:W-:Y:S05]  /*11590*/  EXIT ;  /* 0x000000000000794d */ /* 0x000fea0003800000 */
.L_x_1443:
[----:B------:R-:W-:-:S06]  /*115a0*/  HADD2.F32 R3, -RZ, R0.H0_H0 ;  /* 0x20000000ff037230 */ /* 0x000fcc0000004100 */
[----:B------:R-:W0:Y:S02]  /*115b0*/  F2I.S64.TRUNC R2, R3 ;  /* 0x0000000300027311 */ /* 0x000e24000020d900 */
[----:B0-----:R-:W-:Y:S01]  /*115c0*/  STG.E.U8 desc[UR36][R16.64], R2 ;  /* 0x0000000210007986 */ /* 0x001fe2000c101124 */
[----:B------:R-:W-:Y:S05]  /*115d0*/  EXIT ;  /* 0x000000000000794d */ /* 0x000fea0003800000 */
.L_x_1442:
        /* <DEDUP_REMOVED lines=8> */
[----:B0-----:R-:W-:Y:S01]  /*11660*/  STG.E.64 desc[UR36][R16.64], R2 ;  /* 0x0000000210007986 */ /* 0x001fe2000c101b24 */
[----:B------:R-:W-:Y:S05]  /*11670*/  EXIT ;  /* 0x000000000000794d */ /* 0x000fea0003800000 */
.L_x_1446:
[----:B------:R-:W-:-:S04]  /*11680*/  HADD2.F32 R0, -RZ, R0.H0_H0 ;  /* 0x20000000ff007230 */ /* 0x000fc80000004100 */
[----:B------:R-:W0:Y:S02]  /*11690*/  F2I.FTZ.TRUNC.NTZ R3, R0 ;  /* 0x0000000000037305 */ /* 0x000e24000021f100 */
[----:B0-----:R-:W-:Y:S01]  /*116a0*/  STG.E desc[UR36][R16.64], R3 ;  /* 0x0000000310007986 */ /* 0x001fe2000c101924 */
[----:B------:R-:W-:Y:S05]  /*116b0*/  EXIT ;  /* 0x000000000000794d */ /* 0x000fea0003800000 */
.L_x_1445:
[----:B------:R-:W-:-:S04]  /*116c0*/  HADD2.F32 R0, -RZ, R0.H0_H0 ;  /* 0x20000000ff007230 */ /* 0x000fc80000004100 */
[----:B------:R-:W0:Y:S02]  /*116d0*/  F2I.FTZ.TRUNC.NTZ R3, R0 ;  /* 0x0000000000037305 */ /* 0x000e24000021f100 */
[----:B0-----:R-:W-:Y:S01]  /*116e0*/  STG.E.U16 desc[UR36][R16.64], R3 ;  /* 0x0000000310007986 */ /* 0x001fe2000c101524 */
[----:B------:R-:W-:Y:S05]  /*116f0*/  EXIT ;  /* 0x000000000000794d */ /* 0x000fea0003800000 */
.L_x_1441:
[----:B------:R-:W-:-:S13]  /*11700*/  ISETP.GT.AND P0, PT, R2, 0x6, PT ;  /* 0x000000060200780c */ /* 0x000fda0003f04270 */
[----:B------:R-:W-:Y:S05]  /*11710*/  @P0 BRA `(.L_x_1447) ;  /* 0x0000000000240947 */ /* 0x000fea0003800000 */
[----:B------:R-:W-:-:S13]  /*11720*/  ISETP.NE.AND P0, PT, R2, 0x5, PT ;  /* 0x000000050200780c */ /* 0x000fda0003f05270 */
[----:B------:R-:W-:Y:S05]  /*11730*/  @!P0 BRA `(.L_x_1448) ;  /* 0x0000000000148947 */ /* 0x000fea0003800000 */
[----:B------:R-:W-:-:S13]  /*11740*/  ISETP.NE.AND P0, PT, R2, 0x6, PT ;  /* 0x000000060200780c */ /* 0x000fda0003f05270 */
[----:B------:R-:W-:Y:S05]  /*11750*/  @P0 BRA `(.L_x_1444) ;  /* 0x0000000800c40947 */ /* 0x000fea0003800000 */
[----:B------:R-:W-:-:S05]  /*11760*/  HADD2.F32 R3, -RZ, R0.H0_H0 ;  /* 0x20000000ff037230 */ /* 0x000fca0000004100 */
[----:B------:R-:W-:Y:S01]  /*11770*/  STG.E desc[UR36][R16.64], R3 ;  /* 0x0000000310007986 */ /* 0x000fe2000c101924 */
[----:B------:R-:W-:Y:S05]  /*11780*/  EXIT ;  /* 0x000000000000794d */ /* 0x000fea0003800000 */
.L_x_1448:
[----:B------:R-:W-:Y:S01]  /*11790*/  STG.E.U16 desc[UR36][R16.64], R0 ;  /* 0x0000000010007986 */ /* 0x000fe2000c101524 */
[----:B------:R-:W-:Y:S05]  /*117a0*/  EXIT ;  /* 0x000000000000794d */ /* 0x000fea0003800000 */
.L_x_1447:
        /* <DEDUP_REMOVED lines=8> */
[----:B------:R-:W-:Y:S01]  /*11830*/  STG.E.64 desc[UR36][R16.64], R2 ;  /* 0x0000000210007986 */ /* 0x000fe2000c101b24 */
[----:B------:R-:W-:Y:S05]  /*11840*/  EXIT ;  /* 0x000000000000794d */ /* 0x000fea0003800000 */
.L_x_1450:
[----:B------:R-:W-:-:S05]  /*11850*/  HADD2.F32 R0, -RZ, R0.H0_H0 ;  /* 0x20000000ff007230 */ /* 0x000fca0000004100 */
[----:B------:R-:W-:-:S04]  /*11860*/  F2FP.F16.F32.PACK_AB R0, RZ, R0 ;  /* 0x00000000ff00723e */ /* 0x000fc800000000ff */
[----:B------:R-:W-:-:S05]  /*11870*/  PRMT R0, R0, 0x5410, RZ ;  /* 0x0000541000007816 */ /* 0x000fca00000000ff */
[----:B------:R-:W-:Y:S01]  /*11880*/  STG.E desc[UR36][R16.64], R0 ;  /* 0x0000000010007986 */ /* 0x000fe2000c101924 */
[----:B------:R-:W-:Y:S05]  /*11890*/  EXIT ;  /* 0x000000000000794d */ /* 0x000fea0003800000 */
.L_x_1449:
[----:B------:R-:W-:-:S05]  /*118a0*/  HADD2.F32 R2, -RZ, R0.H0_H0 ;  /* 0x20000000ff027230 */ /* 0x000fca0000004100 */
[----:B------:R-:W-:-:S06]  /*118b0*/  FMUL.FTZ R2, R2, 1 ;  /* 0x3f80000002027820 */ /* 0x000fcc0000410000 */
[----:B------:R-:W0:Y:S02]  /*118c0*/  F2F.F64.F32 R2, R2 ;  /* 0x0000000200027310 */ /* 0x000e240000201800 */
[----:B0-----:R-:W-:Y:S01]  /*118d0*/  STG.E.64 desc[UR36][R16.64], R2 ;  /* 0x0000000210007986 */ /* 0x001fe2000c101b24 */
[----:B------:R-:W-:Y:S05]  /*118e0*/  EXIT ;  /* 0x000000000000794d */ /* 0x000fea0003800000 */
.L_x_1440:
        /* <DEDUP_REMOVED lines=11> */
[----:B------:R-:W-:Y:S01]  /*119a0*/  STG.E.U8 desc[UR36][R16.64], R3 ;  /* 0x0000000310007986 */ /* 0x000fe2000c101124 */
[----:B------:R-:W-:Y:S05]  /*119b0*/  EXIT ;  /* 0x000000000000794d */ /* 0x000fea0003800000 */
.L_x_1453:
[----:B------:R-:W-:Y:S01]  /*119c0*/  HADD2.F32 R0, -RZ, R0.H0_H0 ;  /* 0x20000000ff007230 */ /* 0x000fe20000004100 */
[----:B------:R-:W-:-:S04]  /*119d0*/  CS2R R6, SRZ ;  /* 0x0000000000067805 */ /* 0x000fc8000001ff00 */
[----:B------:R-:W-:-:S04]  /*119e0*/  FMUL.FTZ R0, R0, 1 ;  /* 0x3f80000000007820 */ /* 0x000fc80000410000 */
[----:B------:R-:W0:Y:S02]  /*119f0*/  F2F.F64.F32 R4, R0 ;  /* 0x0000000000047310 */ /* 0x000e240000201800 */
[----:B0-----:R-:W-:Y:S01]  /*11a00*/  STG.E.128 desc[UR36][R16.64], R4 ;  /* 0x0000000410007986 */ /* 0x001fe2000c101d24 */
[----:B------:R-:W-:Y:S05]  /*11a10*/  EXIT ;  /* 0x000000000000794d */ /* 0x000fea0003800000 */
.L_x_1452:
        /* <DEDUP_REMOVED lines=21> */
.L_x_1457:
[----:B------:R-:W-:Y:S05]  /*11b70*/  BSYNC B0 ;  /* 0x0000000000007941 */ /* 0x000fea0003800000 */
.L_x_1456:
[----:B------:R-:W-:-:S05]  /*11b80*/  LOP3.LUT R3, R0, R3, RZ, 0xfc, !PT ;  /* 0x0000000300037212 */ /* 0x000fca00078efcff */
[----:B------:R-:W-:Y:S01]  /*11b90*/  STG.E.U8 desc[UR36][R16.64], R3 ;  /* 0x0000000310007986 */ /* 0x000fe2000c101124 */
[----:B------:R-:W-:Y:S05]  /*11ba0*/  EXIT ;  /* 0x000000000000794d */ /* 0x000fea0003800000 */
.L_x_1455:
        /* <DEDUP_REMOVED lines=13> */
.L_x_1459:
[----:B------:R-:W-:Y:S01]  /*11c80*/  IMAD.MOV.U32 R0, RZ, RZ, 0x7f ;  /* 0x0000007fff007424 */ /* 0x000fe200078e00ff */
[----:B------:R-:W-:-:S04]  /*11c90*/  ISETP.GT.U32.AND P0, PT, R2, 0x7f800000, PT ;  /* 0x7f8000000200780c */ /* 0x000fc80003f04070 */
[----:B------:R-:W-:-:S09]  /*11ca0*/  SEL R0, R0, 0x7c, P0 ;  /* 0x0000007c00007807 */ /* 0x000fd20000000000 */
.L_x_1460:
[----:B------:R-:W-:Y:S05]  /*11cb0*/  BSYNC B0 ;  /* 0x0000000000007941 */ /* 0x000fea0003800000 */
.L_x_1458:
[----:B------:R-:W-:-:S04]  /*11cc0*/  LOP3.LUT R2, R3, 0x80000000, RZ, 0xc0, !PT ;  /* 0x8000000003027812 */ /* 0x000fc800078ec0ff */
[----:B------:R-:W-:-:S04]  /*11cd0*/  SHF.R.U32.HI R3, RZ, 0x18, R2 ;  /* 0x00000018ff037819 */ /* 0x000fc80000011602 */
[----:B------:R-:W-:-:S05]  /*11ce0*/  LOP3.LUT R3, R0, R3, RZ, 0xfc, !PT ;  /* 0x0000000300037212 */ /* 0x000fca00078efcff */
[----:B------:R-:W-:Y:S01]  /*11cf0*/  STG.E.U8 desc[UR36][R16.64], R3 ;  /* 0x0000000310007986 */ /* 0x000fe2000c101124 */
[----:B------:R-:W-:Y:S05]  /*11d00*/  EXIT ;  /* 0x000000000000794d */ /* 0x000fea0003800000 */
.L_x_1454:
[----:B------:R-:W-:-:S05]  /*11d10*/  HADD2.F32 R0, -RZ, R0.H0_H0 ;  /* 0x20000000ff007230 */ /* 0x000fca0000004100 */
[----:B------:R-:W-:-:S05]  /*11d20*/  F2FP.BF16.F32.PACK_AB R0, RZ, R0 ;  /* 0x00000000ff00723e */ /* 0x000fca00000010ff */
[----:B------:R-:W-:Y:S01]  /*11d30*/  STG.E.U16 desc[UR36][R16.64], R0 ;  /* 0x0000000010007986 */ /* 0x000fe2000c101524 */
[----:B------:R-:W-:Y:S05]  /*11d40*/  EXIT ;  /* 0x000000000000794d */ /* 0x000fea0003800000 */
.L_x_1451:
        /* <DEDUP_REMOVED lines=10> */
[----:B0-----:R-:W-:Y:S01]  /*11df0*/  STG.E.U16 desc[UR36][R16.64], R3 ;  /* 0x0000000310007986 */ /* 0x001fe2000c101524 */
[----:B------:R-:W-:Y:S05]  /*11e00*/  EXIT ;  /* 0x000000000000794d */ /* 0x000fea0003800000 */
.L_x_1463:
        /* <DEDUP_REMOVED lines=17> */
.L_x_1466:
[----:B------:R-:W-:-:S04]  /*11f20*/  LOP3.LUT R2, R3, 0x80000000, RZ, 0xc0, !PT ;  /* 0x8000000003027812 */ /* 0x000fc800078ec0ff */
[----:B------:R-:W-:-:S04]  /*11f30*/  SHF.R.U32.HI R3, RZ, 0x18, R2 ;  /* 0x00000018ff037819 */ /* 0x000fc80000011602 */
[----:B------:R-:W-:-:S04]  /*11f40*/  LOP3.LUT R0, R0, R3, RZ, 0xfc, !PT ;  /* 0x0000000300007212 */ /* 0x000fc800078efcff */
[----:B------:R-:W-:-:S07]  /*11f50*/  PRMT R8, R0, 0x7610, R8 ;  /* 0x0000761000087816 */ /* 0x000fce0000000008 */
.L_x_1465:
[----:B------:R-:W-:Y:S05]  /*11f60*/  BSYNC B0 ;  /* 0x0000000000007941 */ /* 0x000fea0003800000 */
.L_x_1464:
[----:B------:R-:W-:Y:S01]  /*11f70*/  STG.E.U8 desc[UR36][R16.64], R8 ;  /* 0x0000000810007986 */ /* 0x000fe2000c101124 */
[----:B------:R-:W-:Y:S05]  /*11f80*/  EXIT ;  /* 0x000000000000794d */ /* 0x000fea0003800000 */
.L_x_1462:
        /* <DEDUP_REMOVED lines=17> */
.L_x_1469:
[----:B------:R-:W-:-:S04]  /*120a0*/  LOP3.LUT R2, R3, 0x80000000, RZ, 0xc0, !PT ;  /* 0x8000000003027812 */ /* 0x000fc800078ec0ff */
[----:B------:R-:W-:-:S04]  /*120b0*/  SHF.R.U32.HI R3, RZ, 0x18, R2 ;  /* 0x00000018ff037819 */ /* 0x000fc80000011602 */
[----:B------:R-:W-:-:S04]  /*120c0*/  LOP3.LUT R0, R0, R3, RZ, 0xfc, !PT ;  /* 0x0000000300007212 */ /* 0x000fc800078efcff */
[----:B------:R-:W-:-:S07]  /*120d0*/  PRMT R8, R0, 0x7610, R8 ;  /* 0x0000761000087816 */ /* 0x000fce0000000008 */
.L_x_1468:
[----:B------:R-:W-:Y:S05]  /*120e0*/  BSYNC B0 ;  /* 0x0000000000007941 */ /* 0x000fea0003800000 */
.L_x_1467:
[----:B------:R-:W-:Y:S01]  /*120f0*/  STG.E.U8 desc[UR36][R16.64], R8 ;  /* 0x0000000810007986 */ /* 0x000fe2000c101124 */
[----:B------:R-:W-:Y:S05]  /*12100*/  EXIT ;  /* 0x000000000000794d */ /* 0x000fea0003800000 */
.L_x_1461:
[----:B------:R-:W-:-:S13]  /*12110*/  ISETP.NE.AND P0, PT, R2, 0x1c, PT ;  /* 0x0000001c0200780c */ /* 0x000fda0003f05270 */
[----:B------:R-:W-:Y:S05]  /*12120*/  @!P0 BRA `(.L_x_1470) ;  /* 0x0000000000a48947 */ /* 0x000fea0003800000 */
[----:B------:R-:W-:-:S13]  /*12130*/  ISETP.NE.AND P0, PT, R2, 0x1d, PT ;  /* 0x0000001d0200780c */ /* 0x000fda0003f05270 */
[----:B------:R-:W-:Y:S05]  /*12140*/  @!P0 BRA `(.L_x_1471) ;  /* 0x00000000008c8947 */ /* 0x000fea0003800000 */
[----:B------:R-:W-:-:S13]  /*12150*/  ISETP.NE.AND P0, PT, R2, 0x2c, PT ;  /* 0x0000002c0200780c */ /* 0x000fda0003f05270 */
[----:B------:R-:W-:Y:S05]  /*12160*/  @P0 BRA `(.L_x_1444) ;  /* 0x0000000000400947 */ /* 0x000fea0003800000 */
[----:B------:R-:W-:-:S05]  /*12170*/  HADD2.F32 R3, -RZ, R0.H0_H0 ;  /* 0x20000000ff037230 */ /* 0x000fca0000004100 */
        /* <DEDUP_REMOVED lines=15> */
.L_x_1444:
        /* <DEDUP_REMOVED lines=16> */
.L_x_1472:
[----:B------:R-:W-:Y:S05]  /*12370*/  EXIT ;  /* 0x000000000000794d */ /* 0x000fea0003800000 */
.L_x_1471:
[----:B------:R-:W-:-:S06]  /*12380*/  HADD2.F32 R2, -RZ, R0.H0_H0 ;  /* 0x20000000ff027230 */ /* 0x000fcc0000004100 */
[----:B------:R-:W0:Y:S02]  /*12390*/  F2I.U64.TRUNC R2, R2 ;  /* 0x0000000200027311 */ /* 0x000e24000020d800 */
[----:B0-----:R-:W-:Y:S01]  /*123a0*/  STG.E.64 desc[UR36][R16.64], R2 ;  /* 0x0000000210007986 */ /* 0x001fe2000c101b24 */
[----:B------:R-:W-:Y:S05]  /*123b0*/  EXIT ;  /* 0x000000000000794d */ /* 0x000fea0003800000 */
.L_x_1470:
[----:B------:R-:W-:-:S04]  /*123c0*/  HADD2.F32 R0, -RZ, R0.H0_H0 ;  /* 0x20000000ff007230 */ /* 0x000fc80000004100 */
[----:B------:R-:W0:Y:S02]  /*123d0*/  F2I.FTZ.U32.TRUNC.NTZ R3, R0 ;  /* 0x0000000000037305 */ /* 0x000e24000021f000 */
[----:B0-----:R-:W-:Y:S01]  /*123e0*/  STG.E desc[UR36][R16.64], R3 ;  /* 0x0000000310007986 */ /* 0x001fe2000c101924 */
[----:B------:R-:W-:Y:S05]  /*123f0*/  EXIT ;  /* 0x000000000000794d */ /* 0x000fea0003800000 */
.L_x_1473:
        /* <DEDUP_REMOVED lines=16> */
.L_x_8581:


//--------------------- .text._ZN2at6native27unrolled_elementwise_kernelIZZZNS0_61_GLOBAL__N__b29612f4_23_ActivationMishKernel_cu_9e10b42f_310220mish_backward_kernelERNS_14TensorIteratorEENKUlvE_clEvENKUlvE1_clEvEUlN3c104HalfES8_E_St5arrayIPcLm3EELi4E23TrivialOffsetCalculatorILi2EjESD_ILi1EjENS0_6memory12LoadWithCastILi2EEENSG_13StoreWithCastILi1EEEEEviT_T0_T2_T3_T4_T5_ --------------------------
	.section	.text._ZN2at6native27unrolled_elementwise_kernelIZZZNS0_61_GLOBAL__N__b29612f4_23_ActivationMishKernel_cu_9e10b42f_310220mish_backward_kernelERNS_14TensorIteratorEENKUlvE_clEvENKUlvE1_clEvEUlN3c104HalfES8_E_St5arrayIPcLm3EELi4E23TrivialOffsetCalculatorILi2EjESD_ILi1EjENS0_6memory12LoadWithCastILi2EEENSG_13StoreWithCastILi1EEEEEviT_T0_T2_T3_T4_T5_,"ax",@progbits
	.align	128
        .global         _ZN2at6native27unrolled_elementwise_kernelIZZZNS0_61_GLOBAL__N__b29612f4_23_ActivationMishKernel_cu_9e10b42f_310220mish_backward_kernelERNS_14TensorIteratorEENKUlvE_clEvENKUlvE1_clEvEUlN3c104HalfES8_E_St5arrayIPcLm3EELi4E23TrivialOffsetCalculatorILi2EjESD_ILi1EjENS0_6memory12LoadWithCastILi2EEENSG_13StoreWithCastILi1EEEEEviT_T0_T2_T3_T4_T5_
        .type           _ZN2at6native27unrolled_elementwise_kernelIZZZNS0_61_GLOBAL__N__b29612f4_23_ActivationMishKernel_cu_9e10b42f_310220mish_backward_kernelERNS_14TensorIteratorEENKUlvE_clEvENKUlvE1_clEvEUlN3c104HalfES8_E_St5arrayIPcLm3EELi4E23TrivialOffsetCalculatorILi2EjESD_ILi1EjENS0_6memory12LoadWithCastILi2EEENSG_13StoreWithCastILi1EEEEEviT_T0_T2_T3_T4_T5_,@function
        .size           _ZN2at6native27unrolled_elementwise_kernelIZZZNS0_61_GLOBAL__N__b29612f4_23_ActivationMishKernel_cu_9e10b42f_310220mish_backward_kernelERNS_14TensorIteratorEENKUlvE_clEvENKUlvE1_clEvEUlN3c104HalfES8_E_St5arrayIPcLm3EELi4E23TrivialOffsetCalculatorILi2EjESD_ILi1EjENS0_6memory12LoadWithCastILi2EEENSG_13StoreWithCastILi1EEEEEviT_T0_T2_T3_T4_T5_,(.L_x_8582 - _ZN2at6native27unrolled_elementwise_kernelIZZZNS0_61_GLOBAL__N__b29612f4_23_ActivationMishKernel_cu_9e10b42f_310220mish_backward_kernelERNS_14TensorIteratorEENKUlvE_clEvENKUlvE1_clEvEUlN3c104HalfES8_E_St5arrayIPcLm3EELi4E23TrivialOffsetCalculatorILi2EjESD_ILi1EjENS0_6memory12LoadWithCastILi2EEENSG_13StoreWithCastILi1EEEEEviT_T0_T2_T3_T4_T5_)
        .other          _ZN2at6native27unrolled_elementwise_kernelIZZZNS0_61_GLOBAL__N__b29612f4_23_ActivationMishKernel_cu_9e10b42f_310220mish_backward_kernelERNS_14TensorIteratorEENKUlvE_clEvENKUlvE1_clEvEUlN3c104HalfES8_E_St5arrayIPcLm3EELi4E23TrivialOffsetCalculatorILi2EjESD_ILi1EjENS0_6memory12LoadWithCastILi2EEENSG_13StoreWithCastILi1EEEEEviT_T0_T2_T3_T4_T5_,@"STO_CUDA_ENTRY STV_DEFAULT"
_ZN2at6native27unrolled_elementwise_kernelIZZZNS0_61_GLOBAL__N__b29612f4_23_ActivationMishKernel_cu_9e10b42f_310220mish_backward_kernelERNS_14TensorIteratorEENKUlvE_clEvENKUlvE1_clEvEUlN3c104HalfES8_E_St5arrayIPcLm3EELi4E23TrivialOffsetCalculatorILi2EjESD_ILi1EjENS0_6memory12LoadWithCastILi2EEENSG_13StoreWithCastILi1EEEEEviT_T0_T2_T3_T4_T5_:
.text._ZN2at6native27unrolled_elementwise_kernelIZZZNS0_61_GLOBAL__N__b29612f4_23_ActivationMishKernel_cu_9e10b42f_310220mish_backward_kernelERNS_14TensorIteratorEENKUlvE_clEvENKUlvE1_clEvEUlN3c104HalfES8_E_St5arrayIPcLm3EELi4E23TrivialOffsetCalculatorILi2EjESD_ILi1EjENS0_6memory12LoadWithCastILi2EEENSG_13StoreWithCastILi1EEEEEviT_T0_T2_T3_T4_T5_:
        /* <DEDUP_REMOVED lines=36> */
.L_x_1479:
[----:B------:R-:W2:Y:S02]  /*0240*/  LDG.E.U8 R2, desc[UR36][R2.64] ;  /* 0x0000002402027981 */ /* 0x000ea4000c1e1100 */
[----:B--2---:R-:W-:-:S04]  /*0250*/  I2FP.F32.U32 R0, R2 ;  /* 0x0000000200007245 */ /* 0x004fc80000201000 */
[----:B------:R-:W-:-:S04]  /*0260*/  F2FP.F16.F32.PACK_AB R0, RZ, R0 ;  /* 0x00000000ff00723e */ /* 0x000fc800000000ff */
[----:B------:R-:W-:Y:S01]  /*0270*/  PRMT R19, R0, 0x7610, R19 ;  /* 0x0000761000137816 */ /* 0x000fe20000000013 */
[----:B------:R-:W-:Y:S06]  /*0280*/  BRA `(.L_x_1481) ;  /* 0x0000000c00bc7947 */ /* 0x000fec0003800000 */
.L_x_1478:
        /* <DEDUP_REMOVED lines=11> */
.L_x_1483:
[----:B------:R-:W2:Y:S02]  /*0340*/  LDG.E R2, desc[UR36][R2.64] ;  /* 0x0000002402027981 */ /* 0x000ea4000c1e1900 */
[----:B--2---:R-:W-:-:S04]  /*0350*/  I2FP.F32.S32 R0, R2 ;  /* 0x0000000200007245 */ /* 0x004fc80000201400 */
[----:B------:R-:W-:-:S04]  /*0360*/  F2FP.F16.F32.PACK_AB R0, RZ, R0 ;  /* 0x00000000ff00723e */ /* 0x000fc800000000ff */
[----:B------:R-:W-:Y:S01]  /*0370*/  PRMT R19, R0, 0x7610, R19 ;  /* 0x0000761000137816 */ /* 0x000fe20000000013 */
[----:B------:R-:W-:Y:S06]  /*0380*/  BRA `(.L_x_1481) ;  /* 0x0000000c007c7947 */ /* 0x000fec0003800000 */
.L_x_1482:
[----:B------:R-:W2:Y:S02]  /*0390*/  LDG.E.U16 R2, desc[UR36][R2.64] ;  /* 0x0000002402027981 */ /* 0x000ea4000c1e1500 */
[----:B--2---:R-:W0:Y:S02]  /*03a0*/  I2F.S16 R0, R2 ;  /* 0x0000000200007306 */ /* 0x004e240000101400 */
[----:B0-----:R-:W-:-:S04]  /*03b0*/  F2FP.F16.F32.PACK_AB R0, RZ, R0 ;  /* 0x00000000ff00723e */ /* 0x001fc800000000ff */
[----:B------:R-:W-:Y:S01]  /*03c0*/  PRMT R19, R0, 0x7610, R19 ;  /* 0x0000761000137816 */ /* 0x000fe20000000013 */
[----:B------:R-:W-:Y:S06]  /*03d0*/  BRA `(.L_x_1481) ;  /* 0x0000000c00687947 */ /* 0x000fec0003800000 */
.L_x_1477:
        /* <DEDUP_REMOVED lines=9> */
.L_x_1485:
[----:B------:R1:W5:Y:S01]  /*0470*/  LDG.E.U16 R19, desc[UR36][R2.64] ;  /* 0x0000002402137981 */ /* 0x000362000c1e1500 */
[----:B------:R-:W-:Y:S05]  /*0480*/  BRA `(.L_x_1481) ;  /* 0x0000000c003c7947 */ /* 0x000fea0003800000 */
.L_x_1484:
        /* <DEDUP_REMOVED lines=9> */
.L_x_1487:
[----:B------:R0:W5:Y:S01]  /*0520*/  LDG.E.U16 R19, desc[UR36][R2.64] ;  /* 0x0000002402137981 */ /* 0x000162000c1e1500 */
[----:B------:R-:W-:Y:S05]  /*0530*/  BRA `(.L_x_1481) ;  /* 0x0000000c00107947 */ /* 0x000fea0003800000 */
.L_x_1486:
        /* <DEDUP_REMOVED lines=9> */
.L_x_1476:
        /* <DEDUP_REMOVED lines=14> */
.L_x_1490:
        /* <DEDUP_REMOVED lines=9> */
.L_x_1489:
        /* <DEDUP_REMOVED lines=28> */
.L_x_1492:
        /* <DEDUP_REMOVED lines=15> */
.L_x_1491:
[----:B------:R-:W2:Y:S02]  /*09f0*/  LDG.E.U16 R0, desc[UR36][R2.64] ;  /* 0x0000002402007981 */ /* 0x000ea4000c1e1500 */
[----:B--2---:R-:W-:-:S05]  /*0a00*/  IMAD.U32 R0, R0, 0x10000, RZ ;  /* 0x0001000000007824 */ /* 0x004fca00078e00ff */
[----:B------:R-:W-:-:S04]  /*0a10*/  F2FP.F16.F32.PACK_AB R0, RZ, R0 ;  /* 0x00000000ff00723e */ /* 0x000fc800000000ff */
[----:B------:R-:W-:Y:S01]  /*0a20*/  PRMT R19, R0, 0x7610, R19 ;  /* 0x0000761000137816 */ /* 0x000fe20000000013 */
[----:B------:R-:W-:Y:S06]  /*0a30*/  BRA `(.L_x_1481) ;  /* 0x0000000400d07947 */ /* 0x000fec0003800000 */
.L_x_1488:
        /* <DEDUP_REMOVED lines=13> */
.L_x_1495:
        /* <DEDUP_REMOVED lines=21> */
.L_x_1499:
[----:B------:R-:W-:Y:S05]  /*0c60*/  BSYNC B1 ;  /* 0x0000000000017941 */ /* 0x000fea0003800000 */
.L_x_1498:
[----:B------:R-:W-:Y:S01]  /*0c70*/  LEA R3, R0, 0x3b800000, 0x17 ;  /* 0x3b80000000037811 */ /* 0x000fe200078eb8ff */
[----:B------:R-:W-:-:S05]  /*0c80*/  IMAD.SHL.U32 R0, R2, 0x100000, RZ ;  /* 0x0010000002007824 */ /* 0x000fca00078e00ff */
[----:B------:R-:W-:-:S07]  /*0c90*/  LOP3.LUT R0, R3, R0, R4, 0xfe, !PT ;  /* 0x0000000003007212 */ /* 0x000fce00078efe04 */
.L_x_1497:
[----:B------:R-:W-:Y:S05]  /*0ca0*/  BSYNC B0 ;  /* 0x0000000000007941 */ /* 0x000fea0003800000 */
.L_x_1496:
[----:B------:R-:W-:-:S04]  /*0cb0*/  F2FP.F16.F32.PACK_AB R0, RZ, R0 ;  /* 0x00000000ff00723e */ /* 0x000fc800000000ff */
[----:B------:R-:W-:Y:S01]  /*0cc0*/  PRMT R19, R0, 0x7610, R19 ;  /* 0x0000761000137816 */ /* 0x000fe20000000013 */
[----:B------:R-:W-:Y:S06]  /*0cd0*/  BRA `(.L_x_1481) ;  /* 0x0000000400287947 */ /* 0x000fec0003800000 */
.L_x_1494:
        /* <DEDUP_REMOVED lines=21> */
.L_x_1503:
[----:B------:R-:W-:Y:S05]  /*0e30*/  BSYNC B1 ;  /* 0x0000000000017941 */ /* 0x000fea0003800000 */
.L_x_1502:
[----:B------:R-:W-:Y:S01]  /*0e40*/  LEA R3, R0, 0x37800000, 0x17 ;  /* 0x3780000000037811 */ /* 0x000fe200078eb8ff */
[----:B------:R-:W-:-:S05]  /*0e50*/  IMAD.SHL.U32 R0, R2, 0x200000, RZ ;  /* 0x0020000002007824 */ /* 0x000fca00078e00ff */
[----:B------:R-:W-:-:S07]  /*0e60*/  LOP3.LUT R0, R3, R0, R4, 0xfe, !PT ;  /* 0x0000000003007212 */ /* 0x000fce00078efe04 */
.L_x_1501:
[----:B------:R-:W-:Y:S05]  /*0e70*/  BSYNC B0 ;  /* 0x0000000000007941 */ /* 0x000fea0003800000 */
.L_x_1500:
[----:B------:R-:W-:-:S04]  /*0e80*/  F2FP.F16.F32.PACK_AB R0, RZ, R0 ;  /* 0x00000000ff00723e */ /* 0x000fc800000000ff */
[----:B------:R-:W-:Y:S01]  /*0e90*/  PRMT R19, R0, 0x7610, R19 ;  /* 0x0000761000137816 */ /* 0x000fe20000000013 */
[----:B------:R-:W-:Y:S06]  /*0ea0*/  BRA `(.L_x_1481) ;  /* 0x0000000000b47947 */ /* 0x000fec0003800000 */
.L_x_1493:
        /* <DEDUP_REMOVED lines=14> */
.L_x_1507:
[----:B------:R-:W-:Y:S05]  /*0f90*/  BSYNC B0 ;  /* 0x0000000000007941 */ /* 0x000fea0003800000 */
.L_x_1506:
[----:B------:R-:W-:-:S04]  /*0fa0*/  F2FP.F16.F32.PACK_AB R0, RZ, R0 ;  /* 0x00000000ff00723e */ /* 0x000fc800000000ff */
[----:B------:R-:W-:Y:S01]  /*0fb0*/  PRMT R19, R0, 0x7610, R19 ;  /* 0x0000761000137816 */ /* 0x000fe20000000013 */
[----:B------:R-:W-:Y:S06]  /*0fc0*/  BRA `(.L_x_1481) ;  /* 0x00000000006c7947 */ /* 0x000fec0003800000 */
.L_x_1480:
        /* <DEDUP_REMOVED lines=16> */
.L_x_1508:
[----:B------:R-:W-:Y:S01]  /*10d0*/  PRMT R19, RZ, 0x7610, R19 ;  /* 0x00007610ff137816 */ /* 0x000fe20000000013 */
[----:B------:R-:W-:Y:S06]  /*10e0*/  BRA `(.L_x_1481) ;  /* 0x0000000000247947 */ /* 0x000fec0003800000 */
.L_x_1505:
[----:B------:R-:W2:Y:S02]  /*10f0*/  LDG.E.64 R2, desc[UR36][R2.64] ;  /* 0x0000002402027981 */ /* 0x000ea4000c1e1b00 */
[----:B--2---:R-:W0:Y:S02]  /*1100*/  I2F.U64 R0, R2 ;  /* 0x0000000200007312 */ /* 0x004e240000301000 */
[----:B0-----:R-:W-:-:S04]  /*1110*/  F2FP.F16.F32.PACK_AB R0, RZ, R0 ;  /* 0x00000000ff00723e */ /* 0x001fc800000000ff */
[----:B------:R-:W-:Y:S01]  /*1120*/  PRMT R19, R0, 0x7610, R19 ;  /* 0x0000761000137816 */ /* 0x000fe20000000013 */
[----:B------:R-:W-:Y:S06]  /*1130*/  BRA `(.L_x_1481) ;  /* 0x0000000000107947 */ /* 0x000fec0003800000 */
.L_x_1504:
[----:B------:R-:W2:Y:S02]  /*1140*/  LDG.E R2, desc[UR36][R2.64] ;  /* 0x0000002402027981 */ /* 0x000ea4000c1e1900 */
[----:B--2---:R-:W-:-:S04]  /*1150*/  I2FP.F32.U32 R0, R2 ;  /* 0x0000000200007245 */ /* 0x004fc80000201000 */
[----:B------:R-:W-:-:S04]  /*1160*/  F2FP.F16.F32.PACK_AB R0, RZ, R0 ;  /* 0x00000000ff00723e */ /* 0x000fc800000000ff */
[----:B------:R-:W-:-:S07]  /*1170*/  PRMT R19, R0, 0x7610, R19 ;  /* 0x0000761000137816 */ /* 0x000fce0000000013 */
.L_x_1481:
[----:B01----:R-:W0:Y:S01]  /*1180*/  LDC.64 R2, c[0x0][0x228] ;  /* 0x00008a00ff027b82 */ /* 0x003e220000000a00 */
        /* <DEDUP_REMOVED lines=20> */
.L_x_1512:
[----:B------:R-:W2:Y:S02]  /*12d0*/  LDG.E.U8 R2, desc[UR36][R2.64] ;  /* 0x0000002402027981 */ /* 0x000ea4000c1e1100 */
[----:B--2---:R-:W-:-:S04]  /*12e0*/  I2FP.F32.U32 R0, R2 ;  /* 0x0000000200007245 */ /* 0x004fc80000201000 */
[----:B------:R-:W-:-:S04]  /*12f0*/  F2FP.F16.F32.PACK_AB R0, RZ, R0 ;  /* 0x00000000ff00723e */ /* 0x000fc800000000ff */
[----:B------:R-:W-:Y:S01]  /*1300*/  PRMT R18, R0, 0x7610, R18 ;  /* 0x0000761000127816 */ /* 0x000fe20000000012 */
[----:B------:R-:W-:Y:S06]  /*1310*/  BRA `(.L_x_1514) ;  /* 0x0000000c00bc7947 */ /* 0x000fec0003800000 */
.L_x_1511:
        /* <DEDUP_REMOVED lines=11> */
.L_x_1516:
[----:B------:R-:W2:Y:S02]  /*13d0*/  LDG.E R2, desc[UR36][R2.64] ;  /* 0x0000002402027981 */ /* 0x000ea4000c1e1900 */
[----:B--2---:R-:W-:-:S04]  /*13e0*/  I2FP.F32.S32 R0, R2 ;  /* 0x0000000200007245 */ /* 0x004fc80000201400 */
[----:B------:R-:W-:-:S04]  /*13f0*/  F2FP.F16.F32.PACK_AB R0, RZ, R0 ;  /* 0x00000000ff00723e */ /* 0x000fc800000000ff */
[----:B------:R-:W-:Y:S01]  /*1400*/  PRMT R18, R0, 0x7610, R18 ;  /* 0x0000761000127816 */ /* 0x000fe20000000012 */
[----:B------:R-:W-:Y:S06]  /*1410*/  BRA `(.L_x_1514) ;  /* 0x0000000c007c7947 */ /* 0x000fec0003800000 */
.L_x_1515:
[----:B------:R-:W2:Y:S02]  /*1420*/  LDG.E.U16 R2, desc[UR36][R2.64] ;  /* 0x0000002402027981 */ /* 0x000ea4000c1e1500 */
[----:B--2---:R-:W0:Y:S02]  /*1430*/  I2F.S16 R0, R2 ;  /* 0x0000000200007306 */ /* 0x004e240000101400 */
[----:B0-----:R-:W-:-:S04]  /*1440*/  F2FP.F16.F32.PACK_AB R0, RZ, R0 ;  /* 0x00000000ff00723e */ /* 0x001fc800000000ff */
[----:B------:R-:W-:Y:S01]  /*1450*/  PRMT R18, R0, 0x7610, R18 ;  /* 0x0000761000127816 */ /* 0x000fe20000000012 */
[----:B------:R-:W-:Y:S06]  /*1460*/  BRA `(.L_x_1514) ;  /* 0x0000000c00687947 */ /* 0x000fec0003800000 */
.L_x_1510:
        /* <DEDUP_REMOVED lines=9> */
.L_x_1518:
[----:B------:R1:W5:Y:S01]  /*1500*/  LDG.E.U16 R18, desc[UR36][R2.64] ;  /* 0x0000002402127981 */ /* 0x000362000c1e1500 */
[----:B------:R-:W-:Y:S05]  /*1510*/  BRA `(.L_x_1514) ;  /* 0x0000000c003c7947 */ /* 0x000fea0003800000 */
.L_x_1517:
        /* <DEDUP_REMOVED lines=9> */
.L_x_1520:
[----:B------:R0:W5:Y:S01]  /*15b0*/  LDG.E.U16 R18, desc[UR36][R2.64] ;  /* 0x0000002402127981 */ /* 0x000162000c1e1500 */
[----:B------:R-:W-:Y:S05]  /*15c0*/  BRA `(.L_x_1514) ;  /* 0x0000000c00107947 */ /* 0x000fea0003800000 */
.L_x_1519:
        /* <DEDUP_REMOVED lines=9> */
.L_x_1509:
        /* <DEDUP_REMOVED lines=14> */
.L_x_1523:
        /* <DEDUP_REMOVED lines=9> */
.L_x_1522:
        /* <DEDUP_REMOVED lines=28> */
.L_x_1525:
        /* <DEDUP_REMOVED lines=15> */
.L_x_1524:
[----:B------:R-:W2:Y:S02]  /*1a80*/  LDG.E.U16 R0, desc[UR36][R2.64] ;  /* 0x0000002402007981 */ /* 0x000ea4000c1e1500 */
[----:B--2---:R-:W-:-:S05]  /*1a90*/  IMAD.U32 R0, R0, 0x10000, RZ ;  /* 0x0001000000007824 */ /* 0x004fca00078e00ff */
[----:B------:R-:W-:-:S04]  /*1aa0*/  F2FP.F16.F32.PACK_AB R0, RZ, R0 ;  /* 0x00000000ff00723e */ /* 0x000fc800000000ff */
[----:B------:R-:W-:Y:S01]  /*1ab0*/  PRMT R18, R0, 0x7610, R18 ;  /* 0x0000761000127816 */ /* 0x000fe20000000012 */
[----:B------:R-:W-:Y:S06]  /*1ac0*/  BRA `(.L_x_1514) ;  /* 0x0000000400d07947 */ /* 0x000fec0003800000 */
.L_x_1521:
        /* <DEDUP_REMOVED lines=13> */
.L_x_1528:
        /* <DEDUP_REMOVED lines=21> */
.L_x_1532:
[----:B------:R-:W-:Y:S05]  /*1cf0*/  BSYNC B1 ;  /* 0x0000000000017941 */ /* 0x000fea0003800000 */
.L_x_1531:
[----:B------:R-:W-:Y:S01]  /*1d00*/  LEA R3, R0, 0x3b800000, 0x17 ;  /* 0x3b80000000037811 */ /* 0x000fe200078eb8ff */
[----:B------:R-:W-:-:S05]  /*1d10*/  IMAD.SHL.U32 R0, R2, 0x100000, RZ ;  /* 0x0010000002007824 */ /* 0x000fca00078e00ff */
[----:B------:R-:W-:-:S07]  /*1d20*/  LOP3.LUT R0, R3, R0, R4, 0xfe, !PT ;  /* 0x0000000003007212 */ /* 0x000fce00078efe04 */
.L_x_1530:
[----:B------:R-:W-:Y:S05]  /*1d30*/  BSYNC B0 ;  /* 0x0000000000007941 */ /* 0x000fea0003800000 */
.L_x_1529:
[----:B------:R-:W-:-:S04]  /*1d40*/  F2FP.F16.F32.PACK_AB R0, RZ, R0 ;  /* 0x00000000ff00723e */ /* 0x000fc800000000ff */
[----:B------:R-:W-:Y:S01]  /*1d50*/  PRMT R18, R0, 0x7610, R18 ;  /* 0x0000761000127816 */ /* 0x000fe20000000012 */
[----:B------:R-:W-:Y:S06]  /*1d60*/  BRA `(.L_x_1514) ;  /* 0x0000000400287947 */ /* 0x000fec0003800000 */
.L_x_1527:
        /* <DEDUP_REMOVED lines=21> */
.L_x_1536:
[----:B------:R-:W-:Y:S05]  /*1ec0*/  BSYNC B1 ;  /* 0x0000000000017941 */ /* 0x000fea0003800000 */
.L_x_1535:
[----:B------:R-:W-:Y:S01]  /*1ed0*/  LEA R3, R0, 0x37800000, 0x17 ;  /* 0x3780000000037811 */ /* 0x000fe200078eb8ff */
[----:B------:R-:W-:-:S05]  /*1ee0*/  IMAD.SHL.U32 R0, R2, 0x200000, RZ ;  /* 0x0020000002007824 */ /* 0x000fca00078e00ff */
[----:B------:R-:W-:-:S07]  /*1ef0*/  LOP3.LUT R0, R3, R0, R4, 0xfe, !PT ;  /* 0x0000000003007212 */ /* 0x000fce00078efe04 */
.L_x_1534:
[----:B------:R-:W-:Y:S05]  /*1f00*/  BSYNC B0 ;  /* 0x0000000000007941 */ /* 0x000fea0003800000 */
.L_x_1533:
[----:B------:R-:W-:-:S04]  /*1f10*/  F2FP.F16.F32.PACK_AB R0, RZ, R0 ;  /* 0x00000000ff00723e */ /* 0x000fc800000000ff */
[----:B------:R-:W-:Y:S01]  /*1f20*/  PRMT R18, R0, 0x7610, R18 ;  /* 0x0000761000127816 */ /* 0x000fe20000000012 */
[----:B------:R-:W-:Y:S06]  /*1f30*/  BRA `(.L_x_1514) ;  /* 0x0000000000b47947 */ /* 0x000fec0003800000 */
.L_x_1526:
        /* <DEDUP_REMOVED lines=14> */
.L_x_1540:
[----:B------:R-:W-:Y:S05]  /*2020*/  BSYNC B0 ;  /* 0x0000000000007941 */ /* 0x000fea0003800000 */
.L_x_1539:
[----:B------:R-:W-:-:S04]  /*2030*/  F2FP.F16.F32.PACK_AB R0, RZ, R0 ;  /* 0x00000000ff00723e */ /* 0x000fc800000000ff */
[----:B------:R-:W-:Y:S01]  /*2040*/  PRMT R18, R0, 0x7610, R18 ;  /* 0x0000761000127816 */ /* 0x000fe20000000012 */
[----:B------:R-:W-:Y:S06]  /*2050*/  BRA `(.L_x_1514) ;  /* 0x00000000006c7947 */ /* 0x000fec0003800000 */
.L_x_1513:
        /* <DEDUP_REMOVED lines=16> */
.L_x_1541:
[----:B------:R-:W-:Y:S01]  /*2160*/  PRMT R18, RZ, 0x7610, R18 ;  /* 0x00007610ff127816 */ /* 0x000fe20000000012 */
[----:B------:R-:W-:Y:S06]  /*2170*/  BRA `(.L_x_1514) ;  /* 0x0000000000247947 */ /* 0x000fec0003800000 */
.L_x_1538:
[----:B------:R-:W2:Y:S02]  /*2180*/  LDG.E.64 R2, desc[UR36][R2.64] ;  /* 0x0000002402027981 */ /* 0x000ea4000c1e1b00 */
[----:B--2---:R-:W0:Y:S02]  /*2190*/  I2F.U64 R0, R2 ;  /* 0x0000000200007312 */ /* 0x004e240000301000 */
[----:B0-----:R-:W-:-:S04]  /*21a0*/  F2FP.F16.F32.PACK_AB R0, RZ, R0 ;  /* 0x00000000ff00723e */ /* 0x001fc800000000ff */
[----:B------:R-:W-:Y:S01]  /*21b0*/  PRMT R18, R0, 0x7610, R18 ;  /* 0x0000761000127816 */ /* 0x000fe20000000012 */
[----:B------:R-:W-:Y:S06]  /*21c0*/  BRA `(.L_x_1514) ;  /* 0x0000000000107947 */ /* 0x000fec0003800000 */
.L_x_1537:
[----:B------:R-:W2:Y:S02]  /*21d0*/  LDG.E R2, desc[UR36][R2.64] ;  /* 0x0000002402027981 */ /* 0x000ea4000c1e1900 */
[----:B--2---:R-:W-:-:S04]  /*21e0*/  I2FP.F32.U32 R0, R2 ;  /* 0x0000000200007245 */ /* 0x004fc80000201000 */
[----:B------:R-:W-:-:S04]  /*21f0*/  F2FP.F16.F32.PACK_AB R0, RZ, R0 ;  /* 0x00000000ff00723e */ /* 0x000fc800000000ff */
[----:B------:R-:W-:-:S07]  /*2200*/  PRMT R18, R0, 0x7610, R18 ;  /* 0x0000761000127816 */ /* 0x000fce0000000012 */
.L_x_1514:
[----:B------:R-:W-:-:S07]  /*2210*/  VIADD R26, R26, 0x80 ;  /* 0x000000801a1a7836 */ /* 0x000fce0000000000 */
.L_x_1475:
[----:B------:R-:W-:Y:S05]  /*2220*/  BSYNC B6 ;  /* 0x0000000000067941 */ /* 0x000fea0003800000 */
.L_x_1474:
[----:B------:R-:W-:Y:S01]  /*2230*/  ISETP.GE.AND P0, PT, R26, R23, PT ;  /* 0x000000171a00720c */ /* 0x000fe20003f06270 */
[----:B------:R-:W-:Y:S01]  /*2240*/  BSSY B6, `(.L_x_1542) ;  /* 0x0000218000067945 */ /* 0x000fe20003800000 */
[----:B------:R-:W-:-:S11]  /*2250*/  PRMT R17, RZ, 0x7610, R17 ;  /* 0x00007610ff117816 */ /* 0x000fd60000000011 */
[----:B------:R-:W-:Y:S05]  /*2260*/  @P0 BRA `(.L_x_1543) ;  /* 0x0000002000540947 */ /* 0x000fea0003800000 */
[----:B01----:R-:W0:Y:S01]  /*2270*/  LDC.64 R2, c[0x0][0x220] ;  /* 0x00008800ff027b82 */ /* 0x003e220000000a00 */
        /* <DEDUP_REMOVED lines=21> */
.L_x_1547:
[----:B------:R-:W2:Y:S02]  /*23d0*/  LDG.E.U8 R2, desc[UR36][R2.64] ;  /* 0x0000002402027981 */ /* 0x000ea4000c1e1100 */
[----:B--2---:R-:W-:-:S04]  /*23e0*/  I2FP.F32.U32 R0, R2 ;  /* 0x0000000200007245 */ /* 0x004fc80000201000 */
[----:B------:R-:W-:-:S04]  /*23f0*/  F2FP.F16.F32.PACK_AB R0, RZ, R0 ;  /* 0x00000000ff00723e */ /* 0x000fc800000000ff */
[----:B------:R-:W-:Y:S01]  /*2400*/  PRMT R22, R0, 0x7610, R22 ;  /* 0x0000761000167816 */ /* 0x000fe20000000016 */
[----:B------:R-:W-:Y:S06]  /*2410*/  BRA `(.L_x_1549) ;  /* 0x0000000c00c07947 */ /* 0x000fec0003800000 */
.L_x_1546:
        /* <DEDUP_REMOVED lines=11> */
.L_x_1551:
[----:B------:R-:W2:Y:S02]  /*24d0*/  LDG.E R2, desc[UR36][R2.64] ;  /* 0x0000002402027981 */ /* 0x000ea4000c1e1900 */
[----:B--2---:R-:W-:-:S04]  /*24e0*/  I2FP.F32.S32 R0, R2 ;  /* 0x0000000200007245 */ /* 0x004fc80000201400 */
[----:B------:R-:W-:-:S04]  /*24f0*/  F2FP.F16.F32.PACK_AB R0, RZ, R0 ;  /* 0x00000000ff00723e */ /* 0x000fc800000000ff */
[----:B------:R-:W-:Y:S01]  /*2500*/  PRMT R22, R0, 0x7610, R22 ;  /* 0x0000761000167816 */ /* 0x000fe20000000016 */
[----:B------:R-:W-:Y:S06]  /*2510*/  BRA `(.L_x_1549) ;  /* 0x0000000c00807947 */ /* 0x000fec0003800000 */
.L_x_1550:
[----:B------:R-:W2:Y:S02]  /*2520*/  LDG.E.U16 R2, desc[UR36][R2.64] ;  /* 0x0000002402027981 */ /* 0x000ea4000c1e1500 */
[----:B--2---:R-:W0:Y:S02]  /*2530*/  I2F.S16 R0, R2 ;  /* 0x0000000200007306 */ /* 0x004e240000101400 */
[----:B0-----:R-:W-:-:S04]  /*2540*/  F2FP.F16.F32.PACK_AB R0, RZ, R0 ;  /* 0x00000000ff00723e */ /* 0x001fc800000000ff */
[----:B------:R-:W-:Y:S01]  /*2550*/  PRMT R22, R0, 0x7610, R22 ;  /* 0x0000761000167816 */ /* 0x000fe20000000016 */
[----:B------:R-:W-:Y:S06]  /*2560*/  BRA `(.L_x_1549) ;  /* 0x0000000c006c7947 */ /* 0x000fec0003800000 */
.L_x_1545:
        /* <DEDUP_REMOVED lines=9> */
.L_x_1553:
[----:B------:R1:W5:Y:S01]  /*2600*/  LDG.E.U16 R22, desc[UR36][R2.64] ;  /* 0x0000002402167981 */ /* 0x000362000c1e1500 */
[----:B------:R-:W-:Y:S05]  /*2610*/  BRA `(.L_x_1549) ;  /* 0x0000000c00407947 */ /* 0x000fea0003800000 */
.L_x_1552:
        /* <DEDUP_REMOVED lines=9> */
.L_x_1555:
[----:B------:R0:W5:Y:S01]  /*26b0*/  LDG.E.U16 R22, desc[UR36][R2.64] ;  /* 0x0000002402167981 */ /* 0x000162000c1e1500 */
[----:B------:R-:W-:Y:S05]  /*26c0*/  BRA `(.L_x_1549) ;  /* 0x0000000c00147947 */ /* 0x000fea0003800000 */
.L_x_1554:
        /* <DEDUP_REMOVED lines=9> */
.L_x_1544:
        /* <DEDUP_REMOVED lines=14> */
.L_x_1558:
        /* <DEDUP_REMOVED lines=9> */
.L_x_1557:
        /* <DEDUP_REMOVED lines=28> */
.L_x_1560:
[----:B------:R-:W2:Y:S02]  /*2a90*/  LDG.E.U8 R3, desc[UR36][R2.64] ;  /* 0x0000002402037981 */ /* 0x000ea4000c1e1100 */
[----:B--2---:R-:W-:-:S05]  /*2aa0*/  IMAD.SHL.U32 R0, R3, 0x2000000, RZ ;  /* 0x0200000003007824 */ /* 0x004fca00078e00ff */
[----:B------:R-:W-:-:S13]  /*2ab0*/  ISETP.GE.U32.AND P0, PT, R0, 0x8000000, PT ;  /* 0x080000000000780c */ /* 0x000fda0003f06070 */
[C---:B------:R-:W-:Y:S02]  /*2ac0*/  @P0 IMAD.SHL.U32 R4, R3.reuse, 0x200000, RZ ;  /* 0x0020000003040824 */ /* 0x040fe400078e00ff */
[C---:B------:R-:W-:Y:S02]  /*2ad0*/  @!P0 IMAD.SHL.U32 R0, R3.reuse, 0x100, RZ ;  /* 0x0000010003008824 */ /* 0x040fe400078e00ff */
[----:B------:R-:W-:Y:S01]  /*2ae0*/  IMAD.SHL.U32 R3, R3, 0x1000000, RZ ;  /* 0x0100000003037824 */ /* 0x000fe200078e00ff */
[----:B------:R-:W-:Y:S02]  /*2af0*/  @P0 LOP3.LUT R4, R4, 0xfe00000, RZ, 0xc0, !PT ;  /* 0x0fe0000004040812 */ /* 0x000fe400078ec0ff */
        /* <DEDUP_REMOVED lines=9> */
.L_x_1559:
[----:B------:R-:W2:Y:S02]  /*2b90*/  LDG.E.U16 R0, desc[UR36][R2.64] ;  /* 0x0000002402007981 */ /* 0x000ea4000c1e1500 */
[----:B--2---:R-:W-:-:S05]  /*2ba0*/  IMAD.U32 R0, R0, 0x10000, RZ ;  /* 0x0001000000007824 */ /* 0x004fca00078e00ff */
[----:B------:R-:W-:-:S04]  /*2bb0*/  F2FP.F16.F32.PACK_AB R0, RZ, R0 ;  /* 0x00000000ff00723e */ /* 0x000fc800000000ff */
[----:B------:R-:W-:Y:S01]  /*2bc0*/  PRMT R22, R0, 0x7610, R22 ;  /* 0x0000761000167816 */ /* 0x000fe20000000016 */
[----:B------:R-:W-:Y:S06]  /*2bd0*/  BRA `(.L_x_1549) ;  /* 0x0000000400d07947 */ /* 0x000fec0003800000 */
.L_x_1556:
        /* <DEDUP_REMOVED lines=13> */
.L_x_1563:
        /* <DEDUP_REMOVED lines=21> */
.L_x_1567:
[----:B------:R-:W-:Y:S05]  /*2e00*/  BSYNC B1 ;  /* 0x0000000000017941 */ /* 0x000fea0003800000 */
.L_x_1566:
[----:B------:R-:W-:Y:S01]  /*2e10*/  LEA R3, R0, 0x3b800000, 0x17 ;  /* 0x3b80000000037811 */ /* 0x000fe200078eb8ff */
[----:B------:R-:W-:-:S05]  /*2e20*/  IMAD.SHL.U32 R0, R2, 0x100000, RZ ;  /* 0x0010000002007824 */ /* 0x000fca00078e00ff */
[----:B------:R-:W-:-:S07]  /*2e30*/  LOP3.LUT R0, R3, R0, R4, 0xfe, !PT ;  /* 0x0000000003007212 */ /* 0x000fce00078efe04 */
.L_x_1565:
[----:B------:R-:W-:Y:S05]  /*2e40*/  BSYNC B0 ;  /* 0x0000000000007941 */ /* 0x000fea0003800000 */
.L_x_1564:
[----:B------:R-:W-:-:S04]  /*2e50*/  F2FP.F16.F32.PACK_AB R0, RZ, R0 ;  /* 0x00000000ff00723e */ /* 0x000fc800000000ff */
[----:B------:R-:W-:Y:S01]  /*2e60*/  PRMT R22, R0, 0x7610, R22 ;  /* 0x0000761000167816 */ /* 0x000fe20000000016 */
[----:B------:R-:W-:Y:S06]  /*2e70*/  BRA `(.L_x_1549) ;  /* 0x0000000400287947 */ /* 0x000fec0003800000 */
.L_x_1562:
        /* <DEDUP_REMOVED lines=21> */
.L_x_1571:
[----:B------:R-:W-:Y:S05]  /*2fd0*/  BSYNC B1 ;  /* 0x0000000000017941 */ /* 0x000fea0003800000 */
.L_x_1570:
[----:B------:R-:W-:Y:S01]  /*2fe0*/  LEA R3, R0, 0x37800000, 0x17 ;  /* 0x3780000000037811 */ /* 0x000fe200078eb8ff */
[----:B------:R-:W-:-:S05]  /*2ff0*/  IMAD.SHL.U32 R0, R2, 0x200000, RZ ;  /* 0x0020000002007824 */ /* 0x000fca00078e00ff */
[----:B------:R-:W-:-:S07]  /*3000*/  LOP3.LUT R0, R3, R0, R4, 0xfe, !PT ;  /* 0x0000000003007212 */ /* 0x000fce00078efe04 */
.L_x_1569:
[----:B------:R-:W-:Y:S05]  /*3010*/  BSYNC B0 ;  /* 0x0000000000007941 */ /* 0x000fea0003800000 */
.L_x_1568:
[----:B------:R-:W-:-:S04]  /*3020*/  F2FP.F16.F32.PACK_AB R0, RZ, R0 ;  /* 0x00000000ff00723e */ /* 0x000fc800000000ff */
[----:B------:R-:W-:Y:S01]  /*3030*/  PRMT R22, R0, 0x7610, R22 ;  /* 0x0000761000167816 */ /* 0x000fe20000000016 */
[----:B------:R-:W-:Y:S06]  /*3040*/  BRA `(.L_x_1549) ;  /* 0x0000000000b47947 */ /* 0x000fec0003800000 */
.L_x_1561:
        /* <DEDUP_REMOVED lines=14> */
.L_x_1575:
[----:B------:R-:W-:Y:S05]  /*3130*/  BSYNC B0 ;  /* 0x0000000000007941 */ /* 0x000fea0003800000 */
.L_x_1574:
[----:B------:R-:W-:-:S04]  /*3140*/  F2FP.F16.F32.PACK_AB R0, RZ, R0 ;  /* 0x00000000ff00723e */ /* 0x000fc800000000ff */
[----:B------:R-:W-:Y:S01]  /*3150*/  PRMT R22, R0, 0x7610, R22 ;  /* 0x0000761000167816 */ /* 0x000fe20000000016 */
[----:B------:R-:W-:Y:S06]  /*3160*/  BRA `(.L_x_1549) ;  /* 0x00000000006c7947 */ /* 0x000fec0003800000 */
.L_x_1548:
        /* <DEDUP_REMOVED lines=16> */
.L_x_1576:
[----:B------:R-:W-:Y:S01]  /*3270*/  PRMT R22, RZ, 0x7610, R22 ;  /* 0x00007610ff167816 */ /* 0x000fe20000000016 */
[----:B------:R-:W-:Y:S06]  /*3280*/  BRA `(.L_x_1549) ;  /* 0x0000000000247947 */ /* 0x000fec0003800000 */
.L_x_1573:
[----:B------:R-:W2:Y:S02]  /*3290*/  LDG.E.64 R2, desc[UR36][R2.64] ;  /* 0x0000002402027981 */ /* 0x000ea4000c1e1b00 */
[----:B--2---:R-:W0:Y:S02]  /*32a0*/  I2F.U64 R0, R2 ;  /* 0x0000000200007312 */ /* 0x004e240000301000 */
[----:B0-----:R-:W-:-:S04]  /*32b0*/  F2FP.F16.F32.PACK_AB R0, RZ, R0 ;  /* 0x00000000ff00723e */ /* 0x001fc800000000ff */
[----:B------:R-:W-:Y:S01]  /*32c0*/  PRMT R22, R0, 0x7610, R22 ;  /* 0x0000761000167816 */ /* 0x000fe20000000016 */
[----:B------:R-:W-:Y:S06]  /*32d0*/  BRA `(.L_x_1549) ;  /* 0x0000000000107947 */ /* 0x000fec0003800000 */
.L_x_1572:
[----:B------:R-:W2:Y:S02]  /*32e0*/  LDG.E R2, desc[UR36][R2.64] ;  /* 0x0000002402027981 */ /* 0x000ea4000c1e1900 */
[----:B--2---:R-:W-:-:S04]  /*32f0*/  I2FP.F32.U32 R0, R2 ;  /* 0x0000000200007245 */ /* 0x004fc80000201000 */
[----:B------:R-:W-:-:S04]  /*3300*/  F2FP.F16.F32.PACK_AB R0, RZ, R0 ;  /* 0x00000000ff00723e */ /* 0x000fc800000000ff */
[----:B------:R-:W-:-:S07]  /*3310*/  PRMT R22, R0, 0x7610, R22 ;  /* 0x0000761000167816 */ /* 0x000fce0000000016 */
.L_x_1549:
        /* <DEDUP_REMOVED lines=21> */
.L_x_1580:
[----:B------:R-:W2:Y:S02]  /*3470*/  LDG.E.U8 R2, desc[UR36][R2.64] ;  /* 0x0000002402027981 */ /* 0x000ea4000c1e1100 */
[----:B--2---:R-:W-:-:S04]  /*3480*/  I2FP.F32.U32 R0, R2 ;  /* 0x0000000200007245 */ /* 0x004fc80000201000 */
[----:B------:R-:W-:-:S04]  /*3490*/  F2FP.F16.F32.PACK_AB R0, RZ, R0 ;  /* 0x00000000ff00723e */ /* 0x000fc800000000ff */
[----:B------:R-:W-:Y:S01]  /*34a0*/  PRMT R17, R0, 0x7610, R17 ;  /* 0x0000761000117816 */ /* 0x000fe20000000011 */
[----:B------:R-:W-:Y:S06]  /*34b0*/  BRA `(.L_x_1582) ;  /* 0x0000000c00bc7947 */ /* 0x000fec0003800000 */
.L_x_1579:
        /* <DEDUP_REMOVED lines=11> */
.L_x_1584:
[----:B------:R-:W2:Y:S02]  /*3570*/  LDG.E R2, desc[UR36][R2.64] ;  /* 0x0000002402027981 */ /* 0x000ea4000c1e1900 */
[----:B--2---:R-:W-:-:S04]  /*3580*/  I2FP.F32.S32 R0, R2 ;  /* 0x0000000200007245 */ /* 0x004fc80000201400 */
[----:B------:R-:W-:-:S04]  /*3590*/  F2FP.F16.F32.PACK_AB R0, RZ, R0 ;  /* 0x00000000ff00723e */ /* 0x000fc800000000ff */
[----:B------:R-:W-:Y:S01]  /*35a0*/  PRMT R17, R0, 0x7610, R17 ;  /* 0x0000761000117816 */ /* 0x000fe20000000011 */
[----:B------:R-:W-:Y:S06]  /*35b0*/  BRA `(.L_x_1582) ;  /* 0x0000000c007c7947 */ /* 0x000fec0003800000 */
.L_x_1583:
[----:B------:R-:W2:Y:S02]  /*35c0*/  LDG.E.U16 R2, desc[UR36][R2.64] ;  /* 0x0000002402027981 */ /* 0x000ea4000c1e1500 */
[----:B--2---:R-:W0:Y:S02]  /*35d0*/  I2F.S16 R0, R2 ;  /* 0x0000000200007306 */ /* 0x004e240000101400 */
[----:B0-----:R-:W-:-:S04]  /*35e0*/  F2FP.F16.F32.PACK_AB R0, RZ, R0 ;  /* 0x00000000ff00723e */ /* 0x001fc800000000ff */
[----:B------:R-:W-:Y:S01]  /*35f0*/  PRMT R17, R0, 0x7610, R17 ;  /* 0x0000761000117816 */ /* 0x000fe20000000011 */
[----:B------:R-:W-:Y:S06]  /*3600*/  BRA `(.L_x_1582) ;  /* 0x0000000c00687947 */ /* 0x000fec0003800000 */
.L_x_1578:
        /* <DEDUP_REMOVED lines=9> */
.L_x_1586:
[----:B------:R1:W5:Y:S01]  /*36a0*/  LDG.E.U16 R17, desc[UR36][R2.64] ;  /* 0x0000002402117981 */ /* 0x000362000c1e1500 */
[----:B------:R-:W-:Y:S05]  /*36b0*/  BRA `(.L_x_1582) ;  /* 0x0000000c003c7947 */ /* 0x000fea0003800000 */
.L_x_1585:
        /* <DEDUP_REMOVED lines=9> */
.L_x_1588:
[----:B------:R0:W5:Y:S01]  /*3750*/  LDG.E.U16 R17, desc[UR36][R2.64] ;  /* 0x0000002402117981 */ /* 0x000162000c1e1500 */
[----:B------:R-:W-:Y:S05]  /*3760*/  BRA `(.L_x_1582) ;  /* 0x0000000c00107947 */ /* 0x000fea0003800000 */
.L_x_1587:
        /* <DEDUP_REMOVED lines=9> */
.L_x_1577:
        /* <DEDUP_REMOVED lines=14> */
.L_x_1591:
        /* <DEDUP_REMOVED lines=9> */
.L_x_1590:
        /* <DEDUP_REMOVED lines=28> */
.L_x_1593:
        /* <DEDUP_REMOVED lines=15> */
.L_x_1592:
[----:B------:R-:W2:Y:S02]  /*3c20*/  LDG.E.U16 R0, desc[UR36][R2.64] ;  /* 0x0000002402007981 */ /* 0x000ea4000c1e1500 */
[----:B--2---:R-:W-:-:S05]  /*3c30*/  IMAD.U32 R0, R0, 0x10000, RZ ;  /* 0x0001000000007824 */ /* 0x004fca00078e00ff */
[----:B------:R-:W-:-:S04]  /*3c40*/  F2FP.F16.F32.PACK_AB R0, RZ, R0 ;  /* 0x00000000ff00723e */ /* 0x000fc800000000ff */
[----:B------:R-:W-:Y:S01]  /*3c50*/  PRMT R17, R0, 0x7610, R17 ;  /* 0x0000761000117816 */ /* 0x000fe20000000011 */
[----:B------:R-:W-:Y:S06]  /*3c60*/  BRA `(.L_x_1582) ;  /* 0x0000000400d07947 */ /* 0x000fec0003800000 */
.L_x_1589:
        /* <DEDUP_REMOVED lines=13> */
.L_x_1596:
        /* <DEDUP_REMOVED lines=21> */
.L_x_1600:
[----:B------:R-:W-:Y:S05]  /*3e90*/  BSYNC B1 ;  /* 0x0000000000017941 */ /* 0x000fea0003800000 */
.L_x_1599:
[----:B------:R-:W-:Y:S01]  /*3ea0*/  LEA R3, R0, 0x3b800000, 0x17 ;  /* 0x3b80000000037811 */ /* 0x000fe200078eb8ff */
[----:B------:R-:W-:-:S05]  /*3eb0*/  IMAD.SHL.U32 R0, R2, 0x100000, RZ ;  /* 0x0010000002007824 */ /* 0x000fca00078e00ff */
[----:B------:R-:W-:-:S07]  /*3ec0*/  LOP3.LUT R0, R3, R0, R4, 0xfe, !PT ;  /* 0x0000000003007212 */ /* 0x000fce00078efe04 */
.L_x_1598:
[----:B------:R-:W-:Y:S05]  /*3ed0*/  BSYNC B0 ;  /* 0x0000000000007941 */ /* 0x000fea0003800000 */
.L_x_1597:
[----:B------:R-:W-:-:S04]  /*3ee0*/  F2FP.F16.F32.PACK_AB R0, RZ, R0 ;  /* 0x00000000ff00723e */ /* 0x000fc800000000ff */
[----:B------:R-:W-:Y:S01]  /*3ef0*/  PRMT R17, R0, 0x7610, R17 ;  /* 0x0000761000117816 */ /* 0x000fe20000000011 */
[----:B------:R-:W-:Y:S06]  /*3f00*/  BRA `(.L_x_1582) ;  /* 0x0000000400287947 */ /* 0x000fec0003800000 */
.L_x_1595:
        /* <DEDUP_REMOVED lines=21> */
.L_x_1604:
[----:B------:R-:W-:Y:S05]  /*4060*/  BSYNC B1 ;  /* 0x0000000000017941 */ /* 0x000fea0003800000 */
.L_x_1603:
[----:B------:R-:W-:Y:S01]  /*4070*/  LEA R3, R0, 0x37800000, 0x17 ;  /* 0x3780000000037811 */ /* 0x000fe200078eb8ff */
[----:B------:R-:W-:-:S05]  /*4080*/  IMAD.SHL.U32 R0, R2, 0x200000, RZ ;  /* 0x0020000002007824 */ /* 0x000fca00078e00ff */
[----:B------:R-:W-:-:S07]  /*4090*/  LOP3.LUT R0, R3, R0, R4, 0xfe, !PT ;  /* 0x0000000003007212 */ /* 0x000fce00078efe04 */
.L_x_1602:
[----:B------:R-:W-:Y:S05]  /*40a0*/  BSYNC B0 ;  /* 0x0000000000007941 */ /* 0x000fea0003800000 */
.L_x_1601:
[----:B------:R-:W-:-:S04]  /*40b0*/  F2FP.F16.F32.PACK_AB R0, RZ, R0 ;  /* 0x00000000ff00723e */ /* 0x000fc800000000ff */
[----:B------:R-:W-:Y:S01]  /*40c0*/  PRMT R17, R0, 0x7610, R17 ;  /* 0x0000761000117816 */ /* 0x000fe20000000011 */
[----:B------:R-:W-:Y:S06]  /*40d0*/  BRA `(.L_x_1582) ;  /* 0x0000000000b47947 */ /* 0x000fec0003800000 */
.L_x_1594:
        /* <DEDUP_REMOVED lines=14> */
.L_x_1608:
[----:B------:R-:W-:Y:S05]  /*41c0*/  BSYNC B0 ;  /* 0x0000000000007941 */ /* 0x000fea0003800000 */
.L_x_1607:
[----:B------:R-:W-:-:S04]  /*41d0*/  F2FP.F16.F32.PACK_AB R0, RZ, R0 ;  /* 0x00000000ff00723e */ /* 0x000fc800000000ff */
[----:B------:R-:W-:Y:S01]  /*41e0*/  PRMT R17, R0, 0x7610, R17 ;  /* 0x0000761000117816 */ /* 0x000fe20000000011 */
[----:B------:R-:W-:Y:S06]  /*41f0*/  BRA `(.L_x_1582) ;  /* 0x00000000006c7947 */ /* 0x000fec0003800000 */
.L_x_1581:
        /* <DEDUP_REMOVED lines=16> */
.L_x_1609:
[----:B------:R-:W-:Y:S01]  /*4300*/  PRMT R17, RZ, 0x7610, R17 ;  /* 0x00007610ff117816 */ /* 0x000fe20000000011 */
[----:B------:R-:W-:Y:S06]  /*4310*/  BRA `(.L_x_1582) ;  /* 0x0000000000247947 */ /* 0x000fec0003800000 */
.L_x_1606:
[----:B------:R-:W2:Y:S02]  /*4320*/  LDG.E.64 R2, desc[UR36][R2.64] ;  /* 0x0000002402027981 */ /* 0x000ea4000c1e1b00 */
[----:B--2---:R-:W0:Y:S02]  /*4330*/  I2F.U64 R0, R2 ;  /* 0x0000000200007312 */ /* 0x004e240000301000 */
[----:B0-----:R-:W-:-:S04]  /*4340*/  F2FP.F16.F32.PACK_AB R0, RZ, R0 ;  /* 0x00000000ff00723e */ /* 0x001fc800000000ff */
[----:B------:R-:W-:Y:S01]  /*4350*/  PRMT R17, R0, 0x7610, R17 ;  /* 0x0000761000117816 */ /* 0x000fe20000000011 */
[----:B------:R-:W-:Y:S06]  /*4360*/  BRA `(.L_x_1582) ;  /* 0x0000000000107947 */ /* 0x000fec0003800000 */
.L_x_1605:
[----:B------:R-:W2:Y:S02]  /*4370*/  LDG.E R2, desc[UR36][R2.64] ;  /* 0x0000002402027981 */ /* 0x000ea4000c1e1900 */
[----:B--2---:R-:W-:-:S04]  /*4380*/  I2FP.F32.U32 R0, R2 ;  /* 0x0000000200007245 */ /* 0x004fc80000201000 */
[----:B------:R-:W-:-:S04]  /*4390*/  F2FP.F16.F32.PACK_AB R0, RZ, R0 ;  /* 0x00000000ff00723e */ /* 0x000fc800000000ff */
[----:B------:R-:W-:-:S07]  /*43a0*/  PRMT R17, R0, 0x7610, R17 ;  /* 0x0000761000117816 */ /* 0x000fce0000000011 */
.L_x_1582:
[----:B------:R-:W-:-:S07]  /*43b0*/  VIADD R26, R26, 0x80 ;  /* 0x000000801a1a7836 */ /* 0x000fce0000000000 */
.L_x_1543:
[----:B------:R-:W-:Y:S05]  /*43c0*/  BSYNC B6 ;  /* 0x0000000000067941 */ /* 0x000fea0003800000 */
.L_x_1542:
[----:B------:R-:W-:Y:S01]  /*43d0*/  ISETP.GE.AND P0, PT, R26, R23, PT ;  /* 0x000000171a00720c */ /* 0x000fe20003f06270 */
[----:B------:R-:W-:Y:S01]  /*43e0*/  BSSY B6, `(.L_x_1610) ;  /* 0x0000219000067945 */ /* 0x000fe20003800000 */
[----:B------:R-:W-:Y:S02]  /*43f0*/  PRMT R16, RZ, 0x7610, R16 ;  /* 0x00007610ff107816 */ /* 0x000fe40000000010 */
[----:B01----:R-:W-:Y:S02]  /*4400*/  PRMT R2, RZ, 0x7610, R2 ;  /* 0x00007610ff027816 */ /* 0x003fe40000000002 */
[----:B------:R-:W-:-:S07]  /*4410*/  PRMT R27, RZ, 0x7610, R27 ;  /* 0x00007610ff1b7816 */ /* 0x000fce000000001b */
[----:B------:R-:W-:Y:S05]  /*4420*/  @P0 BRA `(.L_x_1611) ;  /* 0x0000002000500947 */ /* 0x000fea0003800000 */
        /* <DEDUP_REMOVED lines=22> */
.L_x_1615:
[----:B------:R-:W2:Y:S02]  /*4590*/  LDG.E.U8 R4, desc[UR36][R4.64] ;  /* 0x0000002404047981 */ /* 0x000ea4000c1e1100 */
[----:B--2---:R-:W-:-:S04]  /*45a0*/  I2FP.F32.U32 R0, R4 ;  /* 0x0000000400007245 */ /* 0x004fc80000201000 */
[----:B------:R-:W-:-:S04]  /*45b0*/  F2FP.F16.F32.PACK_AB R0, RZ, R0 ;  /* 0x00000000ff00723e */ /* 0x000fc800000000ff */
[----:B------:R-:W-:Y:S01]  /*45c0*/  PRMT R2, R0, 0x7610, R2 ;  /* 0x0000761000027816 */ /* 0x000fe20000000002 */
[----:B------:R-:W-:Y:S06]  /*45d0*/  BRA `(.L_x_1617) ;  /* 0x0000000c00b87947 */ /* 0x000fec0003800000 */
.L_x_1614:
        /* <DEDUP_REMOVED lines=11> */
.L_x_1619:
[----:B------:R-:W2:Y:S02]  /*4690*/  LDG.E R4, desc[UR36][R4.64] ;  /* 0x0000002404047981 */ /* 0x000ea4000c1e1900 */
[----:B--2---:R-:W-:-:S04]  /*46a0*/  I2FP.F32.S32 R0, R4 ;  /* 0x0000000400007245 */ /* 0x004fc80000201400 */
[----:B------:R-:W-:-:S04]  /*46b0*/  F2FP.F16.F32.PACK_AB R0, RZ, R0 ;  /* 0x00000000ff00723e */ /* 0x000fc800000000ff */
[----:B------:R-:W-:Y:S01]  /*46c0*/  PRMT R2, R0, 0x7610, R2 ;  /* 0x0000761000027816 */ /* 0x000fe20000000002 */
[----:B------:R-:W-:Y:S06]  /*46d0*/  BRA `(.L_x_1617) ;  /* 0x0000000c00787947 */ /* 0x000fec0003800000 */
.L_x_1618:
[----:B------:R-:W2:Y:S02]  /*46e0*/  LDG.E.U16 R4, desc[UR36][R4.64] ;  /* 0x0000002404047981 */ /* 0x000ea4000c1e1500 */
[----:B--2---:R-:W0:Y:S02]  /*46f0*/  I2F.S16 R0, R4 ;  /* 0x0000000400007306 */ /* 0x004e240000101400 */
[----:B0-----:R-:W-:-:S04]  /*4700*/  F2FP.F16.F32.PACK_AB R0, RZ, R0 ;  /* 0x00000000ff00723e */ /* 0x001fc800000000ff */
[----:B------:R-:W-:Y:S01]  /*4710*/  PRMT R2, R0, 0x7610, R2 ;  /* 0x0000761000027816 */ /* 0x000fe20000000002 */
[----:B------:R-:W-:Y:S06]  /*4720*/  BRA `(.L_x_1617) ;  /* 0x0000000c00647947 */ /* 0x000fec0003800000 */
.L_x_1613:
        /* <DEDUP_REMOVED lines=9> */
.L_x_1621:
[----:B------:R1:W5:Y:S01]  /*47c0*/  LDG.E.U16 R2, desc[UR36][R4.64] ;  /* 0x0000002404027981 */ /* 0x000362000c1e1500 */
[----:B------:R-:W-:Y:S05]  /*47d0*/  BRA `(.L_x_1617) ;  /* 0x0000000c00387947 */ /* 0x000fea0003800000 */
.L_x_1620:
        /* <DEDUP_REMOVED lines=9> */
.L_x_1623:
[----:B------:R0:W5:Y:S01]  /*4870*/  LDG.E.U16 R2, desc[UR36][R4.64] ;  /* 0x0000002404027981 */ /* 0x000162000c1e1500 */
[----:B------:R-:W-:Y:S05]  /*4880*/  BRA `(.L_x_1617) ;  /* 0x0000000c000c7947 */ /* 0x000fea0003800000 */
.L_x_1622:
        /* <DEDUP_REMOVED lines=9> */
.L_x_1612:
        /* <DEDUP_REMOVED lines=14> */
.L_x_1626:
        /* <DEDUP_REMOVED lines=9> */
.L_x_1625:
        /* <DEDUP_REMOVED lines=11> */
[----:B------:R-:W-:-:S05]  /*4b40*/  VIADD R6, R2, 0x1000000 ;  /* 0x0100000002067836 */ /* 0x000fca0000000000 */
[----:B------:R-:W-:Y:S02]  /*4b50*/  SHF.R.S32.HI R6, RZ, 0x8, R6 ;  /* 0x00000008ff067819 */ /* 0x000fe40000011406 */
[----:B0-----:R-:W-:-:S04]  /*4b60*/  IADD3 R3, -R3, 0x1f, RZ ;  /* 0x0000001f03037810 */ /* 0x001fc80007ffe1ff */
[C---:B------:R-:W-:Y:S01]  /*4b70*/  ISETP.GT.U32.AND P0, PT, R3.reuse, 0x4, PT ;  /* 0x000000040300780c */ /* 0x040fe20003f04070 */
[----:B------:R-:W-:-:S05]  /*4b80*/  VIADD R3, R3, 0xfffffffc ;  /* 0xfffffffc03037836 */ /* 0x000fca0000000000 */
[----:B------:R-:W-:-:S04]  /*4b90*/  SEL R3, R3, RZ, P0 ;  /* 0x000000ff03037207 */ /* 0x000fc80000000000 */
[C---:B------:R-:W-:Y:S01]  /*4ba0*/  SHF.L.U32 R4, R2.reuse, R3, RZ ;  /* 0x0000000302047219 */ /* 0x040fe200000006ff */
[----:B------:R-:W-:Y:S02]  /*4bb0*/  IMAD R7, R3, R8, 0x3c000000 ;  /* 0x3c00000003077424 */ /* 0x000fe400078e0208 */
[----:B------:R-:W-:-:S03]  /*4bc0*/  VIADD R3, R2, 0xffffffff ;  /* 0xffffffff02037836 */ /* 0x000fc60000000000 */
[----:B------:R-:W-:Y:S02]  /*4bd0*/  LEA.HI R7, R4, R7, RZ, 0x1c ;  /* 0x0000000704077211 */ /* 0x000fe400078fe0ff */
[----:B------:R-:W-:Y:S02]  /*4be0*/  SHF.R.S32.HI R3, RZ, 0x1f, R3 ;  /* 0x0000001fff037819 */ /* 0x000fe40000011403 */
[----:B------:R-:W-:-:S04]  /*4bf0*/  LOP3.LUT R6, R7, 0x7f800000, R6, 0xf8, !PT ;  /* 0x7f80000007067812 */ /* 0x000fc800078ef806 */
[----:B------:R-:W-:-:S04]  /*4c00*/  LOP3.LUT R3, R6, R3, RZ, 0x30, !PT ;  /* 0x0000000306037212 */ /* 0x000fc800078e30ff */
[----:B------:R-:W-:-:S04]  /*4c10*/  LOP3.LUT R3, R3, 0x80000000, R0, 0xf8, !PT ;  /* 0x8000000003037812 */ /* 0x000fc800078ef800 */
[----:B------:R-:W-:-:S04]  /*4c20*/  F2FP.F16.F32.PACK_AB R3, RZ, R3 ;  /* 0x00000003ff03723e */ /* 0x000fc800000000ff */
[----:B------:R-:W-:Y:S01]  /*4c30*/  PRMT R2, R3, 0x7610, R2 ;  /* 0x0000761003027816 */ /* 0x000fe20000000002 */
[----:B------:R-:W-:Y:S06]  /*4c40*/  BRA `(.L_x_1617) ;  /* 0x00000008001c7947 */ /* 0x000fec0003800000 */
.L_x_1628:
[----:B------:R-:W2:Y:S02]  /*4c50*/  LDG.E.U8 R3, desc[UR36][R4.64] ;  /* 0x0000002404037981 */ /* 0x000ea4000c1e1100 */
[----:B--2---:R-:W-:-:S05]  /*4c60*/  IMAD.SHL.U32 R0, R3, 0x2000000, RZ ;  /* 0x0200000003007824 */ /* 0x004fca00078e00ff */
[----:B------:R-:W-:-:S13]  /*4c70*/  ISETP.GE.U32.AND P0, PT, R0, 0x8000000, PT ;  /* 0x080000000000780c */ /* 0x000fda0003f06070 */
[C---:B------:R-:W-:Y:S02]  /*4c80*/  @!P0 IMAD.SHL.U32 R0, R3.reuse, 0x100, RZ ;  /* 0x0000010003008824 */ /* 0x040fe400078e00ff */
[C---:B------:R-:W-:Y:S02]  /*4c90*/  @P0 IMAD.SHL.U32 R2, R3.reuse, 0x200000, RZ ;  /* 0x0020000003020824 */ /* 0x040fe400078e00ff */
[----:B------:R-:W-:Y:S01]  /*4ca0*/  IMAD.SHL.U32 R3, R3, 0x1000000, RZ ;  /* 0x0100000003037824 */ /* 0x000fe200078e00ff */
[----:B------:R-:W-:Y:S02]  /*4cb0*/  @!P0 LOP3.LUT R0, R0, 0x7f00, RZ, 0xc0, !PT ;  /* 0x00007f0000008812 */ /* 0x000fe400078ec0ff */
[----:B------:R-:W-:Y:S02]  /*4cc0*/  @P0 LOP3.LUT R2, R2, 0x70000000, RZ, 0xfc, !PT ;  /* 0x7000000002020812 */ /* 0x000fe400078efcff */
[----:B------:R-:W-:-:S03]  /*4cd0*/  @!P0 LOP3.LUT R0, R0, 0x3f000000, RZ, 0xfc, !PT ;  /* 0x3f00000000008812 */ /* 0x000fc600078efcff */
[----:B------:R-:W-:Y:S02]  /*4ce0*/  @P0 FMUL.FTZ R2, R2, 1.9259299443872358531e-34 ;  /* 0x0780000002020820 */ /* 0x000fe40000410000 */
[----:B------:R-:W-:-:S05]  /*4cf0*/  @!P0 FADD.FTZ R2, R0, -0.5 ;  /* 0xbf00000000028421 */ /* 0x000fca0000010000 */
[----:B------:R-:W-:-:S04]  /*4d00*/  LOP3.LUT R2, R2, 0x80000000, R3, 0xf8, !PT ;  /* 0x8000000002027812 */ /* 0x000fc800078ef803 */
[----:B------:R-:W-:Y:S01]  /*4d10*/  F2FP.F16.F32.PACK_AB R2, RZ, R2 ;  /* 0x00000002ff02723e */ /* 0x000fe200000000ff */
[----:B------:R-:W-:Y:S06]  /*4d20*/  BRA `(.L_x_1617) ;  /* 0x0000000400e47947 */ /* 0x000fec0003800000 */
.L_x_1627:
[----:B------:R-:W2:Y:S02]  /*4d30*/  LDG.E.U16 R0, desc[UR36][R4.64] ;  /* 0x0000002404007981 */ /* 0x000ea4000c1e1500 */
[----:B--2---:R-:W-:-:S05]  /*4d40*/  IMAD.U32 R0, R0, 0x10000, RZ ;  /* 0x0001000000007824 */ /* 0x004fca00078e00ff */
[----:B------:R-:W-:-:S04]  /*4d50*/  F2FP.F16.F32.PACK_AB R0, RZ, R0 ;  /* 0x00000000ff00723e */ /* 0x000fc800000000ff */
[----:B------:R-:W-:Y:S01]  /*4d60*/  PRMT R2, R0, 0x7610, R2 ;  /* 0x0000761000027816 */ /* 0x000fe20000000002 */
[----:B------:R-:W-:Y:S06]  /*4d70*/  BRA `(.L_x_1617) ;  /* 0x0000000400d07947 */ /* 0x000fec0003800000 */
.L_x_1624:
        /* <DEDUP_REMOVED lines=13> */
.L_x_1631:
        /* <DEDUP_REMOVED lines=21> */
.L_x_1635:
[----:B------:R-:W-:Y:S05]  /*4fa0*/  BSYNC B1 ;  /* 0x0000000000017941 */ /* 0x000fea0003800000 */
.L_x_1634:
[----:B------:R-:W-:Y:S01]  /*4fb0*/  LEA R3, R0, 0x3b800000, 0x17 ;  /* 0x3b80000000037811 */ /* 0x000fe200078eb8ff */
[----:B------:R-:W-:-:S05]  /*4fc0*/  IMAD.SHL.U32 R0, R2, 0x100000, RZ ;  /* 0x0010000002007824 */ /* 0x000fca00078e00ff */
[----:B------:R-:W-:-:S07]  /*4fd0*/  LOP3.LUT R0, R3, R0, R4, 0xfe, !PT ;  /* 0x0000000003007212 */ /* 0x000fce00078efe04 */
.L_x_1633:
[----:B------:R-:W-:Y:S05]  /*4fe0*/  BSYNC B0 ;  /* 0x0000000000007941 */ /* 0x000fea0003800000 */
.L_x_1632:
[----:B------:R-:W-:-:S04]  /*4ff0*/  F2FP.F16.F32.PACK_AB R0, RZ, R0 ;  /* 0x00000000ff00723e */ /* 0x000fc800000000ff */
[----:B------:R-:W-:Y:S01]  /*5000*/  PRMT R2, R0, 0x7610, R2 ;  /* 0x0000761000027816 */ /* 0x000fe20000000002 */
[----:B------:R-:W-:Y:S06]  /*5010*/  BRA `(.L_x_1617) ;  /* 0x0000000400287947 */ /* 0x000fec0003800000 */
.L_x_1630:
        /* <DEDUP_REMOVED lines=21> */
.L_x_1639:
[----:B------:R-:W-:Y:S05]  /*5170*/  BSYNC B1 ;  /* 0x0000000000017941 */ /* 0x000fea0003800000 */
.L_x_1638:
[----:B------:R-:W-:Y:S01]  /*5180*/  LEA R3, R0, 0x37800000, 0x17 ;  /* 0x3780000000037811 */ /* 0x000fe200078eb8ff */
[----:B------:R-:W-:-:S05]  /*5190*/  IMAD.SHL.U32 R0, R2, 0x200000, RZ ;  /* 0x0020000002007824 */ /* 0x000fca00078e00ff */
[----:B------:R-:W-:-:S07]  /*51a0*/  LOP3.LUT R0, R3, R0, R4, 0xfe, !PT ;  /* 0x0000000003007212 */ /* 0x000fce00078efe04 */
.L_x_1637:
[----:B------:R-:W-:Y:S05]  /*51b0*/  BSYNC B0 ;  /* 0x0000000000007941 */ /* 0x000fea0003800000 */
.L_x_1636:
[----:B------:R-:W-:-:S04]  /*51c0*/  F2FP.F16.F32.PACK_AB R0, RZ, R0 ;  /* 0x00000000ff00723e */ /* 0x000fc800000000ff */
[----:B------:R-:W-:Y:S01]  /*51d0*/  PRMT R2, R0, 0x7610, R2 ;  /* 0x0000761000027816 */ /* 0x000fe20000000002 */
[----:B------:R-:W-:Y:S06]  /*51e0*/  BRA `(.L_x_1617) ;  /* 0x0000000000b47947 */ /* 0x000fec0003800000 */
.L_x_1629:
        /* <DEDUP_REMOVED lines=14> */
.L_x_1643:
[----:B------:R-:W-:Y:S05]  /*52d0*/  BSYNC B0 ;  /* 0x0000000000007941 */ /* 0x000fea0003800000 */
.L_x_1642:
[----:B------:R-:W-:-:S04]  /*52e0*/  F2FP.F16.F32.PACK_AB R0, RZ, R0 ;  /* 0x00000000ff00723e */ /* 0x000fc800000000ff */
[----:B------:R-:W-:Y:S01]  /*52f0*/  PRMT R2, R0, 0x7610, R2 ;  /* 0x0000761000027816 */ /* 0x000fe20000000002 */
[----:B------:R-:W-:Y:S06]  /*5300*/  BRA `(.L_x_1617) ;  /* 0x00000000006c7947 */ /* 0x000fec0003800000 */
.L_x_1616:
        /* <DEDUP_REMOVED lines=16> */
.L_x_1644:
[----:B------:R-:W-:Y:S01]  /*5410*/  PRMT R2, RZ, 0x7610, R2 ;  /* 0x00007610ff027816 */ /* 0x000fe20000000002 */
[----:B------:R-:W-:Y:S06]  /*5420*/  BRA `(.L_x_1617) ;  /* 0x0000000000247947 */ /* 0x000fec0003800000 */
.L_x_1641:
[----:B------:R-:W2:Y:S02]  /*5430*/  LDG.E.64 R4, desc[UR36][R4.64] ;  /* 0x0000002404047981 */ /* 0x000ea4000c1e1b00 */
[----:B--2---:R-:W0:Y:S02]  /*5440*/  I2F.U64 R0, R4 ;  /* 0x0000000400007312 */ /* 0x004e240000301000 */
[----:B0-----:R-:W-:-:S04]  /*5450*/  F2FP.F16.F32.PACK_AB R0, RZ, R0 ;  /* 0x00000000ff00723e */ /* 0x001fc800000000ff */
[----:B------:R-:W-:Y:S01]  /*5460*/  PRMT R2, R0, 0x7610, R2 ;  /* 0x0000761000027816 */ /* 0x000fe20000000002 */
[----:B------:R-:W-:Y:S06]  /*5470*/  BRA `(.L_x_1617) ;  /* 0x0000000000107947 */ /* 0x000fec0003800000 */
.L_x_1640:
[----:B------:R-:W2:Y:S02]  /*5480*/  LDG.E R4, desc[UR36][R4.64] ;  /* 0x0000002404047981 */ /* 0x000ea4000c1e1900 */
[----:B--2---:R-:W-:-:S04]  /*5490*/  I2FP.F32.U32 R0, R4 ;  /* 0x0000000400007245 */ /* 0x004fc80000201000 */
[----:B------:R-:W-:-:S04]  /*54a0*/  F2FP.F16.F32.PACK_AB R0, RZ, R0 ;  /* 0x00000000ff00723e */ /* 0x000fc800000000ff */
[----:B------:R-:W-:-:S07]  /*54b0*/  PRMT R2, R0, 0x7610, R2 ;  /* 0x0000761000027816 */ /* 0x000fce0000000002 */
.L_x_1617:
[----:B------:R-:W2:Y:S01]  /*54c0*/  LDC.U8 R3, c[0x0][0x235] ;  /* 0x00008d40ff037b82 */ /* 0x000ea20000000000 */
[----:B------:R-:W-:Y:S02]  /*54d0*/  ULDC UR4, c[0x0][0x23c] ;  /* 0x00008f0000047ab9 */ /* 0x000fe40000000800 */
[----:B------:R-:W-:-:S05]  /*54e0*/  IMAD R27, R27, UR4, RZ ;  /* 0x000000041b1b7c24 */ /* 0x000fca000f8e02ff */
[----:B01----:R-:W0:Y:S01]  /*54f0*/  LDC.64 R4, c[0x0][0x228] ;  /* 0x00008a00ff047b82 */ /* 0x003e220000000a00 */
[----:B--2---:R-:W-:-:S04]  /*5500*/  PRMT R0, R3, 0x9910, RZ ;  /* 0x0000991003007816 */ /* 0x004fc800000000ff */
        /* <DEDUP_REMOVED lines=17> */
.L_x_1648:
[----:B------:R-:W2:Y:S02]  /*5620*/  LDG.E.U8 R4, desc[UR36][R4.64] ;  /* 0x0000002404047981 */ /* 0x000ea4000c1e1100 */
[----:B--2---:R-:W-:-:S04]  /*5630*/  I2FP.F32.U32 R0, R4 ;  /* 0x0000000400007245 */ /* 0x004fc80000201000 */
[----:B------:R-:W-:-:S04]  /*5640*/  F2FP.F16.F32.PACK_AB R0, RZ, R0 ;  /* 0x00000000ff00723e */ /* 0x000fc800000000ff */
[----:B------:R-:W-:Y:S01]  /*5650*/  PRMT R27, R0, 0x7610, R27 ;  /* 0x00007610001b7816 */ /* 0x000fe2000000001b */
[----:B------:R-:W-:Y:S06]  /*5660*/  BRA `(.L_x_1650) ;  /* 0x0000000c00bc7947 */ /* 0x000fec0003800000 */
.L_x_1647:
        /* <DEDUP_REMOVED lines=11> */
.L_x_1652:
[----:B------:R-:W2:Y:S02]  /*5720*/  LDG.E R4, desc[UR36][R4.64] ;  /* 0x0000002404047981 */ /* 0x000ea4000c1e1900 */
[----:B--2---:R-:W-:-:S04]  /*5730*/  I2FP.F32.S32 R0, R4 ;  /* 0x0000000400007245 */ /* 0x004fc80000201400 */
[----:B------:R-:W-:-:S04]  /*5740*/  F2FP.F16.F32.PACK_AB R0, RZ, R0 ;  /* 0x00000000ff00723e */ /* 0x000fc800000000ff */
[----:B------:R-:W-:Y:S01]  /*5750*/  PRMT R27, R0, 0x7610, R27 ;  /* 0x00007610001b7816 */ /* 0x000fe2000000001b */
[----:B------:R-:W-:Y:S06]  /*5760*/  BRA `(.L_x_1650) ;  /* 0x0000000c007c7947 */ /* 0x000fec0003800000 */
.L_x_1651:
[----:B------:R-:W2:Y:S02]  /*5770*/  LDG.E.U16 R4, desc[UR36][R4.64] ;  /* 0x0000002404047981 */ /* 0x000ea4000c1e1500 */
[----:B--2---:R-:W0:Y:S02]  /*5780*/  I2F.S16 R0, R4 ;  /* 0x0000000400007306 */ /* 0x004e240000101400 */
[----:B0-----:R-:W-:-:S04]  /*5790*/  F2FP.F16.F32.PACK_AB R0, RZ, R0 ;  /* 0x00000000ff00723e */ /* 0x001fc800000000ff */
[----:B------:R-:W-:Y:S01]  /*57a0*/  PRMT R27, R0, 0x7610, R27 ;  /* 0x00007610001b7816 */ /* 0x000fe2000000001b */
[----:B------:R-:W-:Y:S06]  /*57b0*/  BRA `(.L_x_1650) ;  /* 0x0000000c00687947 */ /* 0x000fec0003800000 */
.L_x_1646:
        /* <DEDUP_REMOVED lines=9> */
.L_x_1654:
[----:B------:R1:W5:Y:S01]  /*5850*/  LDG.E.U16 R27, desc[UR36][R4.64] ;  /* 0x00000024041b7981 */ /* 0x000362000c1e1500 */
[----:B------:R-:W-:Y:S05]  /*5860*/  BRA `(.L_x_1650) ;  /* 0x0000000c003c7947 */ /* 0x000fea0003800000 */
.L_x_1653:
        /* <DEDUP_REMOVED lines=9> */
.L_x_1656:
[----:B------:R0:W5:Y:S01]  /*5900*/  LDG.E.U16 R27, desc[UR36][R4.64] ;  /* 0x00000024041b7981 */ /* 0x000162000c1e1500 */
[----:B------:R-:W-:Y:S05]  /*5910*/  BRA `(.L_x_1650) ;  /* 0x0000000c00107947 */ /* 0x000fea0003800000 */
.L_x_1655:
        /* <DEDUP_REMOVED lines=9> */
.L_x_1645:
        /* <DEDUP_REMOVED lines=14> */
.L_x_1659:
        /* <DEDUP_REMOVED lines=9> */
.L_x_1658:
        /* <DEDUP_REMOVED lines=28> */
.L_x_1661:
        /* <DEDUP_REMOVED lines=12> */
[----:B------:R-:W-:-:S04]  /*5da0*/  F2FP.F16.F32.PACK_AB R0, RZ, R0 ;  /* 0x00000000ff00723e */ /* 0x000fc800000000ff */
[----:B------:R-:W-:Y:S01]  /*5db0*/  PRMT R27, R0, 0x7610, R27 ;  /* 0x00007610001b7816 */ /* 0x000fe2000000001b */
[----:B------:R-:W-:Y:S06]  /*5dc0*/  BRA `(.L_x_1650) ;  /* 0x0000000400e47947 */ /* 0x000fec0003800000 */
.L_x_1660:
[----:B------:R-:W2:Y:S02]  /*5dd0*/  LDG.E.U16 R0, desc[UR36][R4.64] ;  /* 0x0000002404007981 */ /* 0x000ea4000c1e1500 */
[----:B--2---:R-:W-:-:S05]  /*5de0*/  IMAD.U32 R0, R0, 0x10000, RZ ;  /* 0x0001000000007824 */ /* 0x004fca00078e00ff */
[----:B------:R-:W-:-:S04]  /*5df0*/  F2FP.F16.F32.PACK_AB R0, RZ, R0 ;  /* 0x00000000ff00723e */ /* 0x000fc800000000ff */
[----:B------:R-:W-:Y:S01]  /*5e00*/  PRMT R27, R0, 0x7610, R27 ;  /* 0x00007610001b7816 */ /* 0x000fe2000000001b */
[----:B------:R-:W-:Y:S06]  /*5e10*/  BRA `(.L_x_1650) ;  /* 0x0000000400d07947 */ /* 0x000fec0003800000 */
.L_x_1657:
        /* <DEDUP_REMOVED lines=13> */
.L_x_1664:
        /* <DEDUP_REMOVED lines=21> */
.L_x_1668:
[----:B------:R-:W-:Y:S05]  /*6040*/  BSYNC B1 ;  /* 0x0000000000017941 */ /* 0x000fea0003800000 */
.L_x_1667:
[----:B------:R-:W-:Y:S01]  /*6050*/  LEA R5, R0, 0x3b800000, 0x17 ;  /* 0x3b80000000057811 */ /* 0x000fe200078eb8ff */
[----:B------:R-:W-:-:S05]  /*6060*/  IMAD.SHL.U32 R0, R3, 0x100000, RZ ;  /* 0x0010000003007824 */ /* 0x000fca00078e00ff */
[----:B------:R-:W-:-:S07]  /*6070*/  LOP3.LUT R0, R5, R0, R6, 0xfe, !PT ;  /* 0x0000000005007212 */ /* 0x000fce00078efe06 */
.L_x_1666:
[----:B------:R-:W-:Y:S05]  /*6080*/  BSYNC B0 ;  /* 0x0000000000007941 */ /* 0x000fea0003800000 */
.L_x_1665:
[----:B------:R-:W-:-:S04]  /*6090*/  F2FP.F16.F32.PACK_AB R0, RZ, R0 ;  /* 0x00000000ff00723e */ /* 0x000fc800000000ff */
[----:B------:R-:W-:Y:S01]  /*60a0*/  PRMT R27, R0, 0x7610, R27 ;  /* 0x00007610001b7816 */ /* 0x000fe2000000001b */
[----:B------:R-:W-:Y:S06]  /*60b0*/  BRA `(.L_x_1650) ;  /* 0x0000000400287947 */ /* 0x000fec0003800000 */
.L_x_1663:
        /* <DEDUP_REMOVED lines=21> */
.L_x_1672:
[----:B------:R-:W-:Y:S05]  /*6210*/  BSYNC B1 ;  /* 0x0000000000017941 */ /* 0x000fea0003800000 */
.L_x_1671:
[----:B------:R-:W-:Y:S01]  /*6220*/  LEA R5, R0, 0x37800000, 0x17 ;  /* 0x3780000000057811 */ /* 0x000fe200078eb8ff */
[----:B------:R-:W-:-:S05]  /*6230*/  IMAD.SHL.U32 R0, R3, 0x200000, RZ ;  /* 0x0020000003007824 */ /* 0x000fca00078e00ff */
[----:B------:R-:W-:-:S07]  /*6240*/  LOP3.LUT R0, R5, R0, R6, 0xfe, !PT ;  /* 0x0000000005007212 */ /* 0x000fce00078efe06 */
.L_x_1670:
[----:B------:R-:W-:Y:S05]  /*6250*/  BSYNC B0 ;  /* 0x0000000000007941 */ /* 0x000fea0003800000 */
.L_x_1669:
[----:B------:R-:W-:-:S04]  /*6260*/  F2FP.F16.F32.PACK_AB R0, RZ, R0 ;  /* 0x00000000ff00723e */ /* 0x000fc800000000ff */
[----:B------:R-:W-:Y:S01]  /*6270*/  PRMT R27, R0, 0x7610, R27 ;  /* 0x00007610001b7816 */ /* 0x000fe2000000001b */
[----:B------:R-:W-:Y:S06]  /*6280*/  BRA `(.L_x_1650) ;  /* 0x0000000000b47947 */ /* 0x000fec0003800000 */
.L_x_1662:
        /* <DEDUP_REMOVED lines=14> */
.L_x_1676:
[----:B------:R-:W-:Y:S05]  /*6370*/  BSYNC B0 ;  /* 0x0000000000007941 */ /* 0x000fea0003800000 */
.L_x_1675:
[----:B------:R-:W-:-:S04]  /*6380*/  F2FP.F16.F32.PACK_AB R0, RZ, R0 ;  /* 0x00000000ff00723e */ /* 0x000fc800000000ff */
[----:B------:R-:W-:Y:S01]  /*6390*/  PRMT R27, R0, 0x7610, R27 ;  /* 0x00007610001b7816 */ /* 0x000fe2000000001b */
[----:B------:R-:W-:Y:S06]  /*63a0*/  BRA `(.L_x_1650) ;  /* 0x00000000006c7947 */ /* 0x000fec0003800000 */
.L_x_1649:
        /* <DEDUP_REMOVED lines=16> */
.L_x_1677:
[----:B------:R-:W-:Y:S01]  /*64b0*/  PRMT R27, RZ, 0x7610, R27 ;  /* 0x00007610ff1b7816 */ /* 0x000fe2000000001b */
[----:B------:R-:W-:Y:S06]  /*64c0*/  BRA `(.L_x_1650) ;  /* 0x0000000000247947 */ /* 0x000fec0003800000 */
.L_x_1674:
[----:B------:R-:W2:Y:S02]  /*64d0*/  LDG.E.64 R4, desc[UR36][R4.64] ;  /* 0x0000002404047981 */ /* 0x000ea4000c1e1b00 */
[----:B--2---:R-:W0:Y:S02]  /*64e0*/  I2F.U64 R0, R4 ;  /* 0x0000000400007312 */ /* 0x004e240000301000 */
[----:B0-----:R-:W-:-:S04]  /*64f0*/  F2FP.F16.F32.PACK_AB R0, RZ, R0 ;  /* 0x00000000ff00723e */ /* 0x001fc800000000ff */
[----:B------:R-:W-:Y:S01]  /*6500*/  PRMT R27, R0, 0x7610, R27 ;  /* 0x00007610001b7816 */ /* 0x000fe2000000001b */
[----:B------:R-:W-:Y:S06]  /*6510*/  BRA `(.L_x_1650) ;  /* 0x0000000000107947 */ /* 0x000fec0003800000 */
.L_x_1673:
[----:B------:R-:W2:Y:S02]  /*6520*/  LDG.E R4, desc[UR36][R4.64] ;  /* 0x0000002404047981 */ /* 0x000ea4000c1e1900 */
[----:B--2---:R-:W-:-:S04]  /*6530*/  I2FP.F32.U32 R0, R4 ;  /* 0x0000000400007245 */ /* 0x004fc80000201000 */
[----:B------:R-:W-:-:S04]  /*6540*/  F2FP.F16.F32.PACK_AB R0, RZ, R0 ;  /* 0x00000000ff00723e */ /* 0x000fc800000000ff */
[----:B------:R-:W-:-:S07]  /*6550*/  PRMT R27, R0, 0x7610, R27 ;  /* 0x00007610001b7816 */ /* 0x000fce000000001b */
.L_x_1650:
[----:B------:R-:W-:-:S07]  /*6560*/  VIADD R26, R26, 0x80 ;  /* 0x000000801a1a7836 */ /* 0x000fce0000000000 */
.L_x_1611:
[----:B------:R-:W-:Y:S05]  /*6570*/  BSYNC B6 ;  /* 0x0000000000067941 */ /* 0x000fea0003800000 */
.L_x_1610:
        /* <DEDUP_REMOVED lines=26> */
.L_x_1683:
[----:B------:R-:W2:Y:S02]  /*6720*/  LDG.E.U8 R4, desc[UR36][R4.64] ;  /* 0x0000002404047981 */ /* 0x000ea4000c1e1100 */
[----:B--2---:R-:W-:-:S04]  /*6730*/  I2FP.F32.U32 R0, R4 ;  /* 0x0000000400007245 */ /* 0x004fc80000201000 */
[----:B------:R-:W-:-:S04]  /*6740*/  F2FP.F16.F32.PACK_AB R0, RZ, R0 ;  /* 0x00000000ff00723e */ /* 0x000fc800000000ff */
[----:B------:R-:W-:Y:S01]  /*6750*/  PRMT R16, R0, 0x7610, R16 ;  /* 0x0000761000107816 */ /* 0x000fe20000000010 */
[----:B------:R-:W-:Y:S06]  /*6760*/  BRA `(.L_x_1685) ;  /* 0x0000000c00bc7947 */ /* 0x000fec0003800000 */
.L_x_1682:
        /* <DEDUP_REMOVED lines=11> */
.L_x_1687:
[----:B------:R-:W2:Y:S02]  /*6820*/  LDG.E R4, desc[UR36][R4.64] ;  /* 0x0000002404047981 */ /* 0x000ea4000c1e1900 */
[----:B--2---:R-:W-:-:S04]  /*6830*/  I2FP.F32.S32 R0, R4 ;  /* 0x0000000400007245 */ /* 0x004fc80000201400 */
[----:B------:R-:W-:-:S04]  /*6840*/  F2FP.F16.F32.PACK_AB R0, RZ, R0 ;  /* 0x00000000ff00723e */ /* 0x000fc800000000ff */
[----:B------:R-:W-:Y:S01]  /*6850*/  PRMT R16, R0, 0x7610, R16 ;  /* 0x0000761000107816 */ /* 0x000fe20000000010 */
[----:B------:R-:W-:Y:S06]  /*6860*/  BRA `(.L_x_1685) ;  /* 0x0000000c007c7947 */ /* 0x000fec0003800000 */
.L_x_1686:
[----:B------:R-:W2:Y:S02]  /*6870*/  LDG.E.U16 R4, desc[UR36][R4.64] ;  /* 0x0000002404047981 */ /* 0x000ea4000c1e1500 */
[----:B--2---:R-:W0:Y:S02]  /*6880*/  I2F.S16 R0, R4 ;  /* 0x0000000400007306 */ /* 0x004e240000101400 */
[----:B0-----:R-:W-:-:S04]  /*6890*/  F2FP.F16.F32.PACK_AB R0, RZ, R0 ;  /* 0x00000000ff00723e */ /* 0x001fc800000000ff */
[----:B------:R-:W-:Y:S01]  /*68a0*/  PRMT R16, R0, 0x7610, R16 ;  /* 0x0000761000107816 */ /* 0x000fe20000000010 */
[----:B------:R-:W-:Y:S06]  /*68b0*/  BRA `(.L_x_1685) ;  /* 0x0000000c00687947 */ /* 0x000fec0003800000 */
.L_x_1681:
        /* <DEDUP_REMOVED lines=9> */
.L_x_1689:
[----:B------:R0:W5:Y:S01]  /*6950*/  LDG.E.U16 R16, desc[UR36][R4.64] ;  /* 0x0000002404107981 */ /* 0x000162000c1e1500 */
[----:B------:R-:W-:Y:S05]  /*6960*/  BRA `(.L_x_1685) ;  /* 0x0000000c003c7947 */ /* 0x000fea0003800000 */
.L_x_1688:
        /* <DEDUP_REMOVED lines=9> */
.L_x_1691:
[----:B------:R1:W5:Y:S01]  /*6a00*/  LDG.E.U16 R16, desc[UR36][R4.64] ;  /* 0x0000002404107981 */ /* 0x000362000c1e1500 */
[----:B------:R-:W-:Y:S05]  /*6a10*/  BRA `(.L_x_1685) ;  /* 0x0000000c00107947 */ /* 0x000fea0003800000 */
.L_x_1690:
        /* <DEDUP_REMOVED lines=9> */
.L_x_1680:
        /* <DEDUP_REMOVED lines=14> */
.L_x_1694:
        /* <DEDUP_REMOVED lines=9> */
.L_x_1693:
        /* <DEDUP_REMOVED lines=28> */
.L_x_1696:
        /* <DEDUP_REMOVED lines=15> */
.L_x_1695:
[----:B------:R-:W2:Y:S02]  /*6ed0*/  LDG.E.U16 R0, desc[UR36][R4.64] ;  /* 0x0000002404007981 */ /* 0x000ea4000c1e1500 */
[----:B--2---:R-:W-:-:S05]  /*6ee0*/  IMAD.U32 R0, R0, 0x10000, RZ ;  /* 0x0001000000007824 */ /* 0x004fca00078e00ff */
[----:B------:R-:W-:-:S04]  /*6ef0*/  F2FP.F16.F32.PACK_AB R0, RZ, R0 ;  /* 0x00000000ff00723e */ /* 0x000fc800000000ff */
[----:B------:R-:W-:Y:S01]  /*6f00*/  PRMT R16, R0, 0x7610, R16 ;  /* 0x0000761000107816 */ /* 0x000fe20000000010 */
[----:B------:R-:W-:Y:S06]  /*6f10*/  BRA `(.L_x_1685) ;  /* 0x0000000400d07947 */ /* 0x000fec0003800000 */
.L_x_1692:
        /* <DEDUP_REMOVED lines=13> */
.L_x_1699:
        /* <DEDUP_REMOVED lines=21> */
.L_x_1703:
[----:B------:R-:W-:Y:S05]  /*7140*/  BSYNC B1 ;  /* 0x0000000000017941 */ /* 0x000fea0003800000 */
.L_x_1702:
[----:B------:R-:W-:Y:S01]  /*7150*/  LEA R5, R0, 0x3b800000, 0x17 ;  /* 0x3b80000000057811 */ /* 0x000fe200078eb8ff */
[----:B------:R-:W-:-:S05]  /*7160*/  IMAD.SHL.U32 R0, R3, 0x100000, RZ ;  /* 0x0010000003007824 */ /* 0x000fca00078e00ff */
[----:B------:R-:W-:-:S07]  /*7170*/  LOP3.LUT R0, R5, R0, R6, 0xfe, !PT ;  /* 0x0000000005007212 */ /* 0x000fce00078efe06 */
.L_x_1701:
[----:B------:R-:W-:Y:S05]  /*7180*/  BSYNC B0 ;  /* 0x0000000000007941 */ /* 0x000fea0003800000 */
.L_x_1700:
[----:B------:R-:W-:-:S04]  /*7190*/  F2FP.F16.F32.PACK_AB R0, RZ, R0 ;  /* 0x00000000ff00723e */ /* 0x000fc800000000ff */
[----:B------:R-:W-:Y:S01]  /*71a0*/  PRMT R16, R0, 0x7610, R16 ;  /* 0x0000761000107816 */ /* 0x000fe20000000010 */
[----:B------:R-:W-:Y:S06]  /*71b0*/  BRA `(.L_x_1685) ;  /* 0x0000000400287947 */ /* 0x000fec0003800000 */
.L_x_1698:
        /* <DEDUP_REMOVED lines=21> */
.L_x_1707:
[----:B------:R-:W-:Y:S05]  /*7310*/  BSYNC B1 ;  /* 0x0000000000017941 */ /* 0x000fea0003800000 */
.L_x_1706:
[----:B------:R-:W-:Y:S01]  /*7320*/  LEA R5, R0, 0x37800000, 0x17 ;  /* 0x3780000000057811 */ /* 0x000fe200078eb8ff */
[----:B------:R-:W-:-:S05]  /*7330*/  IMAD.SHL.U32 R0, R3, 0x200000, RZ ;  /* 0x0020000003007824 */ /* 0x000fca00078e00ff */
[----:B------:R-:W-:-:S07]  /*7340*/  LOP3.LUT R0, R5, R0, R6, 0xfe, !PT ;  /* 0x0000000005007212 */ /* 0x000fce00078efe06 */
.L_x_1705:
[----:B------:R-:W-:Y:S05]  /*7350*/  BSYNC B0 ;  /* 0x0000000000007941 */ /* 0x000fea0003800000 */
.L_x_1704:
[----:B------:R-:W-:-:S04]  /*7360*/  F2FP.F16.F32.PACK_AB R0, RZ, R0 ;  /* 0x00000000ff00723e */ /* 0x000fc800000000ff */
[----:B------:R-:W-:Y:S01]  /*7370*/  PRMT R16, R0, 0x7610, R16 ;  /* 0x0000761000107816 */ /* 0x000fe20000000010 */
[----:B------:R-:W-:Y:S06]  /*7380*/  BRA `(.L_x_1685) ;  /* 0x0000000000b47947 */ /* 0x000fec0003800000 */
.L_x_1697:
        /* <DEDUP_REMOVED lines=14> */
.L_x_1711:
[----:B------:R-:W-:Y:S05]  /*7470*/  BSYNC B0 ;  /* 0x0000000000007941 */ /* 0x000fea0003800000 */
.L_x_1710:
[----:B------:R-:W-:-:S04]  /*7480*/  F2FP.F16.F32.PACK_AB R0, RZ, R0 ;  /* 0x00000000ff00723e */ /* 0x000fc800000000ff */
[----:B------:R-:W-:Y:S01]  /*7490*/  PRMT R16, R0, 0x7610, R16 ;  /* 0x0000761000107816 */ /* 0x000fe20000000010 */
[----:B------:R-:W-:Y:S06]  /*74a0*/  BRA `(.L_x_1685) ;  /* 0x00000000006c7947 */ /* 0x000fec0003800000 */
.L_x_1684:
        /* <DEDUP_REMOVED lines=16> */
.L_x_1712:
[----:B------:R-:W-:Y:S01]  /*75b0*/  PRMT R16, RZ, 0x7610, R16 ;  /* 0x00007610ff107816 */ /* 0x000fe20000000010 */
[----:B------:R-:W-:Y:S06]  /*75c0*/  BRA `(.L_x_1685) ;  /* 0x0000000000247947 */ /* 0x000fec0003800000 */
.L_x_1709:
[----:B------:R-:W2:Y:S02]  /*75d0*/  LDG.E.64 R4, desc[UR36][R4.64] ;  /* 0x0000002404047981 */ /* 0x000ea4000c1e1b00 */
[----:B--2---:R-:W0:Y:S02]  /*75e0*/  I2F.U64 R0, R4 ;  /* 0x0000000400007312 */ /* 0x004e240000301000 */
[----:B0-----:R-:W-:-:S04]  /*75f0*/  F2FP.F16.F32.PACK_AB R0, RZ, R0 ;  /* 0x00000000ff00723e */ /* 0x001fc800000000ff */
[----:B------:R-:W-:Y:S01]  /*7600*/  PRMT R16, R0, 0x7610, R16 ;  /* 0x0000761000107816 */ /* 0x000fe20000000010 */
[----:B------:R-:W-:Y:S06]  /*7610*/  BRA `(.L_x_1685) ;  /* 0x0000000000107947 */ /* 0x000fec0003800000 */
.L_x_1708:
[----:B------:R-:W2:Y:S02]  /*7620*/  LDG.E R4, desc[UR36][R4.64] ;  /* 0x0000002404047981 */ /* 0x000ea4000c1e1900 */
[----:B--2---:R-:W-:-:S04]  /*7630*/  I2FP.F32.U32 R0, R4 ;  /* 0x0000000400007245 */ /* 0x004fc80000201000 */
[----:B------:R-:W-:-:S04]  /*7640*/  F2FP.F16.F32.PACK_AB R0, RZ, R0 ;  /* 0x00000000ff00723e */ /* 0x000fc800000000ff */
[----:B------:R-:W-:-:S07]  /*7650*/  PRMT R16, R0, 0x7610, R16 ;  /* 0x0000761000107816 */ /* 0x000fce0000000010 */
.L_x_1685:
        /* <DEDUP_REMOVED lines=22> */
.L_x_1716:
[----:B------:R-:W2:Y:S02]  /*77c0*/  LDG.E.U8 R4, desc[UR36][R4.64] ;  /* 0x0000002404047981 */ /* 0x000ea4000c1e1100 */
[----:B--2---:R-:W-:-:S04]  /*77d0*/  I2FP.F32.U32 R0, R4 ;  /* 0x0000000400007245 */ /* 0x004fc80000201000 */
[----:B------:R-:W-:-:S04]  /*77e0*/  F2FP.F16.F32.PACK_AB R0, RZ, R0 ;  /* 0x00000000ff00723e */ /* 0x000fc800000000ff */
[----:B------:R-:W-:Y:S01]  /*77f0*/  PRMT R3, R0, 0x7610, R3 ;  /* 0x0000761000037816 */ /* 0x000fe20000000003 */
[----:B------:R-:W-:Y:S06]  /*7800*/  BRA `(.L_x_1679) ;  /* 0x0000000c00bc7947 */ /* 0x000fec0003800000 */
.L_x_1715:
        /* <DEDUP_REMOVED lines=11> */
.L_x_1719:
[----:B------:R-:W2:Y:S02]  /*78c0*/  LDG.E R4, desc[UR36][R4.64] ;  /* 0x0000002404047981 */ /* 0x000ea4000c1e1900 */
[----:B--2---:R-:W-:-:S04]  /*78d0*/  I2FP.F32.S32 R0, R4 ;  /* 0x0000000400007245 */ /* 0x004fc80000201400 */
[----:B------:R-:W-:-:S04]  /*78e0*/  F2FP.F16.F32.PACK_AB R0, RZ, R0 ;  /* 0x00000000ff00723e */ /* 0x000fc800000000ff */
[----:B------:R-:W-:Y:S01]  /*78f0*/  PRMT R3, R0, 0x7610, R3 ;  /* 0x0000761000037816 */ /* 0x000fe20000000003 */
[----:B------:R-:W-:Y:S06]  /*7900*/  BRA `(.L_x_1679) ;  /* 0x0000000c007c7947 */ /* 0x000fec0003800000 */
.L_x_1718:
[----:B------:R-:W2:Y:S02]  /*7910*/  LDG.E.U16 R4, desc[UR36][R4.64] ;  /* 0x0000002404047981 */ /* 0x000ea4000c1e1500 */
[----:B--2---:R-:W0:Y:S02]  /*7920*/  I2F.S16 R0, R4 ;  /* 0x0000000400007306 */ /* 0x004e240000101400 */
[----:B0-----:R-:W-:-:S04]  /*7930*/  F2FP.F16.F32.PACK_AB R0, RZ, R0 ;  /* 0x00000000ff00723e */ /* 0x001fc800000000ff */
[----:B------:R-:W-:Y:S01]  /*7940*/  PRMT R3, R0, 0x7610, R3 ;  /* 0x0000761000037816 */ /* 0x000fe20000000003 */
[----:B------:R-:W-:Y:S06]  /*7950*/  BRA `(.L_x_1679) ;  /* 0x0000000c00687947 */ /* 0x000fec0003800000 */
.L_x_1714:
        /* <DEDUP_REMOVED lines=9> */
.L_x_1721:
[----:B------:R2:W5:Y:S01]  /*79f0*/  LDG.E.U16 R3, desc[UR36][R4.64] ;  /* 0x0000002404037981 */ /* 0x000562000c1e1500 */
[----:B------:R-:W-:Y:S05]  /*7a00*/  BRA `(.L_x_1679) ;  /* 0x0000000c003c7947 */ /* 0x000fea0003800000 */
.L_x_1720:
        /* <DEDUP_REMOVED lines=9> */
.L_x_1723:
[----:B------:R3:W5:Y:S01]  /*7aa0*/  LDG.E.U16 R3, desc[UR36][R4.64] ;  /* 0x0000002404037981 */ /* 0x000762000c1e1500 */
[----:B------:R-:W-:Y:S05]  /*7ab0*/  BRA `(.L_x_1679) ;  /* 0x0000000c00107947 */ /* 0x000fea0003800000 */
.L_x_1722:
        /* <DEDUP_REMOVED lines=9> */
.L_x_1713:
        /* <DEDUP_REMOVED lines=14> */
.L_x_1726:
        /* <DEDUP_REMOVED lines=9> */
.L_x_1725:
        /* <DEDUP_REMOVED lines=28> */
.L_x_1728:
        /* <DEDUP_REMOVED lines=15> */
.L_x_1727:
[----:B------:R-:W2:Y:S02]  /*7f70*/  LDG.E.U16 R0, desc[UR36][R4.64] ;  /* 0x0000002404007981 */ /* 0x000ea4000c1e1500 */
[----:B--2---:R-:W-:-:S05]  /*7f80*/  IMAD.U32 R0, R0, 0x10000, RZ ;  /* 0x0001000000007824 */ /* 0x004fca00078e00ff */
[----:B------:R-:W-:-:S04]  /*7f90*/  F2FP.F16.F32.PACK_AB R0, RZ, R0 ;  /* 0x00000000ff00723e */ /* 0x000fc800000000ff */
[----:B------:R-:W-:Y:S01]  /*7fa0*/  PRMT R3, R0, 0x7610, R3 ;  /* 0x0000761000037816 */ /* 0x000fe20000000003 */
[----:B------:R-:W-:Y:S06]  /*7fb0*/  BRA `(.L_x_1679) ;  /* 0x0000000400d07947 */ /* 0x000fec0003800000 */
.L_x_1724:
        /* <DEDUP_REMOVED lines=13> */
.L_x_1731:
        /* <DEDUP_REMOVED lines=21> */
.L_x_1735:
[----:B------:R-:W-:Y:S05]  /*81e0*/  BSYNC B1 ;  /* 0x0000000000017941 */ /* 0x000fea0003800000 */
.L_x_1734:
[----:B------:R-:W-:Y:S01]  /*81f0*/  LEA R5, R0, 0x3b800000, 0x17 ;  /* 0x3b80000000057811 */ /* 0x000fe200078eb8ff */
[----:B------:R-:W-:-:S05]  /*8200*/  IMAD.SHL.U32 R0, R3, 0x100000, RZ ;  /* 0x0010000003007824 */ /* 0x000fca00078e00ff */
[----:B------:R-:W-:-:S07]  /*8210*/  LOP3.LUT R0, R5, R0, R6, 0xfe, !PT ;  /* 0x0000000005007212 */ /* 0x000fce00078efe06 */
.L_x_1733:
[----:B------:R-:W-:Y:S05]  /*8220*/  BSYNC B0 ;  /* 0x0000000000007941 */ /* 0x000fea0003800000 */
.L_x_1732:
[----:B------:R-:W-:-:S04]  /*8230*/  F2FP.F16.F32.PACK_AB R0, RZ, R0 ;  /* 0x00000000ff00723e */ /* 0x000fc800000000ff */
[----:B------:R-:W-:Y:S01]  /*8240*/  PRMT R3, R0, 0x7610, R3 ;  /* 0x0000761000037816 */ /* 0x000fe20000000003 */
[----:B------:R-:W-:Y:S06]  /*8250*/  BRA `(.L_x_1679) ;  /* 0x0000000400287947 */ /* 0x000fec0003800000 */
.L_x_1730:
        /* <DEDUP_REMOVED lines=21> */
.L_x_1739:
[----:B------:R-:W-:Y:S05]  /*83b0*/  BSYNC B1 ;  /* 0x0000000000017941 */ /* 0x000fea0003800000 */
.L_x_1738:
[----:B------:R-:W-:Y:S01]  /*83c0*/  LEA R5, R0, 0x37800000, 0x17 ;  /* 0x3780000000057811 */ /* 0x000fe200078eb8ff */
[----:B------:R-:W-:-:S05]  /*83d0*/  IMAD.SHL.U32 R0, R3, 0x200000, RZ ;  /* 0x0020000003007824 */ /* 0x000fca00078e00ff */
[----:B------:R-:W-:-:S07]  /*83e0*/  LOP3.LUT R0, R5, R0, R6, 0xfe, !PT ;  /* 0x0000000005007212 */ /* 0x000fce00078efe06 */
.L_x_1737:
[----:B------:R-:W-:Y:S05]  /*83f0*/  BSYNC B0 ;  /* 0x0000000000007941 */ /* 0x000fea0003800000 */
.L_x_1736:
[----:B------:R-:W-:-:S04]  /*8400*/  F2FP.F16.F32.PACK_AB R0, RZ, R0 ;  /* 0x00000000ff00723e */ /* 0x000fc800000000ff */
[----:B------:R-:W-:Y:S01]  /*8410*/  PRMT R3, R0, 0x7610, R3 ;  /* 0x0000761000037816 */ /* 0x000fe20000000003 */
[----:B------:R-:W-:Y:S06]  /*8420*/  BRA `(.L_x_1679) ;  /* 0x0000000000b47947 */ /* 0x000fec0003800000 */
.L_x_1729:
        /* <DEDUP_REMOVED lines=14> */
.L_x_1743:
[----:B------:R-:W-:Y:S05]  /*8510*/  BSYNC B0 ;  /* 0x0000000000007941 */ /* 0x000fea0003800000 */
.L_x_1742:
[----:B------:R-:W-:-:S04]  /*8520*/  F2FP.F16.F32.PACK_AB R0, RZ, R0 ;  /* 0x00000000ff00723e */ /* 0x000fc800000000ff */
[----:B------:R-:W-:Y:S01]  /*8530*/  PRMT R3, R0, 0x7610, R3 ;  /* 0x0000761000037816 */ /* 0x000fe20000000003 */
[----:B------:R-:W-:Y:S06]  /*8540*/  BRA `(.L_x_1679) ;  /* 0x00000000006c7947 */ /* 0x000fec0003800000 */
.L_x_1717:
        /* <DEDUP_REMOVED lines=16> */
.L_x_1744:
[----:B------:R-:W-:Y:S01]  /*8650*/  PRMT R3, RZ, 0x7610, R3 ;  /* 0x00007610ff037816 */ /* 0x000fe20000000003 */
[----:B------:R-:W-:Y:S06]  /*8660*/  BRA `(.L_x_1679) ;  /* 0x0000000000247947 */ /* 0x000fec0003800000 */
.L_x_1741:
[----:B------:R-:W2:Y:S02]  /*8670*/  LDG.E.64 R4, desc[UR36][R4.64] ;  /* 0x0000002404047981 */ /* 0x000ea4000c1e1b00 */
[----:B--2---:R-:W0:Y:S02]  /*8680*/  I2F.U64 R0, R4 ;  /* 0x0000000400007312 */ /* 0x004e240000301000 */
[----:B0-----:R-:W-:-:S04]  /*8690*/  F2FP.F16.F32.PACK_AB R0, RZ, R0 ;  /* 0x00000000ff00723e */ /* 0x001fc800000000ff */
[----:B------:R-:W-:Y:S01]  /*86a0*/  PRMT R3, R0, 0x7610, R3 ;  /* 0x0000761000037816 */ /* 0x000fe20000000003 */
[----:B------:R-:W-:Y:S06]  /*86b0*/  BRA `(.L_x_1679) ;  /* 0x0000000000107947 */ /* 0x000fec0003800000 */
.L_x_1740:
[----:B------:R-:W2:Y:S02]  /*86c0*/  LDG.E R4, desc[UR36][R4.64] ;  /* 0x0000002404047981 */ /* 0x000ea4000c1e1900 */
[----:B--2---:R-:W-:-:S04]  /*86d0*/  I2FP.F32.U32 R0, R4 ;  /* 0x0000000400007245 */ /* 0x004fc80000201000 */
[----:B------:R-:W-:-:S04]  /*86e0*/  F2FP.F16.F32.PACK_AB R0, RZ, R0 ;  /* 0x00000000ff00723e */ /* 0x000fc800000000ff */
[----:B------:R-:W-:-:S07]  /*86f0*/  PRMT R3, R0, 0x7610, R3 ;  /* 0x0000761000037816 */ /* 0x000fce0000000003 */
.L_x_1679:
[----:B------:R-:W-:Y:S05]  /*8700*/  BSYNC B6 ;  /* 0x0000000000067941 */ /* 0x000fea0003800000 */
.L_x_1678:
[----:B------:R-:W4:Y:S01]  /*8710*/  S2R R24, SR_TID.X ;  /* 0x0000000000187919 */ /* 0x000f220000002100 */
[----:B------:R-:W-:Y:S01]  /*8720*/  BSSY B0, `(.L_x_1745) ;  /* 0x0000030000007945 */ /* 0x000fe20003800000 */
[----:B----4-:R-:W-:-:S13]  /*8730*/  ISETP.GE.AND P0, PT, R24, R23, PT ;  /* 0x000000171800720c */ /* 0x010fda0003f06270 */
[----:B------:R-:W-:Y:S05]  /*8740*/  @P0 BRA `(.L_x_1746) ;  /* 0x0000000000b40947 */ /* 0x000fea0003800000 */
[----:B-----5:R-:W-:Y:S01]  /*8750*/  HADD2.F32 R18, -RZ, R18.H0_H0 ;  /* 0x20000012ff127230 */ /* 0x020fe20000004100 */
[----:B------:R-:W-:Y:S01]  /*8760*/  BSSY B1, `(.L_x_1747) ;  /* 0x0000024000017945 */ /* 0x000fe20003800000 */
[----:B------:R-:W-:Y:S02]  /*8770*/  IMAD.MOV.U32 R7, RZ, RZ, 0x3e800000 ;  /* 0x3e800000ff077424 */ /* 0x000fe400078e00ff */
[----:B------:R-:W-:Y:S02]  /*8780*/  IMAD.MOV.U32 R9, RZ, RZ, 0x3d39bf78 ;  /* 0x3d39bf78ff097424 */ /* 0x000fe400078e00ff */
[----:B------:R-:W-:-:S06]  /*8790*/  FMUL.FTZ R0, R18, 1.4426950216293334961 ;  /* 0x3fb8aa3b12007820 */ /* 0x000fcc0000410000 */
[----:B------:R-:W0:Y:S02]  /*87a0*/  MUFU.EX2 R0, R0 ;  /* 0x0000000000007308 */ /* 0x000e240000000800 */
[C---:B0123--:R-:W-:Y:S01]  /*87b0*/  FADD.FTZ.RZ R4, R0.reuse, 1 ;  /* 0x3f80000000047421 */ /* 0x04ffe2000001c000 */
        /* <DEDUP_REMOVED lines=30> */
.L_x_1748:
[----:B------:R-:W-:Y:S05]  /*89a0*/  BSYNC B1 ;  /* 0x0000000000017941 */ /* 0x000fea0003800000 */
.L_x_1747:
[----:B------:R-:W0:Y:S01]  /*89b0*/  MUFU.TANH R4, R4 ;  /* 0x0000000400047308 */ /* 0x000e220000002400 */
[----:B------:R-:W-:Y:S01]  /*89c0*/  FMUL.FTZ R9, R18, R9 ;  /* 0x0000000912097220 */ /* 0x000fe20000410000 */
[----:B------:R-:W-:Y:S02]  /*89d0*/  HADD2.F32 R0, -RZ, R19.H0_H0 ;  /* 0x20000013ff007230 */ /* 0x000fe40000004100 */
[----:B0-----:R-:W-:-:S04]  /*89e0*/  FFMA.FTZ R5, -R4, R4, 1 ;  /* 0x3f80000004057423 */ /* 0x001fc80000010104 */
[----:B------:R-:W-:-:S04]  /*89f0*/  FFMA.FTZ R5, R5, R9, R4 ;  /* 0x0000000905057223 */ /* 0x000fc80000010004 */
[----:B------:R-:W-:-:S05]  /*8a00*/  FMUL.FTZ R0, R0, R5 ;  /* 0x0000000500007220 */ /* 0x000fca0000410000 */
[----:B------:R-:W-:-:S07]  /*8a10*/  F2FP.F16.F32.PACK_AB R0, RZ, R0 ;  /* 0x00000000ff00723e */ /* 0x000fce00000000ff */
.L_x_1746:
[----:B------:R-:W-:Y:S05]  /*8a20*/  BSYNC B0 ;  /* 0x0000000000007941 */ /* 0x000fea0003800000 */
.L_x_1745:
[----:B-----5:R-:W-:Y:S01]  /*8a30*/  VIADD R18, R24, 0x80 ;  /* 0x0000008018127836 */ /* 0x020fe20000000000 */
[----:B------:R-:W-:Y:S04]  /*8a40*/  BSSY B0, `(.L_x_1749) ;  /* 0x0000030000007945 */ /* 0x000fe80003800000 */
[----:B------:R-:W-:-:S13]  /*8a50*/  ISETP.GE.AND P1, PT, R18, R23, PT ;  /* 0x000000171200720c */ /* 0x000fda0003f26270 */
[----:B------:R-:W-:Y:S05]  /*8a60*/  @P1 BRA `(.L_x_1750) ;  /* 0x0000000000b41947 */ /* 0x000fea0003800000 */
[----:B------:R-:W-:Y:S01]  /*8a70*/  HADD2.F32 R17, -RZ, R17.H0_H0 ;  /* 0x20000011ff117230 */ /* 0x000fe20000004100 */
[----:B------:R-:W-:Y:S01]  /*8a80*/  BSSY B1, `(.L_x_1751) ;  /* 0x0000024000017945 */ /* 0x000fe20003800000 */
[----:B------:R-:W-:Y:S02]  /*8a90*/  IMAD.MOV.U32 R8, RZ, RZ, 0x3e800000 ;  /* 0x3e800000ff087424 */ /* 0x000fe400078e00ff */
[----:B------:R-:W-:Y:S02]  /*8aa0*/  IMAD.MOV.U32 R9, RZ, RZ, 0x3d39bf78 ;  /* 0x3d39bf78ff097424 */ /* 0x000fe400078e00ff */
[----:B0123--:R-:W-:-:S06]  /*8ab0*/  FMUL.FTZ R4, R17, 1.4426950216293334961 ;  /* 0x3fb8aa3b11047820 */ /* 0x00ffcc0000410000 */
        /* <DEDUP_REMOVED lines=32> */
.L_x_1752:
[----:B------:R-:W-:Y:S05]  /*8cc0*/  BSYNC B1 ;  /* 0x0000000000017941 */ /* 0x000fea0003800000 */
.L_x_1751:
[----:B------:R-:W0:Y:S01]  /*8cd0*/  MUFU.TANH R5, R5 ;  /* 0x0000000500057308 */ /* 0x000e220000002400 */
[----:B------:R-:W-:Y:S01]  /*8ce0*/  FMUL.FTZ R10, R17, R10 ;  /* 0x0000000a110a7220 */ /* 0x000fe20000410000 */
[----:B------:R-:W-:Y:S02]  /*8cf0*/  HADD2.F32 R7, -RZ, R22.H0_H0 ;  /* 0x20000016ff077230 */ /* 0x000fe40000004100 */
[----:B0-----:R-:W-:-:S04]  /*8d00*/  FFMA.FTZ R4, -R5, R5, 1 ;  /* 0x3f80000005047423 */ /* 0x001fc80000010105 */
[----:B------:R-:W-:-:S04]  /*8d10*/  FFMA.FTZ R4, R4, R10, R5 ;  /* 0x0000000a04047223 */ /* 0x000fc80000010005 */
[----:B------:R-:W-:-:S05]  /*8d20*/  FMUL.FTZ R22, R7, R4 ;  /* 0x0000000407167220 */ /* 0x000fca0000410000 */
[----:B------:R-:W-:-:S07]  /*8d30*/  F2FP.F16.F32.PACK_AB R22, RZ, R22 ;  /* 0x00000016ff16723e */ /* 0x000fce00000000ff */
.L_x_1750:
[----:B------:R-:W-:Y:S05]  /*8d40*/  BSYNC B0 ;  /* 0x0000000000007941 */ /* 0x000fea0003800000 */
.L_x_1749:
[----:B0123--:R-:W-:Y:S01]  /*8d50*/  VIADD R4, R24, 0x100 ;  /* 0x0000010018047836 */ /* 0x00ffe20000000000 */
[----:B------:R-:W-:Y:S04]  /*8d60*/  BSSY B0, `(.L_x_1753) ;  /* 0x0000030000007945 */ /* 0x000fe80003800000 */
[----:B------:R-:W-:-:S13]  /*8d70*/  ISETP.GE.AND P1, PT, R4, R23, PT ;  /* 0x000000170400720c */ /* 0x000fda0003f26270 */
[----:B------:R-:W-:Y:S05]  /*8d80*/  @P1 BRA `(.L_x_1754) ;  /* 0x0000000000b41947 */ /* 0x000fea0003800000 */
[----:B------:R-:W-:Y:S01]  /*8d90*/  HADD2.F32 R27, -RZ, R27.H0_H0 ;  /* 0x2000001bff1b7230 */ /* 0x000fe20000004100 */
[----:B------:R-:W-:Y:S01]  /*8da0*/  BSSY B1, `(.L_x_1755) ;  /* 0x0000024000017945 */ /* 0x000fe20003800000 */
[----:B------:R-:W-:Y:S02]  /*8db0*/  IMAD.MOV.U32 R8, RZ, RZ, 0x3e800000 ;  /* 0x3e800000ff087424 */ /* 0x000fe400078e00ff */
[----:B------:R-:W-:Y:S02]  /*8dc0*/  IMAD.MOV.U32 R9, RZ, RZ, 0x3d39bf78 ;  /* 0x3d39bf78ff097424 */ /* 0x000fe400078e00ff */
[----:B------:R-:W-:-:S06]  /*8dd0*/  FMUL.FTZ R4, R27, 1.4426950216293334961 ;  /* 0x3fb8aa3b1b047820 */ /* 0x000fcc0000410000 */
        /* <DEDUP_REMOVED lines=32> */
.L_x_1756:
[----:B------:R-:W-:Y:S05]  /*8fe0*/  BSYNC B1 ;  /* 0x0000000000017941 */ /* 0x000fea0003800000 */
.L_x_1755:
[----:B------:R-:W0:Y:S01]  /*8ff0*/  MUFU.TANH R5, R5 ;  /* 0x0000000500057308 */ /* 0x000e220000002400 */
[----:B------:R-:W-:Y:S01]  /*9000*/  FMUL.FTZ R10, R27, R10 ;  /* 0x0000000a1b0a7220 */ /* 0x000fe20000410000 */
[----:B------:R-:W-:Y:S02]  /*9010*/  HADD2.F32 R17, -RZ, R2.H0_H0 ;  /* 0x20000002ff117230 */ /* 0x000fe40000004100 */
[----:B0-----:R-:W-:-:S04]  /*9020*/  FFMA.FTZ R4, -R5, R5, 1 ;  /* 0x3f80000005047423 */ /* 0x001fc80000010105 */
[----:B------:R-:W-:-:S04]  /*9030*/  FFMA.FTZ R4, R4, R10, R5 ;  /* 0x0000000a04047223 */ /* 0x000fc80000010005 */
[----:B------:R-:W-:-:S05]  /*9040*/  FMUL.FTZ R17, R17, R4 ;  /* 0x0000000411117220 */ /* 0x000fca0000410000 */
[----:B------:R-:W-:-:S07]  /*9050*/  F2FP.F16.F32.PACK_AB R17, RZ, R17 ;  /* 0x00000011ff11723e */ /* 0x000fce00000000ff */
.L_x_1754:
[----:B------:R-:W-:Y:S05]  /*9060*/  BSYNC B0 ;  /* 0x0000000000007941 */ /* 0x000fea0003800000 */
.L_x_1753:
[----:B------:R-:W-:Y:S01]  /*9070*/  VIADD R2, R24, 0x180 ;  /* 0x0000018018027836 */ /* 0x000fe20000000000 */
        /* <DEDUP_REMOVED lines=40> */
.L_x_1760:
[----:B------:R-:W-:Y:S05]  /*9300*/  BSYNC B1 ;  /* 0x0000000000017941 */ /* 0x000fea0003800000 */
.L_x_1759:
[----:B------:R-:W0:Y:S01]  /*9310*/  MUFU.TANH R4, R4 ;  /* 0x0000000400047308 */ /* 0x000e220000002400 */
[----:B------:R-:W-:Y:S01]  /*9320*/  FMUL.FTZ R8, R3, R8 ;  /* 0x0000000803087220 */ /* 0x000fe20000410000 */
[----:B------:R-:W-:Y:S02]  /*9330*/  HADD2.F32 R16, -RZ, R16.H0_H0 ;  /* 0x20000010ff107230 */ /* 0x000fe40000004100 */
[----:B0-----:R-:W-:-:S04]  /*9340*/  FFMA.FTZ R3, -R4, R4, 1 ;  /* 0x3f80000004037423 */ /* 0x001fc80000010104 */
[----:B------:R-:W-:-:S04]  /*9350*/  FFMA.FTZ R3, R3, R8, R4 ;  /* 0x0000000803037223 */ /* 0x000fc80000010004 */
[----:B------:R-:W-:-:S05]  /*9360*/  FMUL.FTZ R19, R16, R3 ;  /* 0x0000000310137220 */ /* 0x000fca0000410000 */
[----:B------:R-:W-:-:S07]  /*9370*/  F2FP.F16.F32.PACK_AB R19, RZ, R19 ;  /* 0x00000013ff13723e */ /* 0x000fce00000000ff */
.L_x_1758:
[----:B------:R-:W-:Y:S05]  /*9380*/  BSYNC B0 ;  /* 0x0000000000007941 */ /* 0x000fea0003800000 */
.L_x_1757:
[----:B------:R-:W0:Y:S01]  /*9390*/  LDC.U8 R16, c[0x0][0x240] ;  /* 0x00009000ff107b82 */ /* 0x000e220000000000 */
[----:B------:R-:W-:Y:S04]  /*93a0*/  BSSY B6, `(.L_x_1761) ;  /* 0x0000112000067945 */ /* 0x000fe80003800000 */
[----:B------:R-:W-:Y:S05]  /*93b0*/  @P0 BRA `(.L_x_1762) ;  /* 0x0000001000400947 */ /* 0x000fea0003800000 */
[----:B------:R-:W1:Y:S01]  /*93c0*/  LDC.64 R2, c[0x0][0x218] ;  /* 0x00008600ff027b82 */ /* 0x000e620000000a00 */
[----:B0-----:R-:W-:Y:S01]  /*93d0*/  PRMT R4, R16, 0x9910, RZ ;  /* 0x0000991010047816 */ /* 0x001fe200000000ff */
[----:B------:R-:W-:Y:S01]  /*93e0*/  IMAD R24, R25, 0x200, R24 ;  /* 0x0000020019187824 */ /* 0x000fe200078e0218 */
[----:B------:R-:W-:Y:S02]  /*93f0*/  ULDC UR4, c[0x0][0x244] ;  /* 0x0000910000047ab9 */ /* 0x000fe40000000800 */
[----:B------:R-:W-:Y:S01]  /*9400*/  ISETP.GT.AND P0, PT, R4, 0x9, PT ;  /* 0x000000090400780c */ /* 0x000fe20003f04270 */
[----:B------:R-:W-:-:S05]  /*9410*/  IMAD R5, R24, UR4, RZ ;  /* 0x0000000418057c24 */ /* 0x000fca000f8e02ff */
[----:B-1----:R-:W-:-:S05]  /*9420*/  IADD3 R2, P1, R5, R2, RZ ;  /* 0x0000000205027210 */ /* 0x002fca0007f3e0ff */
        /* <DEDUP_REMOVED lines=10> */
[----:B------:R-:W-:Y:S02]  /*94d0*/  HADD2.F32 R0, -RZ, R0.H0_H0 ;  /* 0x20000000ff007230 */ /* 0x000fe40000004100 */
[----:B------:R-:W-:Y:S02]  /*94e0*/  IMAD.MOV.U32 R24, RZ, RZ, R18 ;  /* 0x000000ffff187224 */ /* 0x000fe400078e0012 */
[----:B------:R-:W0:Y:S02]  /*94f0*/  F2I.FTZ.TRUNC.NTZ R5, R0 ;  /* 0x0000000000057305 */ /* 0x000e24000021f100 */
[----:B0-----:R0:W-:Y:S01]  /*9500*/  STG.E.U8 desc[UR36][R2.64], R5 ;  /* 0x0000000502007986 */ /* 0x0011e2000c101124 */
[----:B------:R-:W-:Y:S05]  /*9510*/  BRA `(.L_x_1762) ;  /* 0x0000000c00e87947 */ /* 0x000fea0003800000 */
.L_x_1766:
[----:B------:R-:W-:Y:S02]  /*9520*/  HADD2.F32 R5, -RZ, R0.H0_H0 ;  /* 0x20000000ff057230 */ /* 0x000fe40000004100 */
[----:B------:R-:W-:-:S04]  /*9530*/  IMAD.MOV.U32 R24, RZ, RZ, R18 ;  /* 0x000000ffff187224 */ /* 0x000fc800078e0012 */
[----:B------:R-:W0:Y:S02]  /*9540*/  F2I.S64.TRUNC R4, R5 ;  /* 0x0000000500047311 */ /* 0x000e24000020d900 */
[----:B0-----:R0:W-:Y:S01]  /*9550*/  STG.E.U8 desc[UR36][R2.64], R4 ;  /* 0x0000000402007986 */ /* 0x0011e2000c101124 */
[----:B------:R-:W-:Y:S05]  /*9560*/  BRA `(.L_x_1762) ;  /* 0x0000000c00d47947 */ /* 0x000fea0003800000 */
.L_x_1765:
[----:B------:R-:W-:-:S13]  /*9570*/  ISETP.NE.AND P0, PT, R4, 0x2, PT ;  /* 0x000000020400780c */ /* 0x000fda0003f05270 */
[----:B------:R-:W-:Y:S05]  /*9580*/  @!P0 BRA `(.L_x_1768) ;  /* 0x0000000000388947 */ /* 0x000fea0003800000 */
[----:B------:R-:W-:-:S13]  /*9590*/  ISETP.NE.AND P0, PT, R4, 0x3, PT ;  /* 0x000000030400780c */ /* 0x000fda0003f05270 */
[----:B------:R-:W-:Y:S05]  /*95a0*/  @!P0 BRA `(.L_x_1769) ;  /* 0x00000000001c8947 */ /* 0x000fea0003800000 */
[----:B------:R-:W-:-:S13]  /*95b0*/  ISETP.NE.AND P0, PT, R4, 0x4, PT ;  /* 0x000000040400780c */ /* 0x000fda0003f05270 */
[----:B------:R-:W-:Y:S05]  /*95c0*/  @P0 BRA `(.L_x_1767) ;  /* 0x0000000c00500947 */ /* 0x000fea0003800000 */
[----:B------:R-:W-:Y:S02]  /*95d0*/  HADD2.F32 R4, -RZ, R0.H0_H0 ;  /* 0x20000000ff047230 */ /* 0x000fe40000004100 */
[----:B------:R-:W-:-:S04]  /*95e0*/  IMAD.MOV.U32 R24, RZ, RZ, R18 ;  /* 0x000000ffff187224 */ /* 0x000fc800078e0012 */
[----:B------:R-:W0:Y:S02]  /*95f0*/  F2I.S64.TRUNC R4, R4 ;  /* 0x0000000400047311 */ /* 0x000e24000020d900 */
[----:B0-----:R0:W-:Y:S01]  /*9600*/  STG.E.64 desc[UR36][R2.64], R4 ;  /* 0x0000000402007986 */ /* 0x0011e2000c101b24 */
[----:B------:R-:W-:Y:S05]  /*9610*/  BRA `(.L_x_1762) ;  /* 0x0000000c00a87947 */ /* 0x000fea0003800000 */
.L_x_1769:
[----:B------:R-:W-:Y:S02]  /*9620*/  HADD2.F32 R0, -RZ, R0.H0_H0 ;  /* 0x20000000ff007230 */ /* 0x000fe40000004100 */
[----:B------:R-:W-:Y:S02]  /*9630*/  IMAD.MOV.U32 R24, RZ, RZ, R18 ;  /* 0x000000ffff187224 */ /* 0x000fe400078e0012 */
[----:B------:R-:W0:Y:S02]  /*9640*/  F2I.FTZ.TRUNC.NTZ R5, R0 ;  /* 0x0000000000057305 */ /* 0x000e24000021f100 */
[----:B0-----:R0:W-:Y:S01]  /*9650*/  STG.E desc[UR36][R2.64], R5 ;  /* 0x0000000502007986 */ /* 0x0011e2000c101924 */
[----:B------:R-:W-:Y:S05]  /*9660*/  BRA `(.L_x_1762) ;  /* 0x0000000c00947947 */ /* 0x000fea0003800000 */
.L_x_1768:
[----:B------:R-:W-:Y:S02]  /*9670*/  HADD2.F32 R0, -RZ, R0.H0_H0 ;  /* 0x20000000ff007230 */ /* 0x000fe40000004100 */
[----:B------:R-:W-:Y:S02]  /*9680*/  IMAD.MOV.U32 R24, RZ, RZ, R18 ;  /* 0x000000ffff187224 */ /* 0x000fe400078e0012 */
[----:B------:R-:W0:Y:S02]  /*9690*/  F2I.FTZ.TRUNC.NTZ R5, R0 ;  /* 0x0000000000057305 */ /* 0x000e24000021f100 */
[----:B0-----:R0:W-:Y:S01]  /*96a0*/  STG.E.U16 desc[UR36][R2.64], R5 ;  /* 0x0000000502007986 */ /* 0x0011e2000c101524 */
[----:B------:R-:W-:Y:S05]  /*96b0*/  BRA `(.L_x_1762) ;  /* 0x0000000c00807947 */ /* 0x000fea0003800000 */
.L_x_1764:
[----:B------:R-:W-:-:S13]  /*96c0*/  ISETP.GT.AND P0, PT, R4, 0x6, PT ;  /* 0x000000060400780c */ /* 0x000fda0003f04270 */
[----:B------:R-:W-:Y:S05]  /*96d0*/  @P0 BRA `(.L_x_1770) ;  /* 0x00000000002c0947 */ /* 0x000fea0003800000 */
[----:B------:R-:W-:-:S13]  /*96e0*/  ISETP.NE.AND P0, PT, R4, 0x5, PT ;  /* 0x000000050400780c */ /* 0x000fda0003f05270 */
[----:B------:R-:W-:Y:S05]  /*96f0*/  @!P0 BRA `(.L_x_1771) ;  /* 0x0000000000188947 */ /* 0x000fea0003800000 */
[----:B------:R-:W-:-:S13]  /*9700*/  ISETP.NE.AND P0, PT, R4, 0x6, PT ;  /* 0x000000060400780c */ /* 0x000fda0003f05270 */
[----:B------:R-:W-:Y:S05]  /*9710*/  @P0 BRA `(.L_x_1767) ;  /* 0x0000000800fc0947 */ /* 0x000fea0003800000 */
[----:B------:R-:W-:Y:S02]  /*9720*/  HADD2.F32 R5, -RZ, R0.H0_H0 ;  /* 0x20000000ff057230 */ /* 0x000fe40000004100 */
[----:B------:R-:W-:-:S03]  /*9730*/  IMAD.MOV.U32 R24, RZ, RZ, R18 ;  /* 0x000000ffff187224 */ /* 0x000fc600078e0012 */
[----:B------:R2:W-:Y:S01]  /*9740*/  STG.E desc[UR36][R2.64], R5 ;  /* 0x0000000502007986 */ /* 0x0005e2000c101924 */
[----:B------:R-:W-:Y:S05]  /*9750*/  BRA `(.L_x_1762) ;  /* 0x0000000c00587947 */ /* 0x000fea0003800000 */
.L_x_1771:
[----:B------:R1:W-:Y:S01]  /*9760*/  STG.E.U16 desc[UR36][R2.64], R0 ;  /* 0x0000000002007986 */ /* 0x0003e2000c101524 */
[----:B------:R-:W-:Y:S01]  /*9770*/  IMAD.MOV.U32 R24, RZ, RZ, R18 ;  /* 0x000000ffff187224 */ /* 0x000fe200078e0012 */
[----:B------:R-:W-:Y:S06]  /*9780*/  BRA `(.L_x_1762) ;  /* 0x0000000c004c7947 */ /* 0x000fec0003800000 */
.L_x_1770:
[----:B------:R-:W-:-:S13]  /*9790*/  ISETP.NE.AND P0, PT, R4, 0x7, PT ;  /* 0x000000070400780c */ /* 0x000fda0003f05270 */
[----:B------:R-:W-:Y:S05]  /*97a0*/  @!P0 BRA `(.L_x_1772) ;  /* 0x00000000003c8947 */ /* 0x000fea0003800000 */
[----:B------:R-:W-:-:S13]  /*97b0*/  ISETP.NE.AND P0, PT, R4, 0x8, PT ;  /* 0x000000080400780c */ /* 0x000fda0003f05270 */
[----:B------:R-:W-:Y:S05]  /*97c0*/  @!P0 BRA `(.L_x_1773) ;  /* 0x00000000001c8947 */ /* 0x000fea0003800000 */
[----:B------:R-:W-:-:S13]  /*97d0*/  ISETP.NE.AND P0, PT, R4, 0x9, PT ;  /* 0x000000090400780c */ /* 0x000fda0003f05270 */
[----:B------:R-:W-:Y:S05]  /*97e0*/  @P0 BRA `(.L_x_1767) ;  /* 0x0000000800c80947 */ /* 0x000fea0003800000 */
[----:B------:R-:W-:Y:S02]  /*97f0*/  HADD2.F32 R4, -RZ, R0.H0_H0 ;  /* 0x20000000ff047230 */ /* 0x000fe40000004100 */
[----:B------:R-:W-:Y:S02]  /*9800*/  IMAD.MOV.U32 R5, RZ, RZ, RZ ;  /* 0x000000ffff057224 */ /* 0x000fe400078e00ff */
[----:B------:R-:W-:-:S03]  /*9810*/  IMAD.MOV.U32 R24, RZ, RZ, R18 ;  /* 0x000000ffff187224 */ /* 0x000fc600078e0012 */
[----:B------:R3:W-:Y:S01]  /*9820*/  STG.E.64 desc[UR36][R2.64], R4 ;  /* 0x0000000402007986 */ /* 0x0007e2000c101b24 */
[----:B------:R-:W-:Y:S05]  /*9830*/  BRA `(.L_x_1762) ;  /* 0x0000000c00207947 */ /* 0x000fea0003800000 */
.L_x_1773:
[----:B------:R-:W-:Y:S02]  /*9840*/  HADD2.F32 R0, -RZ, R0.H0_H0 ;  /* 0x20000000ff007230 */ /* 0x000fe40000004100 */
[----:B------:R-:W-:-:S03]  /*9850*/  IMAD.MOV.U32 R24, RZ, RZ, R18 ;  /* 0x000000ffff187224 */ /* 0x000fc600078e0012 */
[----:B------:R-:W-:-:S04]  /*9860*/  F2FP.F16.F32.PACK_AB R0, RZ, R0 ;  /* 0x00000000ff00723e */ /* 0x000fc800000000ff */
[----:B------:R-:W-:-:S05]  /*9870*/  PRMT R0, R0, 0x5410, RZ ;  /* 0x0000541000007816 */ /* 0x000fca00000000ff */
[----:B------:R4:W-:Y:S01]  /*9880*/  STG.E desc[UR36][R2.64], R0 ;  /* 0x0000000002007986 */ /* 0x0009e2000c101924 */
[----:B------:R-:W-:Y:S05]  /*9890*/  BRA `(.L_x_1762) ;  /* 0x0000000c00087947 */ /* 0x000fea0003800000 */
.L_x_1772:
[----:B------:R-:W-:Y:S02]  /*98a0*/  HADD2.F32 R4, -RZ, R0.H0_H0 ;  /* 0x20000000ff047230 */ /* 0x000fe40000004100 */
[----:B------:R-:W-:-:S03]  /*98b0*/  IMAD.MOV.U32 R24, RZ, RZ, R18 ;  /* 0x000000ffff187224 */ /* 0x000fc600078e0012 */
[----:B------:R-:W-:-:S06]  /*98c0*/  FMUL.FTZ R4, R4, 1 ;  /* 0x3f80000004047820 */ /* 0x000fcc0000410000 */
[----:B------:R-:W0:Y:S02]  /*98d0*/  F2F.F64.F32 R4, R4 ;  /* 0x0000000400047310 */ /* 0x000e240000201800 */
[----:B0-----:R0:W-:Y:S01]  /*98e0*/  STG.E.64 desc[UR36][R2.64], R4 ;  /* 0x0000000402007986 */ /* 0x0011e2000c101b24 */
[----:B------:R-:W-:Y:S05]  /*98f0*/  BRA `(.L_x_1762) ;  /* 0x0000000800f07947 */ /* 0x000fea0003800000 */
.L_x_1763:
        /* <DEDUP_REMOVED lines=10> */
[----:B------:R-:W-:-:S04]  /*99a0*/  FSETP.NEU.FTZ.AND P0, PT, R0, RZ, PT ;  /* 0x000000ff0000720b */ /* 0x000fc80003f1d000 */
[----:B------:R-:W-:-:S05]  /*99b0*/  SEL R5, RZ, 0x1, !P0 ;  /* 0x00000001ff057807 */ /* 0x000fca0004000000 */
[----:B------:R0:W-:Y:S01]  /*99c0*/  STG.E.U8 desc[UR36][R2.64], R5 ;  /* 0x0000000502007986 */ /* 0x0001e2000c101124 */
[----:B------:R-:W-:Y:S05]  /*99d0*/  BRA `(.L_x_1762) ;  /* 0x0000000800b87947 */ /* 0x000fea0003800000 */
.L_x_1776:
[----:B------:R-:W-:Y:S01]  /*99e0*/  HADD2.F32 R0, -RZ, R0.H0_H0 ;  /* 0x20000000ff007230 */ /* 0x000fe20000004100 */
[----:B------:R-:W-:Y:S01]  /*99f0*/  CS2R R6, SRZ ;  /* 0x0000000000067805 */ /* 0x000fe2000001ff00 */
[----:B------:R-:W-:-:S03]  /*9a00*/  IMAD.MOV.U32 R24, RZ, RZ, R18 ;  /* 0x000000ffff187224 */ /* 0x000fc600078e0012 */
[----:B------:R-:W-:-:S04]  /*9a10*/  FMUL.FTZ R0, R0, 1 ;  /* 0x3f80000000007820 */ /* 0x000fc80000410000 */
[----:B------:R-:W0:Y:S02]  /*9a20*/  F2F.F64.F32 R4, R0 ;  /* 0x0000000000047310 */ /* 0x000e240000201800 */
[----:B0-----:R0:W-:Y:S01]  /*9a30*/  STG.E.128 desc[UR36][R2.64], R4 ;  /* 0x0000000402007986 */ /* 0x0011e2000c101d24 */
[----:B------:R-:W-:Y:S05]  /*9a40*/  BRA `(.L_x_1762) ;  /* 0x00000008009c7947 */ /* 0x000fea0003800000 */
.L_x_1775:
        /* <DEDUP_REMOVED lines=21> */
.L_x_1780:
[----:B------:R-:W-:Y:S05]  /*9ba0*/  BSYNC B0 ;  /* 0x0000000000007941 */ /* 0x000fea0003800000 */
.L_x_1779:
[----:B------:R-:W-:Y:S01]  /*9bb0*/  LOP3.LUT R5, R0, R5, RZ, 0xfc, !PT ;  /* 0x0000000500057212 */ /* 0x000fe200078efcff */
[----:B------:R-:W-:-:S04]  /*9bc0*/  IMAD.MOV.U32 R24, RZ, RZ, R18 ;  /* 0x000000ffff187224 */ /* 0x000fc800078e0012 */
[----:B------:R0:W-:Y:S01]  /*9bd0*/  STG.E.U8 desc[UR36][R2.64], R5 ;  /* 0x0000000502007986 */ /* 0x0001e2000c101124 */
[----:B------:R-:W-:Y:S05]  /*9be0*/  BRA `(.L_x_1762) ;  /* 0x0000000800347947 */ /* 0x000fea0003800000 */
.L_x_1778:
        /* <DEDUP_REMOVED lines=13> */
.L_x_1782:
[----:B------:R-:W-:Y:S01]  /*9cc0*/  IMAD.MOV.U32 R0, RZ, RZ, 0x7f ;  /* 0x0000007fff007424 */ /* 0x000fe200078e00ff */
[----:B------:R-:W-:-:S04]  /*9cd0*/  ISETP.GT.U32.AND P0, PT, R4, 0x7f800000, PT ;  /* 0x7f8000000400780c */ /* 0x000fc80003f04070 */
[----:B------:R-:W-:-:S09]  /*9ce0*/  SEL R0, R0, 0x7c, P0 ;  /* 0x0000007c00007807 */ /* 0x000fd20000000000 */
.L_x_1783:
[----:B------:R-:W-:Y:S05]  /*9cf0*/  BSYNC B0 ;  /* 0x0000000000007941 */ /* 0x000fea0003800000 */
.L_x_1781:
[----:B------:R-:W-:Y:S01]  /*9d00*/  LOP3.LUT R4, R5, 0x80000000, RZ, 0xc0, !PT ;  /* 0x8000000005047812 */ /* 0x000fe200078ec0ff */
[----:B------:R-:W-:-:S03]  /*9d10*/  IMAD.MOV.U32 R24, RZ, RZ, R18 ;  /* 0x000000ffff187224 */ /* 0x000fc600078e0012 */
[----:B------:R-:W-:-:S04]  /*9d20*/  SHF.R.U32.HI R5, RZ, 0x18, R4 ;  /* 0x00000018ff057819 */ /* 0x000fc80000011604 */
[----:B------:R-:W-:-:S05]  /*9d30*/  LOP3.LUT R5, R0, R5, RZ, 0xfc, !PT ;  /* 0x0000000500057212 */ /* 0x000fca00078efcff */
[----:B------:R0:W-:Y:S01]  /*9d40*/  STG.E.U8 desc[UR36][R2.64], R5 ;  /* 0x0000000502007986 */ /* 0x0001e2000c101124 */
[----:B------:R-:W-:Y:S05]  /*9d50*/  BRA `(.L_x_1762) ;  /* 0x0000000400d87947 */ /* 0x000fea0003800000 */
.L_x_1777:
[----:B------:R-:W-:Y:S02]  /*9d60*/  HADD2.F32 R0, -RZ, R0.H0_H0 ;  /* 0x20000000ff007230 */ /* 0x000fe40000004100 */
[----:B------:R-:W-:-:S03]  /*9d70*/  IMAD.MOV.U32 R24, RZ, RZ, R18 ;  /* 0x000000ffff187224 */ /* 0x000fc600078e0012 */
[----:B------:R-:W-:-:S05]  /*9d80*/  F2FP.BF16.F32.PACK_AB R0, RZ, R0 ;  /* 0x00000000ff00723e */ /* 0x000fca00000010ff */
[----:B------:R0:W-:Y:S01]  /*9d90*/  STG.E.U16 desc[UR36][R2.64], R0 ;  /* 0x0000000002007986 */ /* 0x0001e2000c101524 */
[----:B------:R-:W-:Y:S05]  /*9da0*/  BRA `(.L_x_1762) ;  /* 0x0000000400c47947 */ /* 0x000fea0003800000 */
.L_x_1774:
        /* <DEDUP_REMOVED lines=10> */
[----:B------:R-:W0:Y:S02]  /*9e50*/  F2I.FTZ.U32.TRUNC.NTZ R5, R5 ;  /* 0x0000000500057305 */ /* 0x000e24000021f000 */
[----:B0-----:R0:W-:Y:S01]  /*9e60*/  STG.E.U16 desc[UR36][R2.64], R5 ;  /* 0x0000000502007986 */ /* 0x0011e2000c101524 */
[----:B------:R-:W-:Y:S05]  /*9e70*/  BRA `(.L_x_1762) ;  /* 0x0000000400907947 */ /* 0x000fea0003800000 */
.L_x_1786:
        /* <DEDUP_REMOVED lines=17> */
.L_x_1789:
[----:B------:R-:W-:-:S04]  /*9f90*/  LOP3.LUT R0, R7, 0x80000000, RZ, 0xc0, !PT ;  /* 0x8000000007007812 */ /* 0x000fc800078ec0ff */
[----:B------:R-:W-:-:S04]  /*9fa0*/  SHF.R.U32.HI R5, RZ, 0x18, R0 ;  /* 0x00000018ff057819 */ /* 0x000fc80000011600 */
[----:B------:R-:W-:-:S04]  /*9fb0*/  LOP3.LUT R4, R4, R5, RZ, 0xfc, !PT ;  /* 0x0000000504047212 */ /* 0x000fc800078efcff */
[----:B------:R-:W-:-:S07]  /*9fc0*/  PRMT R0, R4, 0x7610, R0 ;  /* 0x0000761004007816 */ /* 0x000fce0000000000 */
.L_x_1788:
[----:B------:R-:W-:Y:S05]  /*9fd0*/  BSYNC B0 ;  /* 0x0000000000007941 */ /* 0x000fea0003800000 */
.L_x_1787:
[----:B------:R0:W-:Y:S01]  /*9fe0*/  STG.E.U8 desc[UR36][R2.64], R0 ;  /* 0x0000000002007986 */ /* 0x0001e2000c101124 */
[----:B------:R-:W-:Y:S01]  /*9ff0*/  IMAD.MOV.U32 R24, RZ, RZ, R18 ;  /* 0x000000ffff187224 */ /* 0x000fe200078e0012 */
[----:B------:R-:W-:Y:S06]  /*a000*/  BRA `(.L_x_1762) ;  /* 0x00000004002c7947 */ /* 0x000fec0003800000 */
.L_x_1785:
        /* <DEDUP_REMOVED lines=17> */
.L_x_1792:
[----:B------:R-:W-:-:S04]  /*a120*/  LOP3.LUT R0, R7, 0x80000000, RZ, 0xc0, !PT ;  /* 0x8000000007007812 */ /* 0x000fc800078ec0ff */
[----:B------:R-:W-:-:S04]  /*a130*/  SHF.R.U32.HI R5, RZ, 0x18, R0 ;  /* 0x00000018ff057819 */ /* 0x000fc80000011600 */
[----:B------:R-:W-:-:S04]  /*a140*/  LOP3.LUT R4, R4, R5, RZ, 0xfc, !PT ;  /* 0x0000000504047212 */ /* 0x000fc800078efcff */
[----:B------:R-:W-:-:S07]  /*a150*/  PRMT R0, R4, 0x7610, R0 ;  /* 0x0000761004007816 */ /* 0x000fce0000000000 */
.L_x_1791:
[----:B------:R-:W-:Y:S05]  /*a160*/  BSYNC B0 ;  /* 0x0000000000007941 */ /* 0x000fea0003800000 */
.L_x_1790:
[----:B------:R0:W-:Y:S01]  /*a170*/  STG.E.U8 desc[UR36][R2.64], R0 ;  /* 0x0000000002007986 */ /* 0x0001e2000c101124 */
[----:B------:R-:W-:Y:S01]  /*a180*/  IMAD.MOV.U32 R24, RZ, RZ, R18 ;  /* 0x000000ffff187224 */ /* 0x000fe200078e0012 */
[----:B------:R-:W-:Y:S06]  /*a190*/  BRA `(.L_x_1762) ;  /* 0x0000000000c87947 */ /* 0x000fec0003800000 */
.L_x_1784:
[----:B------:R-:W-:-:S13]  /*a1a0*/  ISETP.NE.AND P0, PT, R4, 0x1c, PT ;  /* 0x0000001c0400780c */ /* 0x000fda0003f05270 */
[----:B------:R-:W-:Y:S05]  /*a1b0*/  @!P0 BRA `(.L_x_1793) ;  /* 0x0000000000b08947 */ /* 0x000fea0003800000 */
[----:B------:R-:W-:-:S13]  /*a1c0*/  ISETP.NE.AND P0, PT, R4, 0x1d, PT ;  /* 0x0000001d0400780c */ /* 0x000fda0003f05270 */
[----:B------:R-:W-:Y:S05]  /*a1d0*/  @!P0 BRA `(.L_x_1794) ;  /* 0x0000000000948947 */ /* 0x000fea0003800000 */
[----:B------:R-:W-:-:S13]  /*a1e0*/  ISETP.NE.AND P0, PT, R4, 0x2c, PT ;  /* 0x0000002c0400780c */ /* 0x000fda0003f05270 */
[----:B------:R-:W-:Y:S05]  /*a1f0*/  @P0 BRA `(.L_x_1767) ;  /* 0x0000000000440947 */ /* 0x000fea0003800000 */
[----:B------:R-:W-:Y:S02]  /*a200*/  HADD2.F32 R5, -RZ, R0.H0_H0 ;  /* 0x20000000ff057230 */ /* 0x000fe40000004100 */
        /* <DEDUP_REMOVED lines=16> */
.L_x_1767:
        /* <DEDUP_REMOVED lines=16> */
.L_x_1795:
[----:B------:R-:W-:Y:S01]  /*a410*/  IMAD.MOV.U32 R24, RZ, RZ, R18 ;  /* 0x000000ffff187224 */ /* 0x000fe200078e0012 */
[----:B------:R-:W-:Y:S06]  /*a420*/  BRA `(.L_x_1762) ;  /* 0x0000000000247947 */ /* 0x000fec0003800000 */
.L_x_1794:
[----:B------:R-:W-:Y:S02]  /*a430*/  HADD2.F32 R4, -RZ, R0.H0_H0 ;  /* 0x20000000ff047230 */ /* 0x000fe40000004100 */
[----:B------:R-:W-:-:S04]  /*a440*/  IMAD.MOV.U32 R24, RZ, RZ, R18 ;  /* 0x000000ffff187224 */ /* 0x000fc800078e0012 */
[----:B------:R-:W0:Y:S02]  /*a450*/  F2I.U64.TRUNC R4, R4 ;  /* 0x0000000400047311 */ /* 0x000e24000020d800 */
[----:B0-----:R0:W-:Y:S01]  /*a460*/  STG.E.64 desc[UR36][R2.64], R4 ;  /* 0x0000000402007986 */ /* 0x0011e2000c101b24 */
[----:B------:R-:W-:Y:S05]  /*a470*/  BRA `(.L_x_1762) ;  /* 0x0000000000107947 */ /* 0x000fea0003800000 */
.L_x_1793:
[----:B------:R-:W-:Y:S02]  /*a480*/  HADD2.F32 R0, -RZ, R0.H0_H0 ;  /* 0x20000000ff007230 */ /* 0x000fe40000004100 */
[----:B------:R-:W-:Y:S02]  /*a490*/  IMAD.MOV.U32 R24, RZ, RZ, R18 ;  /* 0x000000ffff187224 */ /* 0x000fe400078e0012 */
[----:B------:R-:W0:Y:S02]  /*a4a0*/  F2I.FTZ.U32.TRUNC.NTZ R5, R0 ;  /* 0x0000000000057305 */ /* 0x000e24000021f000 */
[----:B0-----:R0:W-:Y:S03]  /*a4b0*/  STG.E desc[UR36][R2.64], R5 ;  /* 0x0000000502007986 */ /* 0x0011e6000c101924 */
.L_x_1762:
[----:B------:R-:W-:Y:S05]  /*a4c0*/  BSYNC B6 ;  /* 0x0000000000067941 */ /* 0x000fea0003800000 */
.L_x_1761:
[----:B------:R-:W-:Y:S01]  /*a4d0*/  ISETP.GE.AND P0, PT, R24, R23, PT ;  /* 0x000000171800720c */ /* 0x000fe20003f06270 */
[----:B------:R-:W-:-:S12]  /*a4e0*/  BSSY B6, `(.L_x_1796) ;  /* 0x00001fc000067945 */ /* 0x000fd80003800000 */
[----:B------:R-:W-:Y:S05]  /*a4f0*/  @P0 BRA `(.L_x_1797) ;  /* 0x0000001c00e80947 */ /* 0x000fea0003800000 */
[----:B01234-:R-:W0:Y:S01]  /*a500*/  LDC.64 R2, c[0x0][0x218] ;  /* 0x00008600ff027b82 */ /* 0x01fe220000000a00 */
        /* <DEDUP_REMOVED lines=21> */
.L_x_1801:
[----:B------:R-:W-:-:S06]  /*a660*/  HADD2.F32 R5, -RZ, R22.H0_H0 ;  /* 0x20000016ff057230 */ /* 0x000fcc0000004100 */
[----:B------:R-:W0:Y:S02]  /*a670*/  F2I.S64.TRUNC R4, R5 ;  /* 0x0000000500047311 */ /* 0x000e24000020d900 */
[----:B0-----:R0:W-:Y:S01]  /*a680*/  STG.E.U8 desc[UR36][R2.64], R4 ;  /* 0x0000000402007986 */ /* 0x0011e2000c101124 */
[----:B------:R-:W-:Y:S05]  /*a690*/  BRA `(.L_x_1803) ;  /* 0x0000000c00847947 */ /* 0x000fea0003800000 */
.L_x_1800:
        /* <DEDUP_REMOVED lines=10> */
.L_x_1805:
[----:B------:R-:W-:-:S04]  /*a740*/  HADD2.F32 R22, -RZ, R22.H0_H0 ;  /* 0x20000016ff167230 */ /* 0x000fc80000004100 */
[----:B------:R-:W0:Y:S02]  /*a750*/  F2I.FTZ.TRUNC.NTZ R5, R22 ;  /* 0x0000001600057305 */ /* 0x000e24000021f100 */
[----:B0-----:R0:W-:Y:S01]  /*a760*/  STG.E desc[UR36][R2.64], R5 ;  /* 0x0000000502007986 */ /* 0x0011e2000c101924 */
[----:B------:R-:W-:Y:S05]  /*a770*/  BRA `(.L_x_1803) ;  /* 0x0000000c004c7947 */ /* 0x000fea0003800000 */
.L_x_1804:
[----:B------:R-:W-:-:S04]  /*a780*/  HADD2.F32 R22, -RZ, R22.H0_H0 ;  /* 0x20000016ff167230 */ /* 0x000fc80000004100 */
[----:B------:R-:W0:Y:S02]  /*a790*/  F2I.FTZ.TRUNC.NTZ R5, R22 ;  /* 0x0000001600057305 */ /* 0x000e24000021f100 */
[----:B0-----:R0:W-:Y:S01]  /*a7a0*/  STG.E.U16 desc[UR36][R2.64], R5 ;  /* 0x0000000502007986 */ /* 0x0011e2000c101524 */
[----:B------:R-:W-:Y:S05]  /*a7b0*/  BRA `(.L_x_1803) ;  /* 0x0000000c003c7947 */ /* 0x000fea0003800000 */
.L_x_1799:
        /* <DEDUP_REMOVED lines=9> */
.L_x_1807:
[----:B------:R0:W-:Y:S01]  /*a850*/  STG.E.U16 desc[UR36][R2.64], R22 ;  /* 0x0000001602007986 */ /* 0x0001e2000c101524 */
[----:B------:R-:W-:Y:S05]  /*a860*/  BRA `(.L_x_1803) ;  /* 0x0000000c00107947 */ /* 0x000fea0003800000 */
.L_x_1806:
        /* <DEDUP_REMOVED lines=10> */
.L_x_1809:
[----:B------:R-:W-:-:S05]  /*a910*/  HADD2.F32 R0, -RZ, R22.H0_H0 ;  /* 0x20000016ff007230 */ /* 0x000fca0000004100 */
[----:B------:R-:W-:-:S04]  /*a920*/  F2FP.F16.F32.PACK_AB R0, RZ, R0 ;  /* 0x00000000ff00723e */ /* 0x000fc800000000ff */
[----:B------:R-:W-:-:S05]  /*a930*/  PRMT R0, R0, 0x5410, RZ ;  /* 0x0000541000007816 */ /* 0x000fca00000000ff */
[----:B------:R3:W-:Y:S01]  /*a940*/  STG.E desc[UR36][R2.64], R0 ;  /* 0x0000000002007986 */ /* 0x0007e2000c101924 */
[----:B------:R-:W-:Y:S05]  /*a950*/  BRA `(.L_x_1803) ;  /* 0x0000000800d47947 */ /* 0x000fea0003800000 */
.L_x_1808:
[----:B------:R-:W-:-:S05]  /*a960*/  HADD2.F32 R4, -RZ, R22.H0_H0 ;  /* 0x20000016ff047230 */ /* 0x000fca0000004100 */
[----:B------:R-:W-:-:S06]  /*a970*/  FMUL.FTZ R4, R4, 1 ;  /* 0x3f80000004047820 */ /* 0x000fcc0000410000 */
[----:B------:R-:W0:Y:S02]  /*a980*/  F2F.F64.F32 R4, R4 ;  /* 0x0000000400047310 */ /* 0x000e240000201800 */
[----:B0-----:R4:W-:Y:S01]  /*a990*/  STG.E.64 desc[UR36][R2.64], R4 ;  /* 0x0000000402007986 */ /* 0x0019e2000c101b24 */
[----:B------:R-:W-:Y:S05]  /*a9a0*/  BRA `(.L_x_1803) ;  /* 0x0000000800c07947 */ /* 0x000fea0003800000 */
.L_x_1798:
        /* <DEDUP_REMOVED lines=13> */
.L_x_1812:
[----:B------:R-:W-:Y:S01]  /*aa80*/  HADD2.F32 R22, -RZ, R22.H0_H0 ;  /* 0x20000016ff167230 */ /* 0x000fe20000004100 */
[----:B------:R-:W-:-:S04]  /*aa90*/  CS2R R6, SRZ ;  /* 0x0000000000067805 */ /* 0x000fc8000001ff00 */
[----:B------:R-:W-:-:S06]  /*aaa0*/  FMUL.FTZ R4, R22, 1 ;  /* 0x3f80000016047820 */ /* 0x000fcc0000410000 */
[----:B------:R-:W0:Y:S02]  /*aab0*/  F2F.F64.F32 R4, R4 ;  /* 0x0000000400047310 */ /* 0x000e240000201800 */
[----:B0-----:R0:W-:Y:S01]  /*aac0*/  STG.E.128 desc[UR36][R2.64], R4 ;  /* 0x0000000402007986 */ /* 0x0011e2000c101d24 */
[----:B------:R-:W-:Y:S05]  /*aad0*/  BRA `(.L_x_1803) ;  /* 0x0000000800747947 */ /* 0x000fea0003800000 */
.L_x_1811:
        /* <DEDUP_REMOVED lines=21> */
.L_x_1816:
[----:B------:R-:W-:Y:S05]  /*ac30*/  BSYNC B0 ;  /* 0x0000000000007941 */ /* 0x000fea0003800000 */
.L_x_1815:
[----:B------:R-:W-:-:S05]  /*ac40*/  LOP3.LUT R5, R0, R5, RZ, 0xfc, !PT ;  /* 0x0000000500057212 */ /* 0x000fca00078efcff */
[----:B------:R0:W-:Y:S01]  /*ac50*/  STG.E.U8 desc[UR36][R2.64], R5 ;  /* 0x0000000502007986 */ /* 0x0001e2000c101124 */
[----:B------:R-:W-:Y:S05]  /*ac60*/  BRA `(.L_x_1803) ;  /* 0x0000000800107947 */ /* 0x000fea0003800000 */
.L_x_1814:
        /* <DEDUP_REMOVED lines=13> */
.L_x_1818:
[----:B------:R-:W-:Y:S01]  /*ad40*/  IMAD.MOV.U32 R0, RZ, RZ, 0x7f ;  /* 0x0000007fff007424 */ /* 0x000fe200078e00ff */
[----:B------:R-:W-:-:S04]  /*ad50*/  ISETP.GT.U32.AND P0, PT, R4, 0x7f800000, PT ;  /* 0x7f8000000400780c */ /* 0x000fc80003f04070 */
[----:B------:R-:W-:-:S09]  /*ad60*/  SEL R0, R0, 0x7c, P0 ;  /* 0x0000007c00007807 */ /* 0x000fd20000000000 */
.L_x_1819:
[----:B------:R-:W-:Y:S05]  /*ad70*/  BSYNC B0 ;  /* 0x0000000000007941 */ /* 0x000fea0003800000 */
.L_x_1817:
[----:B------:R-:W-:-:S04]  /*ad80*/  LOP3.LUT R4, R5, 0x80000000, RZ, 0xc0, !PT ;  /* 0x8000000005047812 */ /* 0x000fc800078ec0ff */
[----:B------:R-:W-:-:S04]  /*ad90*/  SHF.R.U32.HI R5, RZ, 0x18, R4 ;  /* 0x00000018ff057819 */ /* 0x000fc80000011604 */
[----:B------:R-:W-:-:S05]  /*ada0*/  LOP3.LUT R5, R0, R5, RZ, 0xfc, !PT ;  /* 0x0000000500057212 */ /* 0x000fca00078efcff */
[----:B------:R0:W-:Y:S01]  /*adb0*/  STG.E.U8 desc[UR36][R2.64], R5 ;  /* 0x0000000502007986 */ /* 0x0001e2000c101124 */
[----:B------:R-:W-:Y:S05]  /*adc0*/  BRA `(.L_x_1803) ;  /* 0x0000000400b87947 */ /* 0x000fea0003800000 */
.L_x_1813:
[----:B------:R-:W-:-:S05]  /*add0*/  HADD2.F32 R0, -RZ, R22.H0_H0 ;  /* 0x20000016ff007230 */ /* 0x000fca0000004100 */
[----:B------:R-:W-:-:S05]  /*ade0*/  F2FP.BF16.F32.PACK_AB R0, RZ, R0 ;  /* 0x00000000ff00723e */ /* 0x000fca00000010ff */
[----:B------:R0:W-:Y:S01]  /*adf0*/  STG.E.U16 desc[UR36][R2.64], R0 ;  /* 0x0000000002007986 */ /* 0x0001e2000c101524 */
[----:B------:R-:W-:Y:S05]  /*ae00*/  BRA `(.L_x_1803) ;  /* 0x0000000400a87947 */ /* 0x000fea0003800000 */
.L_x_1810:
        /* <DEDUP_REMOVED lines=12> */
.L_x_1822:
        /* <DEDUP_REMOVED lines=17> */
.L_x_1825:
[----:B------:R-:W-:-:S04]  /*afe0*/  LOP3.LUT R0, R7, 0x80000000, RZ, 0xc0, !PT ;  /* 0x8000000007007812 */ /* 0x000fc800078ec0ff */
[----:B------:R-:W-:-:S04]  /*aff0*/  SHF.R.U32.HI R5, RZ, 0x18, R0 ;  /* 0x00000018ff057819 */ /* 0x000fc80000011600 */
[----:B------:R-:W-:-:S04]  /*b000*/  LOP3.LUT R4, R4, R5, RZ, 0xfc, !PT ;  /* 0x0000000504047212 */ /* 0x000fc800078efcff */
[----:B------:R-:W-:-:S07]  /*b010*/  PRMT R0, R4, 0x7610, R0 ;  /* 0x0000761004007816 */ /* 0x000fce0000000000 */
.L_x_1824:
[----:B------:R-:W-:Y:S05]  /*b020*/  BSYNC B0 ;  /* 0x0000000000007941 */ /* 0x000fea0003800000 */
.L_x_1823:
[----:B------:R0:W-:Y:S01]  /*b030*/  STG.E.U8 desc[UR36][R2.64], R0 ;  /* 0x0000000002007986 */ /* 0x0001e2000c101124 */
[----:B------:R-:W-:Y:S05]  /*b040*/  BRA `(.L_x_1803) ;  /* 0x0000000400187947 */ /* 0x000fea0003800000 */
.L_x_1821:
        /* <DEDUP_REMOVED lines=17> */
.L_x_1828:
[----:B------:R-:W-:-:S04]  /*b160*/  LOP3.LUT R0, R7, 0x80000000, RZ, 0xc0, !PT ;  /* 0x8000000007007812 */ /* 0x000fc800078ec0ff */
[----:B------:R-:W-:-:S04]  /*b170*/  SHF.R.U32.HI R5, RZ, 0x18, R0 ;  /* 0x00000018ff057819 */ /* 0x000fc80000011600 */
[----:B------:R-:W-:-:S04]  /*b180*/  LOP3.LUT R4, R4, R5, RZ, 0xfc, !PT ;  /* 0x0000000504047212 */ /* 0x000fc800078efcff */
[----:B------:R-:W-:-:S07]  /*b190*/  PRMT R0, R4, 0x7610, R0 ;  /* 0x0000761004007816 */ /* 0x000fce0000000000 */
.L_x_1827:
[----:B------:R-:W-:Y:S05]  /*b1a0*/  BSYNC B0 ;  /* 0x0000000000007941 */ /* 0x000fea0003800000 */
.L_x_1826:
[----:B------:R0:W-:Y:S01]  /*b1b0*/  STG.E.U8 desc[UR36][R2.64], R0 ;  /* 0x0000000002007986 */ /* 0x0001e2000c101124 */
[----:B------:R-:W-:Y:S05]  /*b1c0*/  BRA `(.L_x_1803) ;  /* 0x0000000000b87947 */ /* 0x000fea0003800000 */
.L_x_1820:
        /* <DEDUP_REMOVED lines=22> */
.L_x_1802:
        /* <DEDUP_REMOVED lines=16> */
.L_x_1831:
[----:B------:R-:W-:Y:S05]  /*b430*/  BRA `(.L_x_1803) ;  /* 0x00000000001c7947 */ /* 0x000fea0003800000 */
.L_x_1830:
[----:B------:R-:W-:-:S06]  /*b440*/  HADD2.F32 R4, -RZ, R22.H0_H0 ;  /* 0x20000016ff047230 */ /* 0x000fcc0000004100 */
[----:B------:R-:W0:Y:S02]  /*b450*/  F2I.U64.TRUNC R4, R4 ;  /* 0x0000000400047311 */ /* 0x000e24000020d800 */
[----:B0-----:R0:W-:Y:S01]  /*b460*/  STG.E.64 desc[UR36][R2.64], R4 ;  /* 0x0000000402007986 */ /* 0x0011e2000c101b24 */
[----:B------:R-:W-:Y:S05]  /*b470*/  BRA `(.L_x_1803) ;  /* 0x00000000000c7947 */ /* 0x000fea0003800000 */
.L_x_1829:
[----:B------:R-:W-:-:S04]  /*b480*/  HADD2.F32 R22, -RZ, R22.H0_H0 ;  /* 0x20000016ff167230 */ /* 0x000fc80000004100 */
[----:B------:R-:W0:Y:S02]  /*b490*/  F2I.FTZ.U32.TRUNC.NTZ R5, R22 ;  /* 0x0000001600057305 */ /* 0x000e24000021f000 */
[----:B0-----:R0:W-:Y:S02]  /*b4a0*/  STG.E desc[UR36][R2.64], R5 ;  /* 0x0000000502007986 */ /* 0x0011e4000c101924 */
.L_x_1803:
[----:B------:R-:W-:-:S05]  /*b4b0*/  VIADD R24, R24, 0x80 ;  /* 0x0000008018187836 */ /* 0x000fca0000000000 */
[----:B------:R-:W-:-:S13]  /*b4c0*/  ISETP.GE.AND P0, PT, R24, R23, PT ;  /* 0x000000171800720c */ /* 0x000fda0003f06270 */
        /* <DEDUP_REMOVED lines=19> */
[----:B------:R-:W-:-:S06]  /*b600*/  HADD2.F32 R17, -RZ, R17.H0_H0 ;  /* 0x20000011ff117230 */ /* 0x000fcc0000004100 */
[----:B------:R-:W0:Y:S02]  /*b610*/  F2I.FTZ.TRUNC.NTZ R17, R17 ;  /* 0x0000001100117305 */ /* 0x000e24000021f100 */
[----:B0-----:R0:W-:Y:S01]  /*b620*/  STG.E.U8 desc[UR36][R2.64], R17 ;  /* 0x0000001102007986 */ /* 0x0011e2000c101124 */
[----:B------:R-:W-:Y:S05]  /*b630*/  BRA `(.L_x_1837) ;  /* 0x0000000c00947947 */ /* 0x000fea0003800000 */
.L_x_1835:
[----:B------:R-:W-:-:S06]  /*b640*/  HADD2.F32 R5, -RZ, R17.H0_H0 ;  /* 0x20000011ff057230 */ /* 0x000fcc0000004100 */
[----:B------:R-:W0:Y:S02]  /*b650*/  F2I.S64.TRUNC R4, R5 ;  /* 0x0000000500047311 */ /* 0x000e24000020d900 */
[----:B0-----:R0:W-:Y:S01]  /*b660*/  STG.E.U8 desc[UR36][R2.64], R4 ;  /* 0x0000000402007986 */ /* 0x0011e2000c101124 */
[----:B------:R-:W-:Y:S05]  /*b670*/  BRA `(.L_x_1837) ;  /* 0x0000000c00847947 */ /* 0x000fea0003800000 */
.L_x_1834:
        /* <DEDUP_REMOVED lines=10> */
.L_x_1839:
[----:B------:R-:W-:-:S06]  /*b720*/  HADD2.F32 R17, -RZ, R17.H0_H0 ;  /* 0x20000011ff117230 */ /* 0x000fcc0000004100 */
[----:B------:R-:W0:Y:S02]  /*b730*/  F2I.FTZ.TRUNC.NTZ R17, R17 ;  /* 0x0000001100117305 */ /* 0x000e24000021f100 */
[----:B0-----:R0:W-:Y:S01]  /*b740*/  STG.E desc[UR36][R2.64], R17 ;  /* 0x0000001102007986 */ /* 0x0011e2000c101924 */
[----:B------:R-:W-:Y:S05]  /*b750*/  BRA `(.L_x_1837) ;  /* 0x0000000c004c7947 */ /* 0x000fea0003800000 */
.L_x_1838:
[----:B------:R-:W-:-:S06]  /*b760*/  HADD2.F32 R17, -RZ, R17.H0_H0 ;  /* 0x20000011ff117230 */ /* 0x000fcc0000004100 */
[----:B------:R-:W0:Y:S02]  /*b770*/  F2I.FTZ.TRUNC.NTZ R17, R17 ;  /* 0x0000001100117305 */ /* 0x000e24000021f100 */
[----:B0-----:R0:W-:Y:S01]  /*b780*/  STG.E.U16 desc[UR36][R2.64], R17 ;  /* 0x0000001102007986 */ /* 0x0011e2000c101524 */
[----:B------:R-:W-:Y:S05]  /*b790*/  BRA `(.L_x_1837) ;  /* 0x0000000c003c7947 */ /* 0x000fea0003800000 */
.L_x_1833:
        /* <DEDUP_REMOVED lines=9> */
.L_x_1841:
[----:B------:R4:W-:Y:S01]  /*b830*/  STG.E.U16 desc[UR36][R2.64], R17 ;  /* 0x0000001102007986 */ /* 0x0009e2000c101524 */
[----:B------:R-:W-:Y:S05]  /*b840*/  BRA `(.L_x_1837) ;  /* 0x0000000c00107947 */ /* 0x000fea0003800000 */
.L_x_1840:
        /* <DEDUP_REMOVED lines=10> */
.L_x_1843:
[----:B------:R-:W-:-:S05]  /*b8f0*/  HADD2.F32 R0, -RZ, R17.H0_H0 ;  /* 0x20000011ff007230 */ /* 0x000fca0000004100 */
[----:B------:R-:W-:-:S04]  /*b900*/  F2FP.F16.F32.PACK_AB R0, RZ, R0 ;  /* 0x00000000ff00723e */ /* 0x000fc800000000ff */
[----:B------:R-:W-:-:S05]  /*b910*/  PRMT R0, R0, 0x5410, RZ ;  /* 0x0000541000007816 */ /* 0x000fca00000000ff */
[----:B------:R2:W-:Y:S01]  /*b920*/  STG.E desc[UR36][R2.64], R0 ;  /* 0x0000000002007986 */ /* 0x0005e2000c101924 */
[----:B------:R-:W-:Y:S05]  /*b930*/  BRA `(.L_x_1837) ;  /* 0x0000000800d47947 */ /* 0x000fea0003800000 */
.L_x_1842:
[----:B------:R-:W-:-:S05]  /*b940*/  HADD2.F32 R4, -RZ, R17.H0_H0 ;  /* 0x20000011ff047230 */ /* 0x000fca0000004100 */
[----:B------:R-:W-:-:S06]  /*b950*/  FMUL.FTZ R4, R4, 1 ;  /* 0x3f80000004047820 */ /* 0x000fcc0000410000 */
[----:B------:R-:W0:Y:S02]  /*b960*/  F2F.F64.F32 R4, R4 ;  /* 0x0000000400047310 */ /* 0x000e240000201800 */
[----:B0-----:R0:W-:Y:S01]  /*b970*/  STG.E.64 desc[UR36][R2.64], R4 ;  /* 0x0000000402007986 */ /* 0x0011e2000c101b24 */
[----:B------:R-:W-:Y:S05]  /*b980*/  BRA `(.L_x_1837) ;  /* 0x0000000800c07947 */ /* 0x000fea0003800000 */
.L_x_1832:
        /* <DEDUP_REMOVED lines=13> */
.L_x_1846:
[----:B------:R-:W-:Y:S01]  /*ba60*/  HADD2.F32 R17, -RZ, R17.H0_H0 ;  /* 0x20000011ff117230 */ /* 0x000fe20000004100 */
[----:B------:R-:W-:-:S04]  /*ba70*/  CS2R R6, SRZ ;  /* 0x0000000000067805 */ /* 0x000fc8000001ff00 */
[----:B------:R-:W-:-:S06]  /*ba80*/  FMUL.FTZ R4, R17, 1 ;  /* 0x3f80000011047820 */ /* 0x000fcc0000410000 */
[----:B------:R-:W0:Y:S02]  /*ba90*/  F2F.F64.F32 R4, R4 ;  /* 0x0000000400047310 */ /* 0x000e240000201800 */
[----:B0-----:R0:W-:Y:S01]  /*baa0*/  STG.E.128 desc[UR36][R2.64], R4 ;  /* 0x0000000402007986 */ /* 0x0011e2000c101d24 */
[----:B------:R-:W-:Y:S05]  /*bab0*/  BRA `(.L_x_1837) ;  /* 0x0000000800747947 */ /* 0x000fea0003800000 */
.L_x_1845:
        /* <DEDUP_REMOVED lines=21> */
.L_x_1850:
[----:B------:R-:W-:Y:S05]  /*bc10*/  BSYNC B0 ;  /* 0x0000000000007941 */ /* 0x000fea0003800000 */
.L_x_1849:
[----:B------:R-:W-:-:S05]  /*bc20*/  LOP3.LUT R5, R0, R5, RZ, 0xfc, !PT ;  /* 0x0000000500057212 */ /* 0x000fca00078efcff */
[----:B------:R0:W-:Y:S01]  /*bc30*/  STG.E.U8 desc[UR36][R2.64], R5 ;  /* 0x0000000502007986 */ /* 0x0001e2000c101124 */
[----:B------:R-:W-:Y:S05]  /*bc40*/  BRA `(.L_x_1837) ;  /* 0x0000000800107947 */ /* 0x000fea0003800000 */
.L_x_1848:
        /* <DEDUP_REMOVED lines=13> */
.L_x_1852:
[----:B------:R-:W-:Y:S01]  /*bd20*/  IMAD.MOV.U32 R0, RZ, RZ, 0x7f ;  /* 0x0000007fff007424 */ /* 0x000fe200078e00ff */
[----:B------:R-:W-:-:S04]  /*bd30*/  ISETP.GT.U32.AND P0, PT, R4, 0x7f800000, PT ;  /* 0x7f8000000400780c */ /* 0x000fc80003f04070 */
[----:B------:R-:W-:-:S09]  /*bd40*/  SEL R0, R0, 0x7c, P0 ;  /* 0x0000007c00007807 */ /* 0x000fd20000000000 */
.L_x_1853:
[----:B------:R-:W-:Y:S05]  /*bd50*/  BSYNC B0 ;  /* 0x0000000000007941 */ /* 0x000fea0003800000 */
.L_x_1851:
[----:B------:R-:W-:-:S04]  /*bd60*/  LOP3.LUT R4, R17, 0x80000000, RZ, 0xc0, !PT ;  /* 0x8000000011047812 */ /* 0x000fc800078ec0ff */
[----:B------:R-:W-:-:S04]  /*bd70*/  SHF.R.U32.HI R5, RZ, 0x18, R4 ;  /* 0x00000018ff057819 */ /* 0x000fc80000011604 */
[----:B------:R-:W-:-:S05]  /*bd80*/  LOP3.LUT R5, R0, R5, RZ, 0xfc, !PT ;  /* 0x0000000500057212 */ /* 0x000fca00078efcff */
[----:B------:R0:W-:Y:S01]  /*bd90*/  STG.E.U8 desc[UR36][R2.64], R5 ;  /* 0x0000000502007986 */ /* 0x0001e2000c101124 */
[----:B------:R-:W-:Y:S05]  /*bda0*/  BRA `(.L_x_1837) ;  /* 0x0000000400b87947 */ /* 0x000fea0003800000 */
.L_x_1847:
[----:B------:R-:W-:-:S05]  /*bdb0*/  HADD2.F32 R0, -RZ, R17.H0_H0 ;  /* 0x20000011ff007230 */ /* 0x000fca0000004100 */
[----:B------:R-:W-:-:S05]  /*bdc0*/  F2FP.BF16.F32.PACK_AB R0, RZ, R0 ;  /* 0x00000000ff00723e */ /* 0x000fca00000010ff */
[----:B------:R0:W-:Y:S01]  /*bdd0*/  STG.E.U16 desc[UR36][R2.64], R0 ;  /* 0x0000000002007986 */ /* 0x0001e2000c101524 */
[----:B------:R-:W-:Y:S05]  /*bde0*/  BRA `(.L_x_1837) ;  /* 0x0000000400a87947 */ /* 0x000fea0003800000 */
.L_x_1844:
        /* <DEDUP_REMOVED lines=12> */
.L_x_1856:
        /* <DEDUP_REMOVED lines=17> */
.L_x_1859:
[----:B------:R-:W-:-:S04]  /*bfc0*/  LOP3.LUT R0, R17, 0x80000000, RZ, 0xc0, !PT ;  /* 0x8000000011007812 */ /* 0x000fc800078ec0ff */
[----:B------:R-:W-:-:S04]  /*bfd0*/  SHF.R.U32.HI R5, RZ, 0x18, R0 ;  /* 0x00000018ff057819 */ /* 0x000fc80000011600 */
[----:B------:R-:W-:-:S04]  /*bfe0*/  LOP3.LUT R4, R4, R5, RZ, 0xfc, !PT ;  /* 0x0000000504047212 */ /* 0x000fc800078efcff */
[----:B------:R-:W-:-:S07]  /*bff0*/  PRMT R0, R4, 0x7610, R0 ;  /* 0x0000761004007816 */ /* 0x000fce0000000000 */
.L_x_1858:
[----:B------:R-:W-:Y:S05]  /*c000*/  BSYNC B0 ;  /* 0x0000000000007941 */ /* 0x000fea0003800000 */
.L_x_1857:
[----:B------:R0:W-:Y:S01]  /*c010*/  STG.E.U8 desc[UR36][R2.64], R0 ;  /* 0x0000000002007986 */ /* 0x0001e2000c101124 */
[----:B------:R-:W-:Y:S05]  /*c020*/  BRA `(.L_x_1837) ;  /* 0x0000000400187947 */ /* 0x000fea0003800000 */
.L_x_1855:
        /* <DEDUP_REMOVED lines=17> */
.L_x_1862:
[----:B------:R-:W-:-:S04]  /*c140*/  LOP3.LUT R0, R17, 0x80000000, RZ, 0xc0, !PT ;  /* 0x8000000011007812 */ /* 0x000fc800078ec0ff */
[----:B------:R-:W-:-:S04]  /*c150*/  SHF.R.U32.HI R5, RZ, 0x18, R0 ;  /* 0x00000018ff057819 */ /* 0x000fc80000011600 */
[----:B------:R-:W-:-:S04]  /*c160*/  LOP3.LUT R4, R4, R5, RZ, 0xfc, !PT ;  /* 0x0000000504047212 */ /* 0x000fc800078efcff */
[----:B------:R-:W-:-:S07]  /*c170*/  PRMT R0, R4, 0x7610, R0 ;  /* 0x0000761004007816 */ /* 0x000fce0000000000 */
.L_x_1861:
[----:B------:R-:W-:Y:S05]  /*c180*/  BSYNC B0 ;  /* 0x0000000000007941 */ /* 0x000fea0003800000 */
.L_x_1860:
[----:B------:R0:W-:Y:S01]  /*c190*/  STG.E.U8 desc[UR36][R2.64], R0 ;  /* 0x0000000002007986 */ /* 0x0001e2000c101124 */
[----:B------:R-:W-:Y:S05]  /*c1a0*/  BRA `(.L_x_1837) ;  /* 0x0000000000b87947 */ /* 0x000fea0003800000 */
.L_x_1854:
        /* <DEDUP_REMOVED lines=22> */
.L_x_1836:
        /* <DEDUP_REMOVED lines=16> */
.L_x_1865:
[----:B------:R-:W-:Y:S05]  /*c410*/  BRA `(.L_x_1837) ;  /* 0x00000000001c7947 */ /* 0x000fea0003800000 */
.L_x_1864:
[----:B------:R-:W-:-:S06]  /*c420*/  HADD2.F32 R4, -RZ, R17.H0_H0 ;  /* 0x20000011ff047230 */ /* 0x000fcc0000004100 */
[----:B------:R-:W0:Y:S02]  /*c430*/  F2I.U64.TRUNC R4, R4 ;  /* 0x0000000400047311 */ /* 0x000e24000020d800 */
[----:B0-----:R0:W-:Y:S01]  /*c440*/  STG.E.64 desc[UR36][R2.64], R4 ;  /* 0x0000000402007986 */ /* 0x0011e2000c101b24 */
[----:B------:R-:W-:Y:S05]  /*c450*/  BRA `(.L_x_1837) ;  /* 0x00000000000c7947 */ /* 0x000fea0003800000 */
.L_x_1863:
[----:B------:R-:W-:-:S06]  /*c460*/  HADD2.F32 R17, -RZ, R17.H0_H0 ;  /* 0x20000011ff117230 */ /* 0x000fcc0000004100 */
[----:B------:R-:W0:Y:S02]  /*c470*/  F2I.FTZ.U32.TRUNC.NTZ R17, R17 ;  /* 0x0000001100117305 */ /* 0x000e24000021f000 */
[----:B0-----:R0:W-:Y:S02]  /*c480*/  STG.E desc[UR36][R2.64], R17 ;  /* 0x0000001102007986 */ /* 0x0011e4000c101924 */
.L_x_1837:
[----:B------:R-:W-:-:S07]  /*c490*/  VIADD R24, R24, 0x80 ;  /* 0x0000008018187836 */ /* 0x000fce0000000000 */
.L_x_1797:
[----:B------:R-:W-:Y:S05]  /*c4a0*/  BSYNC B6 ;  /* 0x0000000000067941 */ /* 0x000fea0003800000 */
.L_x_1796:
[----:B------:R-:W-:-:S13]  /*c4b0*/  ISETP.GE.AND P0, PT, R24, R23, PT ;  /* 0x000000171800720c */ /* 0x000fda0003f06270 */
[----:B------:R-:W-:Y:S05]  /*c4c0*/  @P0 EXIT ;  /* 0x000000000000094d */ /* 0x000fea0003800000 */
[----:B01234-:R-:W0:Y:S01]  /*c4d0*/  LDC.64 R2, c[0x0][0x218] ;  /* 0x00008600ff027b82 */ /* 0x01fe220000000a00 */
        /* <DEDUP_REMOVED lines=18> */
[----:B0-----:R-:W-:Y:S01]  /*c600*/  STG.E.U8 desc[UR36][R2.64], R19 ;  /* 0x0000001302007986 */ /* 0x001fe2000c101124 */
[----:B------:R-:W-:Y:S05]  /*c610*/  EXIT ;  /* 0x000000000000794d */ /* 0x000fea0003800000 */
.L_x_1869:
[----:B------:R-:W-:-:S06]  /*c620*/  HADD2.F32 R5, -RZ, R19.H0_H0 ;  /* 0x20000013ff057230 */ /* 0x000fcc0000004100 */
[----:B------:R-:W0:Y:S02]  /*c630*/  F2I.S64.TRUNC R4, R5 ;  /* 0x0000000500047311 */ /* 0x000e24000020d900 */
[----:B0-----:R-:W-:Y:S01]  /*c640*/  STG.E.U8 desc[UR36][R2.64], R4 ;  /* 0x0000000402007986 */ /* 0x001fe2000c101124 */
[----:B------:R-:W-:Y:S05]  /*c650*/  EXIT ;  /* 0x000000000000794d */ /* 0x000fea0003800000 */
.L_x_1868:
        /* <DEDUP_REMOVED lines=10> */
.L_x_1872:
[----:B------:R-:W-:-:S06]  /*c700*/  HADD2.F32 R19, -RZ, R19.H0_H0 ;  /* 0x20000013ff137230 */ /* 0x000fcc0000004100 */
[----:B------:R-:W0:Y:S02]  /*c710*/  F2I.FTZ.TRUNC.NTZ R19, R19 ;  /* 0x0000001300137305 */ /* 0x000e24000021f100 */
[----:B0-----:R-:W-:Y:S01]  /*c720*/  STG.E desc[UR36][R2.64], R19 ;  /* 0x0000001302007986 */ /* 0x001fe2000c101924 */
[----:B------:R-:W-:Y:S05]  /*c730*/  EXIT ;  /* 0x000000000000794d */ /* 0x000fea0003800000 */
.L_x_1871:
[----:B------:R-:W-:-:S06]  /*c740*/  HADD2.F32 R19, -RZ, R19.H0_H0 ;  /* 0x20000013ff137230 */ /* 0x000fcc0000004100 */
[----:B------:R-:W0:Y:S02]  /*c750*/  F2I.FTZ.TRUNC.NTZ R19, R19 ;  /* 0x0000001300137305 */ /* 0x000e24000021f100 */
[----:B0-----:R-:W-:Y:S01]  /*c760*/  STG.E.U16 desc[UR36][R2.64], R19 ;  /* 0x0000001302007986 */ /* 0x001fe2000c101524 */
[----:B------:R-:W-:Y:S05]  /*c770*/  EXIT ;  /* 0x000000000000794d */ /* 0x000fea0003800000 */
.L_x_1867:
        /* <DEDUP_REMOVED lines=9> */
.L_x_1874:
[----:B------:R-:W-:Y:S01]  /*c810*/  STG.E.U16 desc[UR36][R2.64], R19 ;  /* 0x0000001302007986 */ /* 0x000fe2000c101524 */
[----:B------:R-:W-:Y:S05]  /*c820*/  EXIT ;  /* 0x000000000000794d */ /* 0x000fea0003800000 */
.L_x_1873:
        /* <DEDUP_REMOVED lines=10> */
.L_x_1876:
[----:B------:R-:W-:-:S05]  /*c8d0*/  HADD2.F32 R0, -RZ, R19.H0_H0 ;  /* 0x20000013ff007230 */ /* 0x000fca0000004100 */
[----:B------:R-:W-:-:S04]  /*c8e0*/  F2FP.F16.F32.PACK_AB R0, RZ, R0 ;  /* 0x00000000ff00723e */ /* 0x000fc800000000ff */
[----:B------:R-:W-:-:S05]  /*c8f0*/  PRMT R0, R0, 0x5410, RZ ;  /* 0x0000541000007816 */ /* 0x000fca00000000ff */
[----:B------:R-:W-:Y:S01]  /*c900*/  STG.E desc[UR36][R2.64], R0 ;  /* 0x0000000002007986 */ /* 0x000fe2000c101924 */
[----:B------:R-:W-:Y:S05]  /*c910*/  EXIT ;  /* 0x000000000000794d */ /* 0x000fea0003800000 */
.L_x_1875:
[----:B------:R-:W-:-:S05]  /*c920*/  HADD2.F32 R4, -RZ, R19.H0_H0 ;  /* 0x20000013ff047230 */ /* 0x000fca0000004100 */
[----:B------:R-:W-:-:S06]  /*c930*/  FMUL.FTZ R4, R4, 1 ;  /* 0x3f80000004047820 */ /* 0x000fcc0000410000 */
[----:B------:R-:W0:Y:S02]  /*c940*/  F2F.F64.F32 R4, R4 ;  /* 0x0000000400047310 */ /* 0x000e240000201800 */
[----:B0-----:R-:W-:Y:S01]  /*c950*/  STG.E.64 desc[UR36][R2.64], R4 ;  /* 0x0000000402007986 */ /* 0x001fe2000c101b24 */
[----:B------:R-:W-:Y:S05]  /*c960*/  EXIT ;  /* 0x000000000000794d */ /* 0x000fea0003800000 */
.L_x_1866:
        /* <DEDUP_REMOVED lines=13> */
.L_x_1879:
[----:B------:R-:W-:Y:S01]  /*ca40*/  HADD2.F32 R19, -RZ, R19.H0_H0 ;  /* 0x20000013ff137230 */ /* 0x000fe20000004100 */
[----:B------:R-:W-:-:S04]  /*ca50*/  CS2R R6, SRZ ;  /* 0x0000000000067805 */ /* 0x000fc8000001ff00 */
[----:B------:R-:W-:-:S06]  /*ca60*/  FMUL.FTZ R4, R19, 1 ;  /* 0x3f80000013047820 */ /* 0x000fcc0000410000 */
[----:B------:R-:W0:Y:S02]  /*ca70*/  F2F.F64.F32 R4, R4 ;  /* 0x0000000400047310 */ /* 0x000e240000201800 */
[----:B0-----:R-:W-:Y:S01]  /*ca80*/  STG.E.128 desc[UR36][R2.64], R4 ;  /* 0x0000000402007986 */ /* 0x001fe2000c101d24 */
[----:B------:R-:W-:Y:S05]  /*ca90*/  EXIT ;  /* 0x000000000000794d */ /* 0x000fea0003800000 */
.L_x_1878:
        /* <DEDUP_REMOVED lines=21> */
.L_x_1883:
[----:B------:R-:W-:Y:S05]  /*cbf0*/  BSYNC B0 ;  /* 0x0000000000007941 */ /* 0x000fea0003800000 */
.L_x_1882:
[----:B------:R-:W-:-:S05]  /*cc00*/  LOP3.LUT R5, R0, R5, RZ, 0xfc, !PT ;  /* 0x0000000500057212 */ /* 0x000fca00078efcff */
[----:B------:R-:W-:Y:S01]  /*cc10*/  STG.E.U8 desc[UR36][R2.64], R5 ;  /* 0x0000000502007986 */ /* 0x000fe2000c101124 */
[----:B------:R-:W-:Y:S05]  /*cc20*/  EXIT ;  /* 0x000000000000794d */ /* 0x000fea0003800000 */
.L_x_1881:
        /* <DEDUP_REMOVED lines=13> */
.L_x_1885:
[----:B------:R-:W-:Y:S01]  /*cd00*/  IMAD.MOV.U32 R0, RZ, RZ, 0x7f ;  /* 0x0000007fff007424 */ /* 0x000fe200078e00ff */
[----:B------:R-:W-:-:S04]  /*cd10*/  ISETP.GT.U32.AND P0, PT, R4, 0x7f800000, PT ;  /* 0x7f8000000400780c */ /* 0x000fc80003f04070 */
[----:B------:R-:W-:-:S09]  /*cd20*/  SEL R0, R0, 0x7c, P0 ;  /* 0x0000007c00007807 */ /* 0x000fd20000000000 */
.L_x_1886:
[----:B------:R-:W-:Y:S05]  /*cd30*/  BSYNC B0 ;  /* 0x0000000000007941 */ /* 0x000fea0003800000 */
.L_x_1884:
[----:B------:R-:W-:-:S04]  /*cd40*/  LOP3.LUT R4, R19, 0x80000000, RZ, 0xc0, !PT ;  /* 0x8000000013047812 */ /* 0x000fc800078ec0ff */
[----:B------:R-:W-:-:S04]  /*cd50*/  SHF.R.U32.HI R5, RZ, 0x18, R4 ;  /* 0x00000018ff057819 */ /* 0x000fc80000011604 */
[----:B------:R-:W-:-:S05]  /*cd60*/  LOP3.LUT R5, R0, R5, RZ, 0xfc, !PT ;  /* 0x0000000500057212 */ /* 0x000fca00078efcff */
[----:B------:R-:W-:Y:S01]  /*cd70*/  STG.E.U8 desc[UR36][R2.64], R5 ;  /* 0x0000000502007986 */ /* 0x000fe2000c101124 */
[----:B------:R-:W-:Y:S05]  /*cd80*/  EXIT ;  /* 0x000000000000794d */ /* 0x000fea0003800000 */
.L_x_1880:
[----:B------:R-:W-:-:S05]  /*cd90*/  HADD2.F32 R0, -RZ, R19.H0_H0 ;  /* 0x20000013ff007230 */ /* 0x000fca0000004100 */
[----:B------:R-:W-:-:S05]  /*cda0*/  F2FP.BF16.F32.PACK_AB R0, RZ, R0 ;  /* 0x00000000ff00723e */ /* 0x000fca00000010ff */
[----:B------:R-:W-:Y:S01]  /*cdb0*/  STG.E.U16 desc[UR36][R2.64], R0 ;  /* 0x0000000002007986 */ /* 0x000fe2000c101524 */
[----:B------:R-:W-:Y:S05]  /*cdc0*/  EXIT ;  /* 0x000000000000794d */ /* 0x000fea0003800000 */
.L_x_1877:
        /* <DEDUP_REMOVED lines=12> */
.L_x_1889:
        /* <DEDUP_REMOVED lines=17> */
.L_x_1892:
[----:B------:R-:W-:-:S04]  /*cfa0*/  LOP3.LUT R0, R19, 0x80000000, RZ, 0xc0, !PT ;  /* 0x8000000013007812 */ /* 0x000fc800078ec0ff */
[----:B------:R-:W-:-:S04]  /*cfb0*/  SHF.R.U32.HI R5, RZ, 0x18, R0 ;  /* 0x00000018ff057819 */ /* 0x000fc80000011600 */
[----:B------:R-:W-:-:S04]  /*cfc0*/  LOP3.LUT R4, R4, R5, RZ, 0xfc, !PT ;  /* 0x0000000504047212 */ /* 0x000fc800078efcff */
[----:B------:R-:W-:-:S07]  /*cfd0*/  PRMT R0, R4, 0x7610, R0 ;  /* 0x0000761004007816 */ /* 0x000fce0000000000 */
.L_x_1891:
[----:B------:R-:W-:Y:S05]  /*cfe0*/  BSYNC B0 ;  /* 0x0000000000007941 */ /* 0x000fea0003800000 */
.L_x_1890:
[----:B------:R-:W-:Y:S01]  /*cff0*/  STG.E.U8 desc[UR36][R2.64], R0 ;  /* 0x0000000002007986 */ /* 0x000fe2000c101124 */
[----:B------:R-:W-:Y:S05]  /*d000*/  EXIT ;  /* 0x000000000000794d */ /* 0x000fea0003800000 */
.L_x_1888:
        /* <DEDUP_REMOVED lines=17> */
.L_x_1895:
[----:B------:R-:W-:-:S04]  /*d120*/  LOP3.LUT R0, R19, 0x80000000, RZ, 0xc0, !PT ;  /* 0x8000000013007812 */ /* 0x000fc800078ec0ff */
[----:B------:R-:W-:-:S04]  /*d130*/  SHF.R.U32.HI R5, RZ, 0x18, R0 ;  /* 0x00000018ff057819 */ /* 0x000fc80000011600 */
[----:B------:R-:W-:-:S04]  /*d140*/  LOP3.LUT R4, R4, R5, RZ, 0xfc, !PT ;  /* 0x0000000504047212 */ /* 0x000fc800078efcff */
[----:B------:R-:W-:-:S07]  /*d150*/  PRMT R0, R4, 0x7610, R0 ;  /* 0x0000761004007816 */ /* 0x000fce0000000000 */
.L_x_1894:
[----:B------:R-:W-:Y:S05]  /*d160*/  BSYNC B0 ;  /* 0x0000000000007941 */ /* 0x000fea0003800000 */
.L_x_1893:
[----:B------:R-:W-:Y:S01]  /*d170*/  STG.E.U8 desc[UR36][R2.64], R0 ;  /* 0x0000000002007986 */ /* 0x000fe2000c101124 */
[----:B------:R-:W-:Y:S05]  /*d180*/  EXIT ;  /* 0x000000000000794d */ /* 0x000fea0003800000 */
.L_x_1887:
        /* <DEDUP_REMOVED lines=22> */
.L_x_1870:
        /* <DEDUP_REMOVED lines=16> */
.L_x_1898:
[----:B------:R-:W-:Y:S05]  /*d3f0*/  EXIT ;  /* 0x000000000000794d */ /* 0x000fea0003800000 */
.L_x_1897:
[----:B------:R-:W-:-:S06]  /*d400*/  HADD2.F32 R4, -RZ, R19.H0_H0 ;  /* 0x20000013ff047230 */ /* 0x000fcc0000004100 */
[----:B------:R-:W0:Y:S02]  /*d410*/  F2I.U64.TRUNC R4, R4 ;  /* 0x0000000400047311 */ /* 0x000e24000020d800 */
[----:B0-----:R-:W-:Y:S01]  /*d420*/  STG.E.64 desc[UR36][R2.64], R4 ;  /* 0x0000000402007986 */ /* 0x001fe2000c101b24 */
[----:B------:R-:W-:Y:S05]  /*d430*/  EXIT ;  /* 0x000000000000794d */ /* 0x000fea0003800000 */
.L_x_1896:
[----:B------:R-:W-:-:S06]  /*d440*/  HADD2.F32 R19, -RZ, R19.H0_H0 ;  /* 0x20000013ff137230 */ /* 0x000fcc0000004100 */
[----:B------:R-:W0:Y:S02]  /*d450*/  F2I.FTZ.U32.TRUNC.NTZ R19, R19 ;  /* 0x0000001300137305 */ /* 0x000e24000021f000 */
[----:B0-----:R-:W-:Y:S01]  /*d460*/  STG.E desc[UR36][R2.64], R19 ;  /* 0x0000001302007986 */ /* 0x001fe2000c101924 */
[----:B------:R-:W-:Y:S05]  /*d470*/  EXIT ;  /* 0x000000000000794d */ /* 0x000fea0003800000 */
.L_x_1899:
        /* <DEDUP_REMOVED lines=16> */
.L_x_8582:


//--------------------- .text._ZN2at6native18elementwise_kernelILi128ELi4EZNS0_22gpu_kernel_impl_nocastIZZZNS0_61_GLOBAL__N__b29612f4_23_ActivationMishKernel_cu_9e10b42f_310220mish_backward_kernelERNS_14TensorIteratorEENKUlvE_clEvENKUlvE1_clEvEUlN3c104HalfES9_E_EEvRNS_18TensorIteratorBaseERKT_EUliE_EEviT1_ --------------------------
	.section	.text._ZN2at6native18elementwise_kernelILi128ELi4EZNS0_22gpu_kernel_impl_nocastIZZZNS0_61_GLOBAL__N__b29612f4_23_ActivationMishKernel_cu_9e10b42f_310220mish_backward_kernelERNS_14TensorIteratorEENKUlvE_clEvENKUlvE1_clEvEUlN3c104HalfES9_E_EEvRNS_18TensorIteratorBaseERKT_EUliE_EEviT1_,"ax",@progbits
	.align	128
        .global         _ZN2at6native18elementwise_kernelILi128ELi4EZNS0_22gpu_kernel_impl_nocastIZZZNS0_61_GLOBAL__N__b29612f4_23_ActivationMishKernel_cu_9e10b42f_310220mish_backward_kernelERNS_14TensorIteratorEENKUlvE_clEvENKUlvE1_clEvEUlN3c104HalfES9_E_EEvRNS_18TensorIteratorBaseERKT_EUliE_EEviT1_
        .type           _ZN2at6native18elementwise_kernelILi128ELi4EZNS0_22gpu_kernel_impl_nocastIZZZNS0_61_GLOBAL__N__b29612f4_23_ActivationMishKernel_cu_9e10b42f_310220mish_backward_kernelERNS_14TensorIteratorEENKUlvE_clEvENKUlvE1_clEvEUlN3c104HalfES9_E_EEvRNS_18TensorIteratorBaseERKT_EUliE_EEviT1_,@function
        .size           _ZN2at6native18elementwise_kernelILi128ELi4EZNS0_22gpu_kernel_impl_nocastIZZZNS0_61_GLOBAL__N__b29612f4_23_ActivationMishKernel_cu_9e10b42f_310220mish_backward_kernelERNS_14TensorIteratorEENKUlvE_clEvENKUlvE1_clEvEUlN3c104HalfES9_E_EEvRNS_18TensorIteratorBaseERKT_EUliE_EEviT1_,(.L_x_8583 - _ZN2at6native18elementwise_kernelILi128ELi4EZNS0_22gpu_kernel_impl_nocastIZZZNS0_61_GLOBAL__N__b29612f4_23_ActivationMishKernel_cu_9e10b42f_310220mish_backward_kernelERNS_14TensorIteratorEENKUlvE_clEvENKUlvE1_clEvEUlN3c104HalfES9_E_EEvRNS_18TensorIteratorBaseERKT_EUliE_EEviT1_)
        .other          _ZN2at6native18elementwise_kernelILi128ELi4EZNS0_22gpu_kernel_impl_nocastIZZZNS0_61_GLOBAL__N__b29612f4_23_ActivationMishKernel_cu_9e10b42f_310220mish_backward_kernelERNS_14TensorIteratorEENKUlvE_clEvENKUlvE1_clEvEUlN3c104HalfES9_E_EEvRNS_18TensorIteratorBaseERKT_EUliE_EEviT1_,@"STO_CUDA_ENTRY STV_DEFAULT"
_ZN2at6native18elementwise_kernelILi128ELi4EZNS0_22gpu_kernel_impl_nocastIZZZNS0_61_GLOBAL__N__b29612f4_23_ActivationMishKernel_cu_9e10b42f_310220mish_backward_kernelERNS_14TensorIteratorEENKUlvE_clEvENKUlvE1_clEvEUlN3c104HalfES9_E_EEvRNS_18TensorIteratorBaseERKT_EUliE_EEviT1_:
.text._ZN2at6native18elementwise_kernelILi128ELi4EZNS0_22gpu_kernel_impl_nocastIZZZNS0_61_GLOBAL__N__b29612f4_23_ActivationMishKernel_cu_9e10b42f_310220mish_backward_kernelERNS_14TensorIteratorEENKUlvE_clEvENKUlvE1_clEvEUlN3c104HalfES9_E_EEvRNS_18TensorIteratorBaseERKT_EUliE_EEviT1_:
        /* <DEDUP_REMOVED lines=363> */
.L_x_1902:
        /* <DEDUP_REMOVED lines=10> */
[----:B0-----:R-:W-:Y:S01]  /*1750*/  MOV R7, 0x3d39bf78 ;  /* 0x3d39bf7800077802 */ /* 0x001fe20000000f00 */
[----:B--2---:R-:W-:-:S05]  /*1760*/  HADD2.F32 R2, -RZ, R2.H0_H0 ;  /* 0x20000002ff027230 */ /* 0x004fca0000004100 */
        /* <DEDUP_REMOVED lines=36> */
.L_x_1904:
[----:B------:R-:W-:Y:S05]  /*19b0*/  BSYNC B1 ;  /* 0x0000000000017941 */ /* 0x000fea0003800000 */
.L_x_1903:
[----:B------:R-:W0:Y:S01]  /*19c0*/  MUFU.TANH R8, R8 ;  /* 0x0000000800087308 */ /* 0x000e220000002400 */
[----:B------:R-:W-:Y:S01]  /*19d0*/  FMUL.FTZ R9, R2, R9 ;  /* 0x0000000902097220 */ /* 0x000fe20000410000 */
[----:B-----5:R-:W-:Y:S01]  /*19e0*/  HADD2.F32 R0, -RZ, R0.H0_H0 ;  /* 0x20000000ff007230 */ /* 0x020fe20000004100 */
[----:B------:R-:W-:Y:S01]  /*19f0*/  IADD3 R3, R3, 0x80, RZ ;  /* 0x0000008003037810 */ /* 0x000fe20007ffe0ff */
[----:B0-----:R-:W-:-:S04]  /*1a00*/  FFMA.FTZ R5, -R8, R8, 1 ;  /* 0x3f80000008057423 */ /* 0x001fc80000010108 */
[----:B------:R-:W-:-:S04]  /*1a10*/  FFMA.FTZ R5, R5, R9, R8 ;  /* 0x0000000905057223 */ /* 0x000fc80000010008 */
[----:B------:R-:W-:-:S05]  /*1a20*/  FMUL.FTZ R5, R0, R5 ;  /* 0x0000000500057220 */ /* 0x000fca0000410000 */
[----:B------:R-:W-:-:S05]  /*1a30*/  F2FP.F16.F32.PACK_AB R5, RZ, R5 ;  /* 0x00000005ff05723e */ /* 0x000fca00000000ff */
[----:B------:R0:W-:Y:S02]  /*1a40*/  STG.E.U16 desc[UR4][R6.64], R5 ;  /* 0x0000000506007986 */ /* 0x0001e4000c101504 */
.L_x_1901:
[----:B------:R-:W-:Y:S05]  /*1a50*/  BSYNC B0 ;  /* 0x0000000000007941 */ /* 0x000fea0003800000 */
.L_x_1900:
        /* <DEDUP_REMOVED lines=356> */
.L_x_1907:
        /* <DEDUP_REMOVED lines=48> */
.L_x_1909:
[----:B------:R-:W-:Y:S05]  /*33a0*/  BSYNC B1 ;  /* 0x0000000000017941 */ /* 0x000fea0003800000 */
.L_x_1908:
[----:B------:R-:W0:Y:S01]  /*33b0*/  MUFU.TANH R8, R8 ;  /* 0x0000000800087308 */ /* 0x000e220000002400 */
[----:B------:R-:W-:Y:S01]  /*33c0*/  FMUL.FTZ R9, R2, R9 ;  /* 0x0000000902097220 */ /* 0x000fe20000410000 */
[----:B-----5:R-:W-:Y:S01]  /*33d0*/  HADD2.F32 R0, -RZ, R0.H0_H0 ;  /* 0x20000000ff007230 */ /* 0x020fe20000004100 */
[----:B------:R-:W-:-:S04]  /*33e0*/  IADD3 R3, R3, 0x80, RZ ;  /* 0x0000008003037810 */ /* 0x000fc80007ffe0ff */
[----:B------:R-:W-:Y:S01]  /*33f0*/  ISETP.GE.AND P0, PT, R3, UR6, PT ;  /* 0x0000000603007c0c */ /* 0x000fe2000bf06270 */
[----:B0-----:R-:W-:-:S04]  /*3400*/  FFMA.FTZ R5, -R8, R8, 1 ;  /* 0x3f80000008057423 */ /* 0x001fc80000010108 */
[----:B------:R-:W-:-:S04]  /*3410*/  FFMA.FTZ R5, R5, R9, R8 ;  /* 0x0000000905057223 */ /* 0x000fc80000010008 */
[----:B------:R-:W-:-:S05]  /*3420*/  FMUL.FTZ R5, R0, R5 ;  /* 0x0000000500057220 */ /* 0x000fca0000410000 */
[----:B------:R-:W-:-:S05]  /*3430*/  F2FP.F16.F32.PACK_AB R5, RZ, R5 ;  /* 0x00000005ff05723e */ /* 0x000fca00000000ff */
        /* <DEDUP_REMOVED lines=355> */
.L_x_1910:
        /* <DEDUP_REMOVED lines=48> */
.L_x_1912:
[----:B------:R-:W-:Y:S05]  /*4d70*/  BSYNC B1 ;  /* 0x0000000000017941 */ /* 0x000fea0003800000 */
.L_x_1911:
        /* <DEDUP_REMOVED lines=9> */
.L_x_1906:
[----:B------:R-:W-:Y:S05]  /*4e10*/  BSYNC B0 ;  /* 0x0000000000007941 */ /* 0x000fea0003800000 */
.L_x_1905:
        /* <DEDUP_REMOVED lines=355> */
.L_x_1913:
        /* <DEDUP_REMOVED lines=48> */
.L_x_1915:
[----:B------:R-:W-:Y:S05]  /*6750*/  BSYNC B0 ;  /* 0x0000000000007941 */ /* 0x000fea0003800000 */
.L_x_1914:
[----:B------:R-:W0:Y:S01]  /*6760*/  MUFU.TANH R6, R6 ;  /* 0x0000000600067308 */ /* 0x000e220000002400 */
[----:B------:R-:W-:Y:S01]  /*6770*/  FMUL.FTZ R9, R2, R9 ;  /* 0x0000000902097220 */ /* 0x000fe20000410000 */
[----:B-----5:R-:W-:Y:S02]  /*6780*/  HADD2.F32 R0, -RZ, R0.H0_H0 ;  /* 0x20000000ff007230 */ /* 0x020fe40000004100 */
[----:B0-----:R-:W-:-:S04]  /*6790*/  FFMA.FTZ R3, -R6, R6, 1 ;  /* 0x3f80000006037423 */ /* 0x001fc80000010106 */
[----:B------:R-:W-:-:S04]  /*67a0*/  FFMA.FTZ R3, R3, R9, R6 ;  /* 0x0000000903037223 */ /* 0x000fc80000010006 */
[----:B------:R-:W-:-:S05]  /*67b0*/  FMUL.FTZ R3, R0, R3 ;  /* 0x0000000300037220 */ /* 0x000fca0000410000 */
[----:B------:R-:W-:-:S05]  /*67c0*/  F2FP.F16.F32.PACK_AB R3, RZ, R3 ;  /* 0x00000003ff03723e */ /* 0x000fca00000000ff */
[----:B------:R-:W-:Y:S01]  /*67d0*/  STG.E.U16 desc[UR4][R4.64], R3 ;  /* 0x0000000304007986 */ /* 0x000fe2000c101504 */
[----:B------:R-:W-:Y:S05]  /*67e0*/  EXIT ;  /* 0x000000000000794d */ /* 0x000fea0003800000 */
.L_x_1916:
        /* <DEDUP_REMOVED lines=9> */
.L_x_8583:


//--------------------- .text._ZN2at6native27unrolled_elementwise_kernelIZZZNS0_61_GLOBAL__N__b29612f4_23_ActivationMishKernel_cu_9e10b42f_310220mish_backward_kernelERNS_14TensorIteratorEENKUlvE_clEvENKUlvE1_clEvEUlN3c104HalfES8_E_St5arrayIPcLm3EELi4E23TrivialOffsetCalculatorILi2EjESD_ILi1EjENS0_6memory15LoadWithoutCastENSG_16StoreWithoutCastEEEviT_T0_T2_T3_T4_T5_ --------------------------
	.section	.text._ZN2at6native27unrolled_elementwise_kernelIZZZNS0_61_GLOBAL__N__b29612f4_23_ActivationMishKernel_cu_9e10b42f_310220mish_backward_kernelERNS_14TensorIteratorEENKUlvE_clEvENKUlvE1_clEvEUlN3c104HalfES8_E_St5arrayIPcLm3EELi4E23TrivialOffsetCalculatorILi2EjESD_ILi1EjENS0_6memory15LoadWithoutCastENSG_16StoreWithoutCastEEEviT_T0_T2_T3_T4_T5_,"ax",@progbits
	.align	128
        .global         _ZN2at6native27unrolled_elementwise_kernelIZZZNS0_61_GLOBAL__N__b29612f4_23_ActivationMishKernel_cu_9e10b42f_310220mish_backward_kernelERNS_14TensorIteratorEENKUlvE_clEvENKUlvE1_clEvEUlN3c104HalfES8_E_St5arrayIPcLm3EELi4E23TrivialOffsetCalculatorILi2EjESD_ILi1EjENS0_6memory15LoadWithoutCastENSG_16StoreWithoutCastEEEviT_T0_T2_T3_T4_T5_
        .type           _ZN2at6native27unrolled_elementwise_kernelIZZZNS0_61_GLOBAL__N__b29612f4_23_ActivationMishKernel_cu_9e10b42f_310220mish_backward_kernelERNS_14TensorIteratorEENKUlvE_clEvENKUlvE1_clEvEUlN3c104HalfES8_E_St5arrayIPcLm3EELi4E23TrivialOffsetCalculatorILi2EjESD_ILi1EjENS0_6memory15LoadWithoutCastENSG_16StoreWithoutCastEEEviT_T0_T2_T3_T4_T5_,@function
        .size           _ZN2at6native27unrolled_elementwise_kernelIZZZNS0_61_GLOBAL__N__b29612f4_23_ActivationMishKernel_cu_9e10b42f_310220mish_backward_kernelERNS_14TensorIteratorEENKUlvE_clEvENKUlvE1_clEvEUlN3c104HalfES8_E_St5arrayIPcLm3EELi4E23TrivialOffsetCalculatorILi2EjESD_ILi1EjENS0_6memory15LoadWithoutCastENSG_16StoreWithoutCastEEEviT_T0_T2_T3_T4_T5_,(.L_x_8584 - _ZN2at6native27unrolled_elementwise_kernelIZZZNS0_61_GLOBAL__N__b29612f4_23_ActivationMishKernel_cu_9e10b42f_310220mish_backward_kernelERNS_14TensorIteratorEENKUlvE_clEvENKUlvE1_clEvEUlN3c104HalfES8_E_St5arrayIPcLm3EELi4E23TrivialOffsetCalculatorILi2EjESD_ILi1EjENS0_6memory15LoadWithoutCastENSG_16StoreWithoutCastEEEviT_T0_T2_T3_T4_T5_)
        .other          _ZN2at6native27unrolled_elementwise_kernelIZZZNS0_61_GLOBAL__N__b29612f4_23_ActivationMishKernel_cu_9e10b42f_310220mish_backward_kernelERNS_14TensorIteratorEENKUlvE_clEvENKUlvE1_clEvEUlN3c104HalfES8_E_St5arrayIPcLm3EELi4E23TrivialOffsetCalculatorILi2EjESD_ILi1EjENS0_6memory15LoadWithoutCastENSG_16StoreWithoutCastEEEviT_T0_T2_T3_T4_T5_,@"STO_CUDA_ENTRY STV_DEFAULT"
_ZN2at6native27unrolled_elementwise_kernelIZZZNS0_61_GLOBAL__N__b29612f4_23_ActivationMishKernel_cu_9e10b42f_310220mish_backward_kernelERNS_14TensorIteratorEENKUlvE_clEvENKUlvE1_clEvEUlN3c104HalfES8_E_St5arrayIPcLm3EELi4E23TrivialOffsetCalculatorILi2EjESD_ILi1EjENS0_6memory15LoadWithoutCastENSG_16StoreWithoutCastEEEviT_T0_T2_T3_T4_T5_:
.text._ZN2at6native27unrolled_elementwise_kernelIZZZNS0_61_GLOBAL__N__b29612f4_23_ActivationMishKernel_cu_9e10b42f_310220mish_backward_kernelERNS_14TensorIteratorEENKUlvE_clEvENKUlvE1_clEvEUlN3c104HalfES8_E_St5arrayIPcLm3EELi4E23TrivialOffsetCalculatorILi2EjESD_ILi1EjENS0_6memory15LoadWithoutCastENSG_16StoreWithoutCastEEEviT_T0_T2_T3_T4_T5_:
        /* <DEDUP_REMOVED lines=52> */
[----:B-----5:R-:W-:Y:S01]  /*0340*/  HADD2.F32 R21, -RZ, R21.H0_H0 ;  /* 0x20000015ff157230 */ /* 0x020fe20000004100 */
        /* <DEDUP_REMOVED lines=36> */
.L_x_1920:
[----:B------:R-:W-:Y:S05]  /*0590*/  BSYNC B1 ;  /* 0x0000000000017941 */ /* 0x000fea0003800000 */
.L_x_1919:
[----:B------:R-:W0:Y:S01]  /*05a0*/  MUFU.TANH R3, R3 ;  /* 0x0000000300037308 */ /* 0x000e220000002400 */
[----:B------:R-:W-:Y:S01]  /*05b0*/  FMUL.FTZ R8, R21, R8 ;  /* 0x0000000815087220 */ /* 0x000fe20000410000 */
[----:B------:R-:W-:Y:S02]  /*05c0*/  HADD2.F32 R5, -RZ, R20.H0_H0 ;  /* 0x20000014ff057230 */ /* 0x000fe40000004100 */
[----:B0-----:R-:W-:-:S04]  /*05d0*/  FFMA.FTZ R2, -R3, R3, 1 ;  /* 0x3f80000003027423 */ /* 0x001fc80000010103 */
[----:B------:R-:W-:-:S04]  /*05e0*/  FFMA.FTZ R2, R2, R8, R3 ;  /* 0x0000000802027223 */ /* 0x000fc80000010003 */
[----:B------:R-:W-:-:S05]  /*05f0*/  FMUL.FTZ R2, R5, R2 ;  /* 0x0000000205027220 */ /* 0x000fca0000410000 */
[----:B------:R-:W-:-:S07]  /*0600*/  F2FP.F16.F32.PACK_AB R2, RZ, R2 ;  /* 0x00000002ff02723e */ /* 0x000fce00000000ff */
.L_x_1918:
[----:B------:R-:W-:Y:S05]  /*0610*/  BSYNC B0 ;  /* 0x0000000000007941 */ /* 0x000fea0003800000 */
.L_x_1917:
[----:B-1----:R-:W-:Y:S01]  /*0620*/  IADD3 R3, R19, 0x80, RZ ;  /* 0x0000008013037810 */ /* 0x002fe20007ffe0ff */
[----:B------:R-:W-:Y:S03]  /*0630*/  BSSY B0, `(.L_x_1921) ;  /* 0x0000030000007945 */ /* 0x000fe60003800000 */
[----:B------:R-:W-:-:S13]  /*0640*/  ISETP.GE.AND P0, PT, R3, R18, PT ;  /* 0x000000120300720c */ /* 0x000fda0003f06270 */
[----:B------:R-:W-:Y:S05]  /*0650*/  @P0 BRA `(.L_x_1922) ;  /* 0x0000000000b40947 */ /* 0x000fea0003800000 */
[----:B-----5:R-:W-:Y:S01]  /*0660*/  HADD2.F32 R25, -RZ, R25.H0_H0 ;  /* 0x20000019ff197230 */ /* 0x020fe20000004100 */
        /* <DEDUP_REMOVED lines=36> */
.L_x_1924:
[----:B------:R-:W-:Y:S05]  /*08b0*/  BSYNC B1 ;  /* 0x0000000000017941 */ /* 0x000fea0003800000 */
.L_x_1923:
[----:B------:R-:W0:Y:S01]  /*08c0*/  MUFU.TANH R5, R5 ;  /* 0x0000000500057308 */ /* 0x000e220000002400 */
[----:B------:R-:W-:Y:S01]  /*08d0*/  FMUL.FTZ R10, R25, R10 ;  /* 0x0000000a190a7220 */ /* 0x000fe20000410000 */
[----:B------:R-:W-:Y:S02]  /*08e0*/  HADD2.F32 R7, -RZ, R22.H0_H0 ;  /* 0x20000016ff077230 */ /* 0x000fe40000004100 */
[----:B0-----:R-:W-:-:S04]  /*08f0*/  FFMA.FTZ R4, -R5, R5, 1 ;  /* 0x3f80000005047423 */ /* 0x001fc80000010105 */
[----:B------:R-:W-:-:S04]  /*0900*/  FFMA.FTZ R4, R4, R10, R5 ;  /* 0x0000000a04047223 */ /* 0x000fc80000010005 */
[----:B------:R-:W-:-:S05]  /*0910*/  FMUL.FTZ R4, R7, R4 ;  /* 0x0000000407047220 */ /* 0x000fca0000410000 */
[----:B------:R-:W-:-:S07]  /*0920*/  F2FP.F16.F32.PACK_AB R4, RZ, R4 ;  /* 0x00000004ff04723e */ /* 0x000fce00000000ff */
.L_x_1922:
[----:B------:R-:W-:Y:S05]  /*0930*/  BSYNC B0 ;  /* 0x0000000000007941 */ /* 0x000fea0003800000 */
.L_x_1921:
[----:B------:R-:W-:Y:S01]  /*0940*/  IADD3 R5, R19, 0x100, RZ ;  /* 0x0000010013057810 */ /* 0x000fe20007ffe0ff */
        /* <DEDUP_REMOVED lines=40> */
.L_x_1928:
[----:B------:R-:W-:Y:S05]  /*0bd0*/  BSYNC B1 ;  /* 0x0000000000017941 */ /* 0x000fea0003800000 */
.L_x_1927:
[----:B------:R-:W0:Y:S01]  /*0be0*/  MUFU.TANH R6, R6 ;  /* 0x0000000600067308 */ /* 0x000e220000002400 */
[----:B------:R-:W-:Y:S01]  /*0bf0*/  FMUL.FTZ R10, R23, R10 ;  /* 0x0000000a170a7220 */ /* 0x000fe20000410000 */
[----:B------:R-:W-:Y:S02]  /*0c00*/  HADD2.F32 R24, -RZ, R24.H0_H0 ;  /* 0x20000018ff187230 */ /* 0x000fe40000004100 */
[----:B0-----:R-:W-:-:S04]  /*0c10*/  FFMA.FTZ R5, -R6, R6, 1 ;  /* 0x3f80000006057423 */ /* 0x001fc80000010106 */
[----:B------:R-:W-:-:S04]  /*0c20*/  FFMA.FTZ R5, R5, R10, R6 ;  /* 0x0000000a05057223 */ /* 0x000fc80000010006 */
[----:B------:R-:W-:-:S05]  /*0c30*/  FMUL.FTZ R5, R24, R5 ;  /* 0x0000000518057220 */ /* 0x000fca0000410000 */
[----:B------:R-:W-:-:S07]  /*0c40*/  F2FP.F16.F32.PACK_AB R5, RZ, R5 ;  /* 0x00000005ff05723e */ /* 0x000fce00000000ff */
.L_x_1926:
[----:B------:R-:W-:Y:S05]  /*0c50*/  BSYNC B0 ;  /* 0x0000000000007941 */ /* 0x000fea0003800000 */
.L_x_1925:
        /* <DEDUP_REMOVED lines=41> */
.L_x_1932:
[----:B------:R-:W-:Y:S05]  /*0ef0*/  BSYNC B1 ;  /* 0x0000000000017941 */ /* 0x000fea0003800000 */
.L_x_1931:
[----:B------:R-:W0:Y:S01]  /*0f00*/  MUFU.TANH R7, R7 ;  /* 0x0000000700077308 */ /* 0x000e220000002400 */
[----:B------:R-:W-:Y:S01]  /*0f10*/  FMUL.FTZ R11, R12, R11 ;  /* 0x0000000b0c0b7220 */ /* 0x000fe20000410000 */
[----:B------:R-:W-:Y:S02]  /*0f20*/  HADD2.F32 R13, -RZ, R13.H0_H0 ;  /* 0x2000000dff0d7230 */ /* 0x000fe40000004100 */
[----:B0-----:R-:W-:-:S04]  /*0f30*/  FFMA.FTZ R6, -R7, R7, 1 ;  /* 0x3f80000007067423 */ /* 0x001fc80000010107 */
[----:B------:R-:W-:-:S04]  /*0f40*/  FFMA.FTZ R6, R6, R11, R7 ;  /* 0x0000000b06067223 */ /* 0x000fc80000010007 */
[----:B------:R-:W-:-:S05]  /*0f50*/  FMUL.FTZ R6, R13, R6 ;  /* 0x000000060d067220 */ /* 0x000fca0000410000 */
[----:B------:R-:W-:-:S07]  /*0f60*/  F2FP.F16.F32.PACK_AB R6, RZ, R6 ;  /* 0x00000006ff06723e */ /* 0x000fce00000000ff */
.L_x_1930:
[----:B------:R-:W-:Y:S05]  /*0f70*/  BSYNC B0 ;  /* 0x0000000000007941 */ /* 0x000fea0003800000 */
.L_x_1929:
        /* <DEDUP_REMOVED lines=17> */
.L_x_1935:
[----:B------:R-:W-:Y:S05]  /*1090*/  BSYNC B1 ;  /* 0x0000000000017941 */ /* 0x000fea0003800000 */
.L_x_1934:
[----:B------:R-:W-:-:S13]  /*10a0*/  ISETP.GE.AND P0, PT, R19, R18, PT ;  /* 0x000000121300720c */ /* 0x000fda0003f06270 */
[----:B0-----:R-:W0:Y:S01]  /*10b0*/  @!P0 LDC.64 R2, c[0x0][0x218] ;  /* 0x00008600ff028b82 */ /* 0x001e220000000a00 */
[----:B------:R-:W-:Y:S02]  /*10c0*/  @!P0 LEA R7, R0, R19, 0x9 ;  /* 0x0000001300078211 */ /* 0x000fe400078e48ff */
[----:B------:R-:W-:-:S03]  /*10d0*/  @!P0 IADD3 R19, R19, 0x80, RZ ;  /* 0x0000008013138810 */ /* 0x000fc60007ffe0ff */
[----:B0-----:R-:W-:-:S05]  /*10e0*/  @!P0 IMAD.WIDE.U32 R2, R7, 0x2, R2 ;  /* 0x0000000207028825 */ /* 0x001fca00078e0002 */
[----:B------:R0:W-:Y:S02]  /*10f0*/  @!P0 STG.E.U16 desc[UR4][R2.64], R5 ;  /* 0x0000000502008986 */ /* 0x0001e4000c101504 */
.L_x_1936:
[----:B------:R-:W-:Y:S05]  /*1100*/  BSYNC B0 ;  /* 0x0000000000007941 */ /* 0x000fea0003800000 */
.L_x_1933:
        /* <DEDUP_REMOVED lines=8> */
.L_x_1937:
        /* <DEDUP_REMOVED lines=15> */
.L_x_8584:


//--------------------- .text._ZN2at6native29vectorized_elementwise_kernelILi2EZZZNS0_61_GLOBAL__N__b29612f4_23_ActivationMishKernel_cu_9e10b42f_310220mish_backward_kernelERNS_14TensorIteratorEENKUlvE_clEvENKUlvE1_clEvEUlN3c104HalfES8_E_St5arrayIPcLm3EEEEviT0_T1_ --------------------------
	.section	.text._ZN2at6native29vectorized_elementwise_kernelILi2EZZZNS0_61_GLOBAL__N__b29612f4_23_ActivationMishKernel_cu_9e10b42f_310220mish_backward_kernelERNS_14TensorIteratorEENKUlvE_clEvENKUlvE1_clEvEUlN3c104HalfES8_E_St5arrayIPcLm3EEEEviT0_T1_,"ax",@progbits
	.align	128
        .global         _ZN2at6native29vectorized_elementwise_kernelILi2EZZZNS0_61_GLOBAL__N__b29612f4_23_ActivationMishKernel_cu_9e10b42f_310220mish_backward_kernelERNS_14TensorIteratorEENKUlvE_clEvENKUlvE1_clEvEUlN3c104HalfES8_E_St5arrayIPcLm3EEEEviT0_T1_
        .type           _ZN2at6native29vectorized_elementwise_kernelILi2EZZZNS0_61_GLOBAL__N__b29612f4_23_ActivationMishKernel_cu_9e10b42f_310220mish_backward_kernelERNS_14TensorIteratorEENKUlvE_clEvENKUlvE1_clEvEUlN3c104HalfES8_E_St5arrayIPcLm3EEEEviT0_T1_,@function
        .size           _ZN2at6native29vectorized_elementwise_kernelILi2EZZZNS0_61_GLOBAL__N__b29612f4_23_ActivationMishKernel_cu_9e10b42f_310220mish_backward_kernelERNS_14TensorIteratorEENKUlvE_clEvENKUlvE1_clEvEUlN3c104HalfES8_E_St5arrayIPcLm3EEEEviT0_T1_,(.L_x_8585 - _ZN2at6native29vectorized_elementwise_kernelILi2EZZZNS0_61_GLOBAL__N__b29612f4_23_ActivationMishKernel_cu_9e10b42f_310220mish_backward_kernelERNS_14TensorIteratorEENKUlvE_clEvENKUlvE1_clEvEUlN3c104HalfES8_E_St5arrayIPcLm3EEEEviT0_T1_)
        .other          _ZN2at6native29vectorized_elementwise_kernelILi2EZZZNS0_61_GLOBAL__N__b29612f4_23_ActivationMishKernel_cu_9e10b42f_310220mish_backward_kernelERNS_14TensorIteratorEENKUlvE_clEvENKUlvE1_clEvEUlN3c104HalfES8_E_St5arrayIPcLm3EEEEviT0_T1_,@"STO_CUDA_ENTRY STV_DEFAULT"
_ZN2at6native29vectorized_elementwise_kernelILi2EZZZNS0_61_GLOBAL__N__b29612f4_23_ActivationMishKernel_cu_9e10b42f_310220mish_backward_kernelERNS_14TensorIteratorEENKUlvE_clEvENKUlvE1_clEvEUlN3c104HalfES8_E_St5arrayIPcLm3EEEEviT0_T1_:
.text._ZN2at6native29vectorized_elementwise_kernelILi2EZZZNS0_61_GLOBAL__N__b29612f4_23_ActivationMishKernel_cu_9e10b42f_310220mish_backward_kernelERNS_14TensorIteratorEENKUlvE_clEvENKUlvE1_clEvEUlN3c104HalfES8_E_St5arrayIPcLm3EEEEviT0_T1_:
        /* <DEDUP_REMOVED lines=9> */
[----:B------:R-:W1:Y:S08]  /*0090*/  LDC.64 R2, c[0x0][0x228] ;  /* 0x00008a00ff027b82 */ /* 0x000e700000000a00 */
[----:B------:R-:W2:Y:S01]  /*00a0*/  LDC.64 R6, c[0x0][0x220] ;  /* 0x00008800ff067b82 */ /* 0x000ea20000000a00 */
[----:B-1----:R-:W-:-:S04]  /*00b0*/  IMAD.WIDE R2, R4, 0x2, R2 ;  /* 0x0000000204027825 */ /* 0x002fc800078e0202 */
[----:B0-----:R-:W-:-:S05]  /*00c0*/  IMAD.WIDE.U32 R18, R11, 0x4, R2 ;  /* 0x000000040b127825 */ /* 0x001fca00078e0002 */
[----:B------:R-:W3:Y:S04]  /*00d0*/  LDG.E R5, desc[UR4][R18.64] ;  /* 0x0000000412057981 */ /* 0x000ee8000c1e1900 */
[----:B------:R-:W4:Y:S01]  /*00e0*/  LDG.E R3, desc[UR4][R18.64+0x200] ;  /* 0x0002000412037981 */ /* 0x000f22000c1e1900 */
[----:B--2---:R-:W-:Y:S01]  /*00f0*/  IMAD.WIDE R6, R4, 0x2, R6 ;  /* 0x0000000204067825 */ /* 0x004fe200078e0206 */
[----:B------:R-:W-:Y:S02]  /*0100*/  HFMA2.MMA R21, -RZ, RZ, 1.625, 0 ;  /* 0x3e800000ff157435 */ /* 0x000fe400000001ff */
[----:B------:R-:W5:Y:S01]  /*0110*/  LDG.E R0, desc[UR4][R18.64+0x400] ;  /* 0x0004000412007981 */ /* 0x000f62000c1e1900 */
[----:B------:R-:W-:-:S03]  /*0120*/  IMAD.WIDE.U32 R12, R11, 0x4, R6 ;  /* 0x000000040b0c7825 */ /* 0x000fc600078e0006 */
[----:B------:R-:W5:Y:S04]  /*0130*/  LDG.E R15, desc[UR4][R18.64+0x600] ;  /* 0x00060004120f7981 */ /* 0x000f68000c1e1900 */
[----:B------:R-:W5:Y:S04]  /*0140*/  LDG.E R10, desc[UR4][R12.64] ;  /* 0x000000040c0a7981 */ /* 0x000f68000c1e1900 */
[----:B------:R-:W5:Y:S04]  /*0150*/  LDG.E R9, desc[UR4][R12.64+0x200] ;  /* 0x000200040c097981 */ /* 0x000f68000c1e1900 */
[----:B------:R-:W5:Y:S04]  /*0160*/  LDG.E R8, desc[UR4][R12.64+0x400] ;  /* 0x000400040c087981 */ /* 0x000f68000c1e1900 */
[----:B------:R0:W5:Y:S01]  /*0170*/  LDG.E R7, desc[UR4][R12.64+0x600] ;  /* 0x000600040c077981 */ /* 0x000162000c1e1900 */
[----:B------:R-:W-:Y:S01]  /*0180*/  MOV R20, 0x3d39bf78 ;  /* 0x3d39bf7800147802 */ /* 0x000fe20000000f00 */
[----:B------:R-:W-:Y:S01]  /*0190*/  BSSY B0, `(.L_x_1939) ;  /* 0x0000045000007945 */ /* 0x000fe20003800000 */
[----:B---3--:R-:W-:-:S02]  /*01a0*/  HADD2.F32 R2, -RZ, R5.H0_H0 ;  /* 0x20000005ff027230 */ /* 0x008fc40000004100 */
[----:B------:R-:W-:-:S03]  /*01b0*/  HADD2.F32 R5, -RZ, R5.H1_H1 ;  /* 0x30000005ff057230 */ /* 0x000fc60000004100 */
[----:B------:R-:W-:Y:S02]  /*01c0*/  FMUL.FTZ R16, R2, 1.4426950216293334961 ;  /* 0x3fb8aa3b02107820 */ /* 0x000fe40000410000 */
[----:B------:R-:W-:-:S04]  /*01d0*/  FMUL.FTZ R6, R5, 1.4426950216293334961 ;  /* 0x3fb8aa3b05067820 */ /* 0x000fc80000410000 */
[----:B------:R-:W1:Y:S08]  /*01e0*/  MUFU.EX2 R16, R16 ;  /* 0x0000001000107308 */ /* 0x000e700000000800 */
[----:B------:R-:W0:Y:S01]  /*01f0*/  MUFU.EX2 R6, R6 ;  /* 0x0000000600067308 */ /* 0x000e220000000800 */
[----:B-1----:R-:W-:-:S05]  /*0200*/  FADD.FTZ.RZ R14, R16, 1 ;  /* 0x3f800000100e7421 */ /* 0x002fca000001c000 */
[----:B------:R-:W-:Y:S01]  /*0210*/  IADD3 R14, R14, -0x3f400000, RZ ;  /* 0xc0c000000e0e7810 */ /* 0x000fe20007ffe0ff */
[----:B0-----:R-:W-:-:S03]  /*0220*/  FADD.FTZ.RZ R13, R6, 1 ;  /* 0x3f800000060d7421 */ /* 0x001fc6000001c000 */
[----:B------:R-:W-:Y:S02]  /*0230*/  LOP3.LUT R17, R14, 0xff800000, RZ, 0xc0, !PT ;  /* 0xff8000000e117812 */ /* 0x000fe400078ec0ff */
[----:B------:R-:W-:Y:S02]  /*0240*/  IADD3 R13, R13, -0x3f400000, RZ ;  /* 0xc0c000000d0d7810 */ /* 0x000fe40007ffe0ff */
[----:B------:R-:W-:Y:S02]  /*0250*/  IADD3 R12, -R17, 0x40800000, RZ ;  /* 0x40800000110c7810 */ /* 0x000fe40007ffe1ff */
[----:B------:R-:W-:Y:S02]  /*0260*/  LOP3.LUT R19, R13, 0xff800000, RZ, 0xc0, !PT ;  /* 0xff8000000d137812 */ /* 0x000fe400078ec0ff */
[----:B------:R-:W-:Y:S01]  /*0270*/  IADD3 R23, R16, -R17, RZ ;  /* 0x8000001110177210 */ /* 0x000fe20007ffe0ff */
[----:B------:R-:W-:Y:S01]  /*0280*/  FFMA.FTZ R12, R12, R21, -1 ;  /* 0xbf8000000c0c7423 */ /* 0x000fe20000010015 */
[----:B------:R-:W-:-:S02]  /*0290*/  IADD3 R14, -R19, 0x40800000, RZ ;  /* 0x40800000130e7810 */ /* 0x000fc40007ffe1ff */
[----:B------:R-:W-:Y:S01]  /*02a0*/  IADD3 R25, R6, -R19, RZ ;  /* 0x8000001306197210 */ /* 0x000fe20007ffe0ff */
[----:B------:R-:W-:Y:S02]  /*02b0*/  FADD.FTZ R23, R23, R12 ;  /* 0x0000000c17177221 */ /* 0x000fe40000010000 */
[----:B------:R-:W-:Y:S02]  /*02c0*/  FFMA.FTZ R14, R14, R21, -1 ;  /* 0xbf8000000e0e7423 */ /* 0x000fe40000010015 */
[----:B------:R-:W-:Y:S02]  /*02d0*/  FFMA.FTZ R12, R23, -R20, 0.10546888411045074463 ;  /* 0x3dd80012170c7423 */ /* 0x000fe40000010814 */
[----:B------:R-:W-:Y:S02]  /*02e0*/  FADD.FTZ R25, R25, R14 ;  /* 0x0000000e19197221 */ /* 0x000fe40000010000 */
[----:B------:R-:W-:Y:S02]  /*02f0*/  FFMA.FTZ R12, R23, R12, -0.13229703903198242188 ;  /* 0xbe0778e0170c7423 */ /* 0x000fe4000001000c */
[----:B------:R-:W-:-:S02]  /*0300*/  FFMA.FTZ R14, R25, -R20, 0.10546888411045074463 ;  /* 0x3dd80012190e7423 */ /* 0x000fc40000010814 */
[----:B------:R-:W-:Y:S02]  /*0310*/  FFMA.FTZ R12, R23, R12, 0.14491446316242218018 ;  /* 0x3e146475170c7423 */ /* 0x000fe4000001000c */
[----:B------:R-:W-:Y:S02]  /*0320*/  FFMA.FTZ R14, R25, R14, -0.13229703903198242188 ;  /* 0xbe0778e0190e7423 */ /* 0x000fe4000001000e */
[----:B------:R-:W-:Y:S01]  /*0330*/  FFMA.FTZ R12, R23, R12, -0.16641564667224884033 ;  /* 0xbe2a68dd170c7423 */ /* 0x000fe2000001000c */
[----:B------:R-:W-:Y:S01]  /*0340*/  FMUL.FTZ R18, R2, -1.4426950216293334961 ;  /* 0xbfb8aa3b02127820 */ /* 0x000fe20000410000 */
[----:B------:R-:W-:Y:S01]  /*0350*/  FFMA.FTZ R14, R25, R14, 0.14491446316242218018 ;  /* 0x3e146475190e7423 */ /* 0x000fe2000001000e */
[----:B------:R-:W-:Y:S01]  /*0360*/  FMUL.FTZ R22, R5, -1.4426950216293334961 ;  /* 0xbfb8aa3b05167820 */ /* 0x000fe20000410000 */
[----:B------:R-:W-:Y:S01]  /*0370*/  FFMA.FTZ R12, R23, R12, 0.19988867640495300293 ;  /* 0x3e4caf9e170c7423 */ /* 0x000fe2000001000c */
[----:B----4-:R-:W-:Y:S02]  /*0380*/  HADD2.F32 R13, -RZ, R3.H0_H0 ;  /* 0x20000003ff0d7230 */ /* 0x010fe40000004100 */
[----:B------:R-:W-:Y:S01]  /*0390*/  FFMA.FTZ R14, R25, R14, -0.16641564667224884033 ;  /* 0xbe2a68dd190e7423 */ /* 0x000fe2000001000e */
[----:B------:R-:W0:Y:S01]  /*03a0*/  MUFU.EX2 R18, R18 ;  /* 0x0000001200127308 */ /* 0x000e220000000800 */
[----:B------:R-:W-:Y:S01]  /*03b0*/  FFMA.FTZ R12, R23, R12, -0.25000196695327758789 ;  /* 0xbe800042170c7423 */ /* 0x000fe2000001000c */
[----:B------:R-:W-:Y:S01]  /*03c0*/  FMUL.FTZ R27, R13, 1.4426950216293334961 ;  /* 0x3fb8aa3b0d1b7820 */ /* 0x000fe20000410000 */
[----:B------:R-:W-:-:S02]  /*03d0*/  FFMA.FTZ R24, R25, R14, 0.19988867640495300293 ;  /* 0x3e4caf9e19187423 */ /* 0x000fc4000001000e */
[----:B------:R-:W-:-:S03]  /*03e0*/  FFMA.FTZ R12, R23, R12, 0.33333510160446166992 ;  /* 0x3eaaaae6170c7423 */ /* 0x000fc6000001000c */
[----:B------:R-:W1:Y:S01]  /*03f0*/  MUFU.EX2 R22, R22 ;  /* 0x0000001600167308 */ /* 0x000e620000000800 */
[----:B------:R-:W-:Y:S01]  /*0400*/  FFMA.FTZ R26, R25, R24, -0.25000196695327758789 ;  /* 0xbe800042191a7423 */ /* 0x000fe20000010018 */
[----:B------:R-:W-:-:S06]  /*0410*/  FFMA.FTZ R12, R23, R12, -0.5 ;  /* 0xbf000000170c7423 */ /* 0x000fcc000001000c */
[----:B------:R-:W2:Y:S01]  /*0420*/  MUFU.EX2 R14, R27 ;  /* 0x0000001b000e7308 */ /* 0x000ea20000000800 */
[----:B------:R-:W-:Y:S01]  /*0430*/  FFMA.FTZ R26, R25, R26, 0.33333510160446166992 ;  /* 0x3eaaaae6191a7423 */ /* 0x000fe2000001001a */
[----:B------:R-:W-:Y:S01]  /*0440*/  FMUL.FTZ R12, R23, R12 ;  /* 0x0000000c170c7220 */ /* 0x000fe20000410000 */
[----:B------:R-:W-:Y:S02]  /*0450*/  HADD2.F32 R3, -RZ, R3.H1_H1 ;  /* 0x30000003ff037230 */ /* 0x000fe40000004100 */
[----:B------:R-:W-:Y:S01]  /*0460*/  FFMA.FTZ R26, R25, R26, -0.5 ;  /* 0xbf000000191a7423 */ /* 0x000fe2000001001a */
[----:B------:R-:W-:Y:S01]  /*0470*/  FFMA.FTZ R24, R23, R12, R23 ;  /* 0x0000000c17187223 */ /* 0x000fe20000010017 */
[----:B0-----:R-:W-:Y:S01]  /*0480*/  FADD.FTZ R23, R18, 1 ;  /* 0x3f80000012177421 */ /* 0x001fe20000010000 */
[----:B------:R-:W-:Y:S01]  /*0490*/  FMUL.FTZ R12, R3, 1.4426950216293334961 ;  /* 0x3fb8aa3b030c7820 */ /* 0x000fe20000410000 */
[----:B------:R-:W-:Y:S01]  /*04a0*/  FMUL.FTZ R18, R25, R26 ;  /* 0x0000001a19127220 */ /* 0x000fe20000410000 */
[----:B-1----:R-:W-:Y:S01]  /*04b0*/  FADD.FTZ R22, R22, 1 ;  /* 0x3f80000016167421 */ /* 0x002fe20000010000 */
[----:B------:R-:W-:-:S02]  /*04c0*/  ISETP.GE.U32.AND P0, PT, R16, 0x7f800000, PT ;  /* 0x7f8000001000780c */ /* 0x000fc40003f06070 */
[----:B------:R-:W-:Y:S01]  /*04d0*/  FFMA.FTZ R18, R25, R18, R25 ;  /* 0x0000001219127223 */ /* 0x000fe20000010019 */
[----:B------:R-:W0:Y:S01]  /*04e0*/  MUFU.EX2 R12, R12 ;  /* 0x0000000c000c7308 */ /* 0x000e220000000800 */
[----:B--2---:R-:W-:Y:S01]  /*04f0*/  FADD.FTZ.RZ R25, R14, 1 ;  /* 0x3f8000000e197421 */ /* 0x004fe2000001c000 */
[----:B------:R-:W-:-:S06]  /*0500*/  I2FP.F32.S32 R17, R17 ;  /* 0x0000001100117245 */ /* 0x000fcc0000201400 */
[----:B------:R-:W1:Y:S01]  /*0510*/  MUFU.RCP R23, R23 ;  /* 0x0000001700177308 */ /* 0x000e620000001000 */
[----:B------:R-:W-:-:S07]  /*0520*/  IADD3 R26, R25, -0x3f400000, RZ ;  /* 0xc0c00000191a7810 */ /* 0x000fce0007ffe0ff */
[----:B------:R-:W2:Y:S01]  /*0530*/  MUFU.RCP R22, R22 ;  /* 0x0000001600167308 */ /* 0x000ea20000001000 */
[----:B------:R-:W-:Y:S01]  /*0540*/  FMUL.FTZ R25, R17, 1.1920928955078125e-07 ;  /* 0x3400000011197820 */ /* 0x000fe20000410000 */
[----:B------:R-:W-:-:S03]  /*0550*/  LOP3.LUT R17, R26, 0xff800000, RZ, 0xc0, !PT ;  /* 0xff8000001a117812 */ /* 0x000fc600078ec0ff */
[----:B------:R-:W-:Y:S01]  /*0560*/  FFMA.FTZ R24, R25, 0.69314718246459960938, R24 ;  /* 0x3f31721819187823 */ /* 0x000fe20000010018 */
[----:B------:R-:W-:Y:S01]  /*0570*/  IADD3 R26, -R17, 0x40800000, RZ ;  /* 0x40800000111a7810 */ /* 0x000fe20007ffe1ff */
[----:B0-----:R-:W-:Y:S06]  /*0580*/  @!P0 BRA `(.L_x_1940) ;  /* 0x0000000000148947 */ /* 0x001fec0003800000 */
[----:B------:R-:W-:-:S13]  /*0590*/  ISETP.GE.AND P0, PT, R16, -0x407fffff, PT ;  /* 0xbf8000011000780c */ /* 0x000fda0003f06270 */
[----:B------:R-:W-:-:S05]  /*05a0*/  @P0 MOV R25, 0x7f800000 ;  /* 0x7f80000000190802 */ /* 0x000fca0000000f00 */
[C---:B------:R-:W-:Y:S01]  /*05b0*/  @P0 FFMA.FTZ R24, R16.reuse, R25, +INF ;  /* 0x7f80000010180423 */ /* 0x040fe20000010019 */
[----:B------:R-:W-:-:S04]  /*05c0*/  FSETP.NEU.FTZ.AND P0, PT, R16, RZ, PT ;  /* 0x000000ff1000720b */ /* 0x000fc80003f1d000 */
[----:B------:R-:W-:-:S09]  /*05d0*/  FSEL R24, R24, -RZ, P0 ;  /* 0x800000ff18187208 */ /* 0x000fd20000000000 */
.L_x_1940:
[----:B------:R-:W-:Y:S05]  /*05e0*/  BSYNC B0 ;  /* 0x0000000000007941 */ /* 0x000fea0003800000 */
.L_x_1939:
[----:B------:R-:W-:Y:S01]  /*05f0*/  ISETP.GE.U32.AND P0, PT, R6, 0x7f800000, PT ;  /* 0x7f8000000600780c */ /* 0x000fe20003f06070 */
[----:B------:R-:W-:Y:S01]  /*0600*/  FFMA.FTZ R26, R26, R21, -1 ;  /* 0xbf8000001a1a7423 */ /* 0x000fe20000010015 */
[----:B------:R-:W-:Y:S01]  /*0610*/  IADD3 R25, R14, -R17, RZ ;  /* 0x800000110e197210 */ /* 0x000fe20007ffe0ff */
[----:B------:R0:W3:Y:S01]  /*0620*/  MUFU.TANH R16, R24 ;  /* 0x0000001800107308 */ /* 0x0000e20000002400 */
[----:B------:R-:W-:Y:S01]  /*0630*/  I2FP.F32.S32 R19, R19 ;  /* 0x0000001300137245 */ /* 0x000fe20000201400 */
[----:B------:R-:W-:Y:S02]  /*0640*/  BSSY B0, `(.L_x_1941) ;  /* 0x000000c000007945 */ /* 0x000fe40003800000 */
[----:B------:R-:W-:Y:S02]  /*0650*/  FADD.FTZ R25, R25, R26 ;  /* 0x0000001a19197221 */ /* 0x000fe40000010000 */
[----:B------:R-:W-:Y:S02]  /*0660*/  FMUL.FTZ R19, R19, 1.1920928955078125e-07 ;  /* 0x3400000013137820 */ /* 0x000fe40000410000 */
[----:B------:R-:W-:-:S02]  /*0670*/  FFMA.FTZ R26, R25, -R20, 0.10546888411045074463 ;  /* 0x3dd80012191a7423 */ /* 0x000fc40000010814 */
[----:B------:R-:W-:Y:S02]  /*0680*/  FFMA.FTZ R18, R19, 0.69314718246459960938, R18 ;  /* 0x3f31721813127823 */ /* 0x000fe40000010012 */
[----:B------:R-:W-:Y:S01]  /*0690*/  FFMA.FTZ R26, R25, R26, -0.13229703903198242188 ;  /* 0xbe0778e0191a7423 */ /* 0x000fe2000001001a */
[----:B0-----:R-:W-:Y:S06]  /*06a0*/  @!P0 BRA `(.L_x_1942) ;  /* 0x0000000000148947 */ /* 0x001fec0003800000 */
[----:B------:R-:W-:-:S13]  /*06b0*/  ISETP.GE.AND P0, PT, R6, -0x407fffff, PT ;  /* 0xbf8000010600780c */ /* 0x000fda0003f06270 */
[----:B------:R-:W-:-:S05]  /*06c0*/  @P0 MOV R19, 0x7f800000 ;  /* 0x7f80000000130802 */ /* 0x000fca0000000f00 */
[C---:B------:R-:W-:Y:S01]  /*06d0*/  @P0 FFMA.FTZ R18, R6.reuse, R19, +INF ;  /* 0x7f80000006120423 */ /* 0x040fe20000010013 */
[----:B------:R-:W-:-:S04]  /*06e0*/  FSETP.NEU.FTZ.AND P0, PT, R6, RZ, PT ;  /* 0x000000ff0600720b */ /* 0x000fc80003f1d000 */
[----:B------:R-:W-:-:S09]  /*06f0*/  FSEL R18, R18, -RZ, P0 ;  /* 0x800000ff12127208 */ /* 0x000fd20000000000 */
.L_x_1942:
[----:B------:R-:W-:Y:S05]  /*0700*/  BSYNC B0 ;  /* 0x0000000000007941 */ /* 0x000fea0003800000 */
.L_x_1941:
[----:B------:R-:W-:Y:S01]  /*0710*/  FADD.FTZ.RZ R24, R12, 1 ;  /* 0x3f8000000c187421 */ /* 0x000fe2000001c000 */
[----:B-1----:R-:W-:Y:S01]  /*0720*/  FMUL.FTZ R2, R2, R23 ;  /* 0x0000001702027220 */ /* 0x002fe20000410000 */
[----:B---3--:R-:W-:Y:S01]  /*0730*/  FFMA.FTZ R19, -R16, R16, 1 ;  /* 0x3f80000010137423 */ /* 0x008fe20000010110 */
[----:B------:R0:W1:Y:S01]  /*0740*/  MUFU.TANH R6, R18 ;  /* 0x0000001200067308 */ /* 0x0000620000002400 */
[----:B------:R-:W-:Y:S01]  /*0750*/  FFMA.FTZ R26, R25, R26, 0.14491446316242218018 ;  /* 0x3e146475191a7423 */ /* 0x000fe2000001001a */
[----:B------:R-:W-:Y:S01]  /*0760*/  IADD3 R24, R24, -0x3f400000, RZ ;  /* 0xc0c0000018187810 */ /* 0x000fe20007ffe0ff */
[----:B------:R-:W-:Y:S01]  /*0770*/  FFMA.FTZ R2, R19, R2, R16 ;  /* 0x0000000213027223 */ /* 0x000fe20000010010 */
[----:B--2---:R-:W-:Y:S01]  /*0780*/  FMUL.FTZ R5, R5, R22 ;  /* 0x0000001605057220 */ /* 0x004fe20000410000 */
[----:B------:R-:W-:Y:S01]  /*0790*/  FFMA.FTZ R26, R25, R26, -0.16641564667224884033 ;  /* 0xbe2a68dd191a7423 */ /* 0x000fe2000001001a */
[----:B------:R-:W-:Y:S01]  /*07a0*/  LOP3.LUT R19, R24, 0xff800000, RZ, 0xc0, !PT ;  /* 0xff80000018137812 */ /* 0x000fe200078ec0ff */
[----:B------:R-:W-:Y:S01]  /*07b0*/  FMUL.FTZ R28, R3, -1.4426950216293334961 ;  /* 0xbfb8aa3b031c7820 */ /* 0x000fe20000410000 */
[----:B------:R-:W-:Y:S01]  /*07c0*/  ISETP.GE.U32.AND P0, PT, R14, 0x7f800000, PT ;  /* 0x7f8000000e00780c */ /* 0x000fe20003f06070 */
[----:B0-----:R-:W-:Y:S01]  /*07d0*/  FMUL.FTZ R18, R13, -1.4426950216293334961 ;  /* 0xbfb8aa3b0d127820 */ /* 0x001fe20000410000 */
[----:B------:R-:W-:Y:S01]  /*07e0*/  IADD3 R16, -R19, 0x40800000, RZ ;  /* 0x4080000013107810 */ /* 0x000fe20007ffe1ff */
[C---:B------:R-:W-:Y:S01]  /*07f0*/  FFMA.FTZ R26, R25.reuse, R26, 0.19988867640495300293 ;  /* 0x3e4caf9e191a7423 */ /* 0x040fe2000001001a */
[----:B------:R-:W-:Y:S01]  /*0800*/  IADD3 R27, R12, -R19, RZ ;  /* 0x800000130c1b7210 */ /* 0x000fe20007ffe0ff */
[----:B------:R-:W-:Y:S01]  /*0810*/  BSSY B0, `(.L_x_1943) ;  /* 0x0000025000007945 */ /* 0x000fe20003800000 */
[----:B------:R-:W-:Y:S01]  /*0820*/  I2FP.F32.S32 R17, R17 ;  /* 0x0000001100117245 */ /* 0x000fe20000201400 */
[----:B------:R-:W-:Y:S01]  /*0830*/  FFMA.FTZ R16, R16, R21, -1 ;  /* 0xbf80000010107423 */ /* 0x000fe20000010015 */
[----:B------:R-:W0:Y:S01]  /*0840*/  MUFU.EX2 R18, R18 ;  /* 0x0000001200127308 */ /* 0x000e220000000800 */
[----:B-1----:R-:W-:Y:S01]  /*0850*/  FFMA.FTZ R23, -R6, R6, 1 ;  /* 0x3f80000006177423 */ /* 0x002fe20000010106 */
[----:B------:R-:W-:Y:S01]  /*0860*/  FFMA.FTZ R26, R25, R26, -0.25000196695327758789 ;  /* 0xbe800042191a7423 */ /* 0x000fe2000001001a */
[----:B------:R-:W-:-:S02]  /*0870*/  FADD.FTZ R27, R27, R16 ;  /* 0x000000101b1b7221 */ /* 0x000fc40000010000 */
[----:B------:R-:W-:Y:S01]  /*0880*/  FFMA.FTZ R6, R23, R5, R6 ;  /* 0x0000000517067223 */ /* 0x000fe20000010006 */
[--C-:B-----5:R-:W-:Y:S02]  /*0890*/  HADD2.F32 R5, -RZ, R0.reuse.H0_H0 ;  /* 0x20000000ff057230 */ /* 0x120fe40000004100 */
[----:B------:R-:W-:Y:S01]  /*08a0*/  FFMA.FTZ R22, R27, -R20, 0.10546888411045074463 ;  /* 0x3dd800121b167423 */ /* 0x000fe20000010814 */
[----:B------:R-:W-:Y:S02]  /*08b0*/  HADD2.F32 R0, -RZ, R0.H1_H1 ;  /* 0x30000000ff007230 */ /* 0x000fe40000004100 */
[----:B------:R-:W-:Y:S01]  /*08c0*/  FFMA.FTZ R26, R25, R26, 0.33333510160446166992 ;  /* 0x3eaaaae6191a7423 */ /* 0x000fe2000001001a */
[----:B------:R1:W2:Y:S01]  /*08d0*/  MUFU.EX2 R16, R28 ;  /* 0x0000001c00107308 */ /* 0x0002a20000000800 */
[----:B------:R-:W-:Y:S01]  /*08e0*/  FFMA.FTZ R24, R27, R22, -0.13229703903198242188 ;  /* 0xbe0778e01b187423 */ /* 0x000fe20000010016 */
[----:B------:R-:W-:Y:S01]  /*08f0*/  FMUL.FTZ R29, R5, 1.4426950216293334961 ;  /* 0x3fb8aa3b051d7820 */ /* 0x000fe20000410000 */
[----:B------:R-:W-:Y:S01]  /*0900*/  FMUL.FTZ R23, R0, 1.4426950216293334961 ;  /* 0x3fb8aa3b00177820 */ /* 0x000fe20000410000 */
[----:B------:R-:W-:Y:S01]  /*0910*/  FFMA.FTZ R26, R25, R26, -0.5 ;  /* 0xbf000000191a7423 */ /* 0x000fe2000001001a */
[----:B------:R-:W-:Y:S01]  /*0920*/  FFMA.FTZ R24, R27, R24, 0.14491446316242218018 ;  /* 0x3e1464751b187423 */ /* 0x000fe20000010018 */
[----:B0-----:R-:W-:-:S02]  /*0930*/  FADD.FTZ R18, R18, 1 ;  /* 0x3f80000012127421 */ /* 0x001fc40000010000 */
[----:B------:R-:W-:Y:S01]  /*0940*/  FMUL.FTZ R26, R25, R26 ;  /* 0x0000001a191a7220 */ /* 0x000fe20000410000 */
[----:B------:R-:W-:Y:S01]  /*0950*/  FFMA.FTZ R24, R27, R24, -0.16641564667224884033 ;  /* 0xbe2a68dd1b187423 */ /* 0x000fe20000010018 */
[----:B------:R1:W0:Y:S02]  /*0960*/  MUFU.EX2 R22, R29 ;  /* 0x0000001d00167308 */ /* 0x0002240000000800 */
[----:B------:R-:W-:Y:S01]  /*0970*/  FFMA.FTZ R25, R25, R26, R25 ;  /* 0x0000001a19197223 */ /* 0x000fe20000010019 */
[----:B------:R-:W-:-:S04]  /*0980*/  FFMA.FTZ R24, R27, R24, 0.19988867640495300293 ;  /* 0x3e4caf9e1b187423 */ /* 0x000fc80000010018 */
[----:B------:R-:W-:Y:S01]  /*0990*/  FFMA.FTZ R26, R27, R24, -0.25000196695327758789 ;  /* 0xbe8000421b1a7423 */ /* 0x000fe20000010018 */
[----:B------:R-:W3:Y:S01]  /*09a0*/  MUFU.EX2 R23, R23 ;  /* 0x0000001700177308 */ /* 0x000ee20000000800 */
[----:B------:R-:W-:Y:S02]  /*09b0*/  FMUL.FTZ R24, R17, 1.1920928955078125e-07 ;  /* 0x3400000011187820 */ /* 0x000fe40000410000 */
[C---:B------:R-:W-:Y:S02]  /*09c0*/  FFMA.FTZ R26, R27.reuse, R26, 0.33333510160446166992 ;  /* 0x3eaaaae61b1a7423 */ /* 0x040fe4000001001a */
[----:B------:R-:W-:Y:S02]  /*09d0*/  FFMA.FTZ R17, R24, 0.69314718246459960938, R25 ;  /* 0x3f31721818117823 */ /* 0x000fe40000010019 */
[----:B------:R-:W-:Y:S01]  /*09e0*/  FFMA.FTZ R26, R27, R26, -0.5 ;  /* 0xbf0000001b1a7423 */ /* 0x000fe2000001001a */
[----:B------:R-:W4:Y:S01]  /*09f0*/  MUFU.RCP R18, R18 ;  /* 0x0000001200127308 */ /* 0x000f220000001000 */
[----:B012---:R-:W-:Y:S05]  /*0a00*/  @!P0 BRA `(.L_x_1944) ;  /* 0x0000000000148947 */ /* 0x007fea0003800000 */
[----:B------:R-:W-:-:S13]  /*0a10*/  ISETP.GE.AND P0, PT, R14, -0x407fffff, PT ;  /* 0xbf8000010e00780c */ /* 0x000fda0003f06270 */
[----:B------:R-:W-:-:S05]  /*0a20*/  @P0 MOV R25, 0x7f800000 ;  /* 0x7f80000000190802 */ /* 0x000fca0000000f00 */
[C---:B------:R-:W-:Y:S01]  /*0a30*/  @P0 FFMA.FTZ R17, R14.reuse, R25, +INF ;  /* 0x7f8000000e110423 */ /* 0x040fe20000010019 */
[----:B------:R-:W-:-:S04]  /*0a40*/  FSETP.NEU.FTZ.AND P0, PT, R14, RZ, PT ;  /* 0x000000ff0e00720b */ /* 0x000fc80003f1d000 */
[----:B------:R-:W-:-:S09]  /*0a50*/  FSEL R17, R17, -RZ, P0 ;  /* 0x800000ff11117208 */ /* 0x000fd20000000000 */
.L_x_1944:
[----:B------:R-:W-:Y:S05]  /*0a60*/  BSYNC B0 ;  /* 0x0000000000007941 */ /* 0x000fea0003800000 */
.L_x_1943:
[----:B------:R-:W-:Y:S01]  /*0a70*/  FADD.FTZ R14, R16, 1 ;  /* 0x3f800000100e7421 */ /* 0x000fe20000010000 */
[----:B------:R-:W0:Y:S01]  /*0a80*/  MUFU.TANH R17, R17 ;  /* 0x0000001100117308 */ /* 0x000e220000002400 */
[----:B------:R-:W-:Y:S01]  /*0a90*/  ISETP.GE.U32.AND P0, PT, R12, 0x7f800000, PT ;  /* 0x7f8000000c00780c */ /* 0x000fe20003f06070 */
[----:B------:R-:W-:Y:S01]  /*0aa0*/  FMUL.FTZ R26, R27, R26 ;  /* 0x0000001a1b1a7220 */ /* 0x000fe20000410000 */
[----:B------:R-:W-:Y:S01]  /*0ab0*/  I2FP.F32.S32 R19, R19 ;  /* 0x0000001300137245 */ /* 0x000fe20000201400 */
[----:B------:R-:W-:Y:S01]  /*0ac0*/  FADD.FTZ.RZ R16, R22, 1 ;  /* 0x3f80000016107421 */ /* 0x000fe2000001c000 */
[----:B----4-:R-:W-:Y:S01]  /*0ad0*/  FMUL.FTZ R18, R13, R18 ;  /* 0x000000120d127220 */ /* 0x010fe20000410000 */
[----:B------:R-:W-:Y:S01]  /*0ae0*/  FFMA.FTZ R26, R27, R26, R27 ;  /* 0x0000001a1b1a7223 */ /* 0x000fe2000001001b */
[----:B------:R-:W-:Y:S01]  /*0af0*/  BSSY B0, `(.L_x_1945) ;  /* 0x000000e000007945 */ /* 0x000fe20003800000 */
[----:B------:R-:W1:Y:S01]  /*0b00*/  MUFU.RCP R14, R14 ;  /* 0x0000000e000e7308 */ /* 0x000e620000001000 */
[----:B------:R-:W-:Y:S01]  /*0b10*/  FMUL.FTZ R19, R19, 1.1920928955078125e-07 ;  /* 0x3400000013137820 */ /* 0x000fe20000410000 */
[----:B------:R-:W-:Y:S01]  /*0b20*/  IADD3 R16, R16, -0x3f400000, RZ ;  /* 0xc0c0000010107810 */ /* 0x000fe20007ffe0ff */
[----:B---3--:R-:W-:-:S02]  /*0b30*/  FADD.FTZ.RZ R24, R23, 1 ;  /* 0x3f80000017187421 */ /* 0x008fc4000001c000 */
[----:B------:R-:W-:Y:S01]  /*0b40*/  FFMA.FTZ R13, R19, 0.69314718246459960938, R26 ;  /* 0x3f317218130d7823 */ /* 0x000fe2000001001a */
[----:B------:R-:W-:Y:S01]  /*0b50*/  LOP3.LUT R19, R16, 0xff800000, RZ, 0xc0, !PT ;  /* 0xff80000010137812 */ /* 0x000fe200078ec0ff */
[----:B0-----:R-:W-:Y:S01]  /*0b60*/  FFMA.FTZ R16, -R17, R17, 1 ;  /* 0x3f80000011107423 */ /* 0x001fe20000010111 */
[----:B------:R-:W-:Y:S06]  /*0b70*/  @!P0 BRA `(.L_x_1946) ;  /* 0x0000000000148947 */ /* 0x000fec0003800000 */
[----:B------:R-:W-:-:S13]  /*0b80*/  ISETP.GE.AND P0, PT, R12, -0x407fffff, PT ;  /* 0xbf8000010c00780c */ /* 0x000fda0003f06270 */
[----:B------:R-:W-:-:S05]  /*0b90*/  @P0 MOV R25, 0x7f800000 ;  /* 0x7f80000000190802 */ /* 0x000fca0000000f00 */
[C---:B------:R-:W-:Y:S01]  /*0ba0*/  @P0 FFMA.FTZ R13, R12.reuse, R25, +INF ;  /* 0x7f8000000c0d0423 */ /* 0x040fe20000010019 */
[----:B------:R-:W-:-:S04]  /*0bb0*/  FSETP.NEU.FTZ.AND P0, PT, R12, RZ, PT ;  /* 0x000000ff0c00720b */ /* 0x000fc80003f1d000 */
[----:B------:R-:W-:-:S09]  /*0bc0*/  FSEL R13, R13, -RZ, P0 ;  /* 0x800000ff0d0d7208 */ /* 0x000fd20000000000 */
.L_x_1946:
[----:B------:R-:W-:Y:S05]  /*0bd0*/  BSYNC B0 ;  /* 0x0000000000007941 */ /* 0x000fea0003800000 */
.L_x_1945:
[----:B------:R-:W-:Y:S01]  /*0be0*/  IADD3 R25, R24, -0x3f400000, RZ ;  /* 0xc0c0000018197810 */ /* 0x000fe20007ffe0ff */
[----:B------:R-:W-:Y:S01]  /*0bf0*/  FFMA.FTZ R12, R16, R18, R17 ;  /* 0x00000012100c7223 */ /* 0x000fe20000010011 */
[----:B------:R-:W-:Y:S01]  /*0c00*/  IADD3 R24, -R19, 0x40800000, RZ ;  /* 0x4080000013187810 */ /* 0x000fe20007ffe1ff */
[----:B------:R-:W0:Y:S01]  /*0c10*/  MUFU.TANH R13, R13 ;  /* 0x0000000d000d7308 */ /* 0x000e220000002400 */
[----:B------:R-:W-:Y:S01]  /*0c20*/  LOP3.LUT R16, R25, 0xff800000, RZ, 0xc0, !PT ;  /* 0xff80000019107812 */ /* 0x000fe200078ec0ff */
[----:B-1----:R-:W-:Y:S01]  /*0c30*/  FMUL.FTZ R3, R3, R14 ;  /* 0x0000000e03037220 */ /* 0x002fe20000410000 */
[----:B------:R-:W-:Y:S01]  /*0c40*/  IADD3 R27, R22, -R19, RZ ;  /* 0x80000013161b7210 */ /* 0x000fe20007ffe0ff */
[----:B------:R-:W-:Y:S01]  /*0c50*/  FFMA.FTZ R24, R24, R21, -1 ;  /* 0xbf80000018187423 */ /* 0x000fe20000010015 */
[----:B------:R-:W-:Y:S01]  /*0c60*/  IADD3 R18, -R16, 0x40800000, RZ ;  /* 0x4080000010127810 */ /* 0x000fe20007ffe1ff */
[----:B------:R-:W-:Y:S01]  /*0c70*/  BSSY B0, `(.L_x_1947) ;  /* 0x0000035000007945 */ /* 0x000fe20003800000 */
[----:B------:R-:W-:Y:S01]  /*0c80*/  IADD3 R25, R23, -R16, RZ ;  /* 0x8000001017197210 */ /* 0x000fe20007ffe0ff */
[----:B------:R-:W-:Y:S01]  /*0c90*/  FADD.FTZ R27, R27, R24 ;  /* 0x000000181b1b7221 */ /* 0x000fe20000010000 */
[----:B------:R-:W-:Y:S01]  /*0ca0*/  I2FP.F32.S32 R19, R19 ;  /* 0x0000001300137245 */ /* 0x000fe20000201400 */
[----:B------:R-:W-:Y:S01]  /*0cb0*/  FFMA.FTZ R24, R18, R21, -1 ;  /* 0xbf80000012187423 */ /* 0x000fe20000010015 */
[----:B------:R-:W-:Y:S01]  /*0cc0*/  ISETP.GE.U32.AND P0, PT, R22, 0x7f800000, PT ;  /* 0x7f8000001600780c */ /* 0x000fe20003f06070 */
[----:B------:R-:W-:Y:S01]  /*0cd0*/  FFMA.FTZ R18, R27, -R20, 0.10546888411045074463 ;  /* 0x3dd800121b127423 */ /* 0x000fe20000010814 */
[----:B------:R-:W-:Y:S01]  /*0ce0*/  I2FP.F32.S32 R16, R16 ;  /* 0x0000001000107245 */ /* 0x000fe20000201400 */
[----:B------:R-:W-:-:S02]  /*0cf0*/  FADD.FTZ R25, R25, R24 ;  /* 0x0000001819197221 */ /* 0x000fc40000010000 */
[----:B------:R-:W-:Y:S01]  /*0d00*/  FFMA.FTZ R18, R27, R18, -0.13229703903198242188 ;  /* 0xbe0778e01b127423 */ /* 0x000fe20000010012 */
[----:B0-----:R-:W-:Y:S01]  /*0d10*/  FFMA.FTZ R14, -R13, R13, 1 ;  /* 0x3f8000000d0e7423 */ /* 0x001fe2000001010d */
[----:B------:R-:W-:Y:S02]  /*0d20*/  FFMA.FTZ R24, R25, -R20, 0.10546888411045074463 ;  /* 0x3dd8001219187423 */ /* 0x000fe40000010814 */
[----:B------:R-:W-:Y:S01]  /*0d30*/  FFMA.FTZ R18, R27, R18, 0.14491446316242218018 ;  /* 0x3e1464751b127423 */ /* 0x000fe20000010012 */
[----:B------:R-:W-:Y:S01]  /*0d40*/  FFMA.FTZ R14, R14, R3, R13 ;  /* 0x000000030e0e7223 */ /* 0x000fe2000001000d */
[----:B------:R-:W-:Y:S01]  /*0d50*/  FFMA.FTZ R24, R25, R24, -0.13229703903198242188 ;  /* 0xbe0778e019187423 */ /* 0x000fe20000010018 */
[--C-:B------:R-:W-:Y:S02]  /*0d60*/  HADD2.F32 R13, -RZ, R15.reuse.H0_H0 ;  /* 0x2000000fff0d7230 */ /* 0x100fe40000004100 */
[----:B------:R-:W-:Y:S01]  /*0d70*/  FFMA.FTZ R18, R27, R18, -0.16641564667224884033 ;  /* 0xbe2a68dd1b127423 */ /* 0x000fe20000010012 */
[----:B------:R-:W-:-:S02]  /*0d80*/  HADD2.F32 R15, -RZ, R15.H1_H1 ;  /* 0x3000000fff0f7230 */ /* 0x000fc40000004100 */
[----:B------:R-:W-:Y:S01]  /*0d90*/  FFMA.FTZ R24, R25, R24, 0.14491446316242218018 ;  /* 0x3e14647519187423 */ /* 0x000fe20000010018 */
[----:B------:R-:W-:Y:S01]  /*0da0*/  FMUL.FTZ R3, R19, 1.1920928955078125e-07 ;  /* 0x3400000013037820 */ /* 0x000fe20000410000 */
[----:B------:R-:W-:Y:S01]  /*0db0*/  FFMA.FTZ R18, R27, R18, 0.19988867640495300293 ;  /* 0x3e4caf9e1b127423 */ /* 0x000fe20000010012 */
[----:B------:R-:W-:Y:S01]  /*0dc0*/  FMUL.FTZ R17, R13, 1.4426950216293334961 ;  /* 0x3fb8aa3b0d117820 */ /* 0x000fe20000410000 */
[----:B------:R-:W-:Y:S02]  /*0dd0*/  FFMA.FTZ R24, R25, R24, -0.16641564667224884033 ;  /* 0xbe2a68dd19187423 */ /* 0x000fe40000010018 */
[----:B------:R-:W-:Y:S02]  /*0de0*/  FFMA.FTZ R18, R27, R18, -0.25000196695327758789 ;  /* 0xbe8000421b127423 */ /* 0x000fe40000010012 */
[----:B------:R-:W-:Y:S01]  /*0df0*/  FFMA.FTZ R26, R25, R24, 0.19988867640495300293 ;  /* 0x3e4caf9e191a7423 */ /* 0x000fe20000010018 */
[----:B------:R-:W0:Y:S01]  /*0e00*/  MUFU.EX2 R17, R17 ;  /* 0x0000001100117308 */ /* 0x000e220000000800 */
[----:B------:R-:W-:Y:S01]  /*0e10*/  FFMA.FTZ R24, R27, R18, 0.33333510160446166992 ;  /* 0x3eaaaae61b187423 */ /* 0x000fe20000010012 */
[----:B------:R-:W-:Y:S01]  /*0e20*/  FMUL.FTZ R18, R15, 1.4426950216293334961 ;  /* 0x3fb8aa3b0f127820 */ /* 0x000fe20000410000 */
[----:B------:R-:W-:-:S02]  /*0e30*/  FFMA.FTZ R26, R25, R26, -0.25000196695327758789 ;  /* 0xbe800042191a7423 */ /* 0x000fc4000001001a */
[----:B------:R-:W-:Y:S02]  /*0e40*/  FFMA.FTZ R24, R27, R24, -0.5 ;  /* 0xbf0000001b187423 */ /* 0x000fe40000010018 */
[----:B------:R-:W-:Y:S01]  /*0e50*/  FFMA.FTZ R26, R25, R26, 0.33333510160446166992 ;  /* 0x3eaaaae6191a7423 */ /* 0x000fe2000001001a */
[----:B------:R-:W1:Y:S01]  /*0e60*/  MUFU.EX2 R18, R18 ;  /* 0x0000001200127308 */ /* 0x000e620000000800 */
[----:B------:R-:W-:Y:S02]  /*0e70*/  FMUL.FTZ R24, R27, R24 ;  /* 0x000000181b187220 */ /* 0x000fe40000410000 */
[----:B------:R-:W-:Y:S02]  /*0e80*/  FFMA.FTZ R26, R25, R26, -0.5 ;  /* 0xbf000000191a7423 */ /* 0x000fe4000001001a */
[----:B------:R-:W-:Y:S02]  /*0e90*/  FFMA.FTZ R24, R27, R24, R27 ;  /* 0x000000181b187223 */ /* 0x000fe4000001001b */
[----:B------:R-:W-:-:S04]  /*0ea0*/  FMUL.FTZ R26, R25, R26 ;  /* 0x0000001a191a7220 */ /* 0x000fc80000410000 */
[----:B------:R-:W-:Y:S01]  /*0eb0*/  FFMA.FTZ R19, R25, R26, R25 ;  /* 0x0000001a19137223 */ /* 0x000fe20000010019 */
[----:B------:R-:W-:Y:S01]  /*0ec0*/  FFMA.FTZ R25, R3, 0.69314718246459960938, R24 ;  /* 0x3f31721803197823 */ /* 0x000fe20000010018 */
[----:B0-----:R-:W-:Y:S01]  /*0ed0*/  FADD.FTZ.RZ R3, R17, 1 ;  /* 0x3f80000011037421 */ /* 0x001fe2000001c000 */
[----:B------:R-:W-:Y:S01]  /*0ee0*/  FMUL.FTZ R24, R16, 1.1920928955078125e-07 ;  /* 0x3400000010187820 */ /* 0x000fe20000410000 */
[----:B-1----:R-:W-:-:S03]  /*0ef0*/  FADD.FTZ.RZ R26, R18, 1 ;  /* 0x3f800000121a7421 */ /* 0x002fc6000001c000 */
[----:B------:R-:W-:Y:S01]  /*0f00*/  IADD3 R3, R3, -0x3f400000, RZ ;  /* 0xc0c0000003037810 */ /* 0x000fe20007ffe0ff */
[----:B------:R-:W-:Y:S01]  /*0f10*/  FFMA.FTZ R19, R24, 0.69314718246459960938, R19 ;  /* 0x3f31721818137823 */ /* 0x000fe20000010013 */
[----:B------:R-:W-:Y:S02]  /*0f20*/  IADD3 R26, R26, -0x3f400000, RZ ;  /* 0xc0c000001a1a7810 */ /* 0x000fe40007ffe0ff */
[----:B------:R-:W-:Y:S02]  /*0f30*/  LOP3.LUT R16, R3, 0xff800000, RZ, 0xc0, !PT ;  /* 0xff80000003107812 */ /* 0x000fe400078ec0ff */
[----:B------:R-:W-:Y:S02]  /*0f40*/  LOP3.LUT R3, R26, 0xff800000, RZ, 0xc0, !PT ;  /* 0xff8000001a037812 */ /* 0x000fe400078ec0ff */
[----:B------:R-:W-:Y:S01]  /*0f50*/  IADD3 R24, -R16, 0x40800000, RZ ;  /* 0x4080000010187810 */ /* 0x000fe20007ffe1ff */
[----:B------:R-:W-:Y:S06]  /*0f60*/  @!P0 BRA `(.L_x_1948) ;  /* 0x0000000000148947 */ /* 0x000fec0003800000 */
[----:B------:R-:W-:-:S13]  /*0f70*/  ISETP.GE.AND P0, PT, R22, -0x407fffff, PT ;  /* 0xbf8000011600780c */ /* 0x000fda0003f06270 */
[----:B------:R-:W-:-:S05]  /*0f80*/  @P0 MOV R27, 0x7f800000 ;  /* 0x7f800000001b0802 */ /* 0x000fca0000000f00 */
[C---:B------:R-:W-:Y:S01]  /*0f90*/  @P0 FFMA.FTZ R25, R22.reuse, R27, +INF ;  /* 0x7f80000016190423 */ /* 0x040fe2000001001b */
[----:B------:R-:W-:-:S04]  /*0fa0*/  FSETP.NEU.FTZ.AND P0, PT, R22, RZ, PT ;  /* 0x000000ff1600720b */ /* 0x000fc80003f1d000 */
[----:B------:R-:W-:-:S09]  /*0fb0*/  FSEL R25, R25, -RZ, P0 ;  /* 0x800000ff19197208 */ /* 0x000fd20000000000 */
.L_x_1948:
[----:B------:R-:W-:Y:S05]  /*0fc0*/  BSYNC B0 ;  /* 0x0000000000007941 */ /* 0x000fea0003800000 */
.L_x_1947:
[----:B------:R-:W-:Y:S01]  /*0fd0*/  ISETP.GE.U32.AND P0, PT, R23, 0x7f800000, PT ;  /* 0x7f8000001700780c */ /* 0x000fe20003f06070 */
[----:B------:R-:W-:Y:S01]  /*0fe0*/  FFMA.FTZ R24, R24, R21, -1 ;  /* 0xbf80000018187423 */ /* 0x000fe20000010015 */
[----:B------:R-:W-:Y:S01]  /*0ff0*/  IADD3 R27, R17, -R16, RZ ;  /* 0x80000010111b7210 */ /* 0x000fe20007ffe0ff */
[----:B------:R-:W-:Y:S01]  /*1000*/  BSSY B0, `(.L_x_1949) ;  /* 0x000000e000007945 */ /* 0x000fe20003800000 */
[----:B------:R-:W-:-:S03]  /*1010*/  IADD3 R22, -R3, 0x40800000, RZ ;  /* 0x4080000003167810 */ /* 0x000fc60007ffe1ff */
[----:B------:R-:W-:Y:S02]  /*1020*/  FADD.FTZ R27, R27, R24 ;  /* 0x000000181b1b7221 */ /* 0x000fe40000010000 */
[----:B------:R-:W-:Y:S01]  /*1030*/  FFMA.FTZ R26, R22, R21, -1 ;  /* 0xbf800000161a7423 */ /* 0x000fe20000010015 */
[----:B------:R-:W-:Y:S01]  /*1040*/  IADD3 R21, R18, -R3, RZ ;  /* 0x8000000312157210 */ /* 0x000fe20007ffe0ff */
[----:B------:R-:W-:-:S04]  /*1050*/  FFMA.FTZ R22, R27, -R20, 0.10546888411045074463 ;  /* 0x3dd800121b167423 */ /* 0x000fc80000010814 */
[----:B------:R-:W-:Y:S01]  /*1060*/  FADD.FTZ R21, R21, R26 ;  /* 0x0000001a15157221 */ /* 0x000fe20000010000 */
[----:B------:R-:W-:Y:S01]  /*1070*/  FFMA.FTZ R22, R27, R22, -0.13229703903198242188 ;  /* 0xbe0778e01b167423 */ /* 0x000fe20000010016 */
[----:B------:R-:W-:Y:S06]  /*1080*/  @!P0 BRA `(.L_x_1950) ;  /* 0x0000000000148947 */ /* 0x000fec0003800000 */
[----:B------:R-:W-:-:S13]  /*1090*/  ISETP.GE.AND P0, PT, R23, -0x407fffff, PT ;  /* 0xbf8000011700780c */ /* 0x000fda0003f06270 */
[----:B------:R-:W-:-:S05]  /*10a0*/  @P0 MOV R24, 0x7f800000 ;  /* 0x7f80000000180802 */ /* 0x000fca0000000f00 */
[C---:B------:R-:W-:Y:S01]  /*10b0*/  @P0 FFMA.FTZ R19, R23.reuse, R24, +INF ;  /* 0x7f80000017130423 */ /* 0x040fe20000010018 */
[----:B------:R-:W-:-:S04]  /*10c0*/  FSETP.NEU.FTZ.AND P0, PT, R23, RZ, PT ;  /* 0x000000ff1700720b */ /* 0x000fc80003f1d000 */
[----:B------:R-:W-:-:S09]  /*10d0*/  FSEL R19, R19, -RZ, P0 ;  /* 0x800000ff13137208 */ /* 0x000fd20000000000 */
.L_x_1950:
[----:B------:R-:W-:Y:S05]  /*10e0*/  BSYNC B0 ;  /* 0x0000000000007941 */ /* 0x000fea0003800000 */
.L_x_1949:
[----:B------:R-:W-:Y:S01]  /*10f0*/  FFMA.FTZ R22, R27, R22, 0.14491446316242218018 ;  /* 0x3e1464751b167423 */ /* 0x000fe20000010016 */
[----:B------:R-:W-:Y:S01]  /*1100*/  FFMA.FTZ R20, R21, -R20, 0.10546888411045074463 ;  /* 0x3dd8001215147423 */ /* 0x000fe20000010814 */
[----:B------:R-:W-:Y:S01]  /*1110*/  FMUL.FTZ R28, R0, -1.4426950216293334961 ;  /* 0xbfb8aa3b001c7820 */ /* 0x000fe20000410000 */
[----:B------:R-:W-:Y:S01]  /*1120*/  FMUL.FTZ R29, R15, -1.4426950216293334961 ;  /* 0xbfb8aa3b0f1d7820 */ /* 0x000fe20000410000 */
[----:B------:R-:W-:Y:S01]  /*1130*/  FFMA.FTZ R22, R27, R22, -0.16641564667224884033 ;  /* 0xbe2a68dd1b167423 */ /* 0x000fe20000010016 */
[----:B------:R-:W-:Y:S01]  /*1140*/  FFMA.FTZ R20, R21, R20, -0.13229703903198242188 ;  /* 0xbe0778e015147423 */ /* 0x000fe20000010014 */
[----:B------:R-:W-:Y:S01]  /*1150*/  ISETP.GE.U32.AND P0, PT, R17, 0x7f800000, PT ;  /* 0x7f8000001100780c */ /* 0x000fe20003f06070 */
[----:B------:R-:W-:Y:S01]  /*1160*/  MUFU.EX2 R23, R29 ;  /* 0x0000001d00177308 */ /* 0x000fe20000000800 */
[----:B------:R-:W-:Y:S01]  /*1170*/  FFMA.FTZ R22, R27, R22, 0.19988867640495300293 ;  /* 0x3e4caf9e1b167423 */ /* 0x000fe20000010016 */
[----:B------:R-:W-:Y:S01]  /*1180*/  FFMA.FTZ R20, R21, R20, 0.14491446316242218018 ;  /* 0x3e14647515147423 */ /* 0x000fe20000010014 */
[----:B------:R-:W-:Y:S01]  /*1190*/  I2FP.F32.S32 R16, R16 ;  /* 0x0000001000107245 */ /* 0x000fe20000201400 */
[----:B------:R-:W-:Y:S01]  /*11a0*/  BSSY B0, `(.L_x_1951) ;  /* 0x0000024000007945 */ /* 0x000fe20003800000 */
[----:B------:R-:W-:Y:S01]  /*11b0*/  FFMA.FTZ R22, R27, R22, -0.25000196695327758789 ;  /* 0xbe8000421b167423 */ /* 0x000fe20000010016 */
[----:B------:R-:W-:-:S02]  /*11c0*/  FFMA.FTZ R20, R21, R20, -0.16641564667224884033 ;  /* 0xbe2a68dd15147423 */ /* 0x000fc40000010014 */
[----:B------:R-:W0:Y:S01]  /*11d0*/  MUFU.EX2 R28, R28 ;  /* 0x0000001c001c7308 */ /* 0x000e220000000800 */
[----:B------:R-:W-:Y:S01]  /*11e0*/  FFMA.FTZ R22, R27, R22, 0.33333510160446166992 ;  /* 0x3eaaaae61b167423 */ /* 0x000fe20000010016 */
[----:B------:R-:W-:Y:S01]  /*11f0*/  FFMA.FTZ R24, R21, R20, 0.19988867640495300293 ;  /* 0x3e4caf9e15187423 */ /* 0x000fe20000010014 */
[----:B------:R-:W-:Y:S02]  /*1200*/  FMUL.FTZ R16, R16, 1.1920928955078125e-07 ;  /* 0x3400000010107820 */ /* 0x000fe40000410000 */
[----:B------:R-:W-:Y:S01]  /*1210*/  FFMA.FTZ R20, R27, R22, -0.5 ;  /* 0xbf0000001b147423 */ /* 0x000fe20000010016 */
[----:B------:R-:W-:Y:S01]  /*1220*/  FMUL.FTZ R22, R5, -1.4426950216293334961 ;  /* 0xbfb8aa3b05167820 */ /* 0x000fe20000410000 */
[----:B------:R-:W-:Y:S01]  /*1230*/  FFMA.FTZ R24, R21, R24, -0.25000196695327758789 ;  /* 0xbe80004215187423 */ /* 0x000fe20000010018 */
[----:B------:R-:W-:Y:S01]  /*1240*/  MUFU.TANH R19, R19 ;  /* 0x0000001300137308 */ /* 0x000fe20000002400 */
[----:B------:R-:W-:Y:S02]  /*1250*/  FMUL.FTZ R20, R27, R20 ;  /* 0x000000141b147220 */ /* 0x000fe40000410000 */
[----:B------:R-:W-:-:S02]  /*1260*/  FFMA.FTZ R24, R21, R24, 0.33333510160446166992 ;  /* 0x3eaaaae615187423 */ /* 0x000fc40000010018 */
[----:B------:R-:W-:Y:S01]  /*1270*/  FFMA.FTZ R27, R27, R20, R27 ;  /* 0x000000141b1b7223 */ /* 0x000fe2000001001b */
[----:B------:R-:W-:Y:S01]  /*1280*/  FMUL.FTZ R20, R13, -1.4426950216293334961 ;  /* 0xbfb8aa3b0d147820 */ /* 0x000fe20000410000 */
[C---:B------:R-:W-:Y:S01]  /*1290*/  FFMA.FTZ R24, R21.reuse, R24, -0.5 ;  /* 0xbf00000015187423 */ /* 0x040fe20000010018 */
[----:B------:R-:W1:Y:S01]  /*12a0*/  MUFU.EX2 R22, R22 ;  /* 0x0000001600167308 */ /* 0x000e620000000800 */
[----:B------:R-:W-:Y:S02]  /*12b0*/  FFMA.FTZ R16, R16, 0.69314718246459960938, R27 ;  /* 0x3f31721810107823 */ /* 0x000fe4000001001b */
[----:B------:R-:W-:-:S04]  /*12c0*/  FMUL.FTZ R24, R21, R24 ;  /* 0x0000001815187220 */ /* 0x000fc80000410000 */
[----:B------:R-:W-:Y:S01]  /*12d0*/  FFMA.FTZ R26, R21, R24, R21 ;  /* 0x00000018151a7223 */ /* 0x000fe20000010015 */
[----:B------:R-:W2:Y:S01]  /*12e0*/  MUFU.EX2 R20, R20 ;  /* 0x0000001400147308 */ /* 0x000ea20000000800 */
[----:B0-----:R-:W-:Y:S01]  /*12f0*/  FADD.FTZ R21, R28, 1 ;  /* 0x3f8000001c157421 */ /* 0x001fe20000010000 */
[----:B------:R-:W-:-:S06]  /*1300*/  FADD.FTZ R28, R23, 1 ;  /* 0x3f800000171c7421 */ /* 0x000fcc0000010000 */
[----:B------:R-:W0:Y:S01]  /*1310*/  MUFU.RCP R21, R21 ;  /* 0x0000001500157308 */ /* 0x000e220000001000 */
[----:B-1----:R-:W-:-:S07]  /*1320*/  FADD.FTZ R24, R22, 1 ;  /* 0x3f80000016187421 */ /* 0x002fce0000010000 */
[----:B------:R-:W1:Y:S01]  /*1330*/  MUFU.RCP R24, R24 ;  /* 0x0000001800187308 */ /* 0x000e620000001000 */
[----:B--2---:R-:W-:-:S07]  /*1340*/  FADD.FTZ R22, R20, 1 ;  /* 0x3f80000014167421 */ /* 0x004fce0000010000 */
[----:B------:R-:W2:Y:S08]  /*1350*/  MUFU.RCP R22, R22 ;  /* 0x0000001600167308 */ /* 0x000eb00000001000 */
[----:B------:R3:W4:Y:S08]  /*1360*/  MUFU.RCP R20, R28 ;  /* 0x0000001c00147308 */ /* 0x0007300000001000 */
[----:B------:R3:W0:Y:S01]  /*1370*/  MUFU.TANH R23, R25 ;  /* 0x0000001900177308 */ /* 0x0006220000002400 */
[----:B-12---:R-:W-:Y:S05]  /*1380*/  @!P0 BRA `(.L_x_1952) ;  /* 0x0000000000148947 */ /* 0x006fea0003800000 */
[----:B------:R-:W-:-:S13]  /*1390*/  ISETP.GE.AND P0, PT, R17, -0x407fffff, PT ;  /* 0xbf8000011100780c */ /* 0x000fda0003f06270 */
[----:B---3--:R-:W-:-:S05]  /*13a0*/  @P0 MOV R28, 0x7f800000 ;  /* 0x7f800000001c0802 */ /* 0x008fca0000000f00 */
[C---:B------:R-:W-:Y:S01]  /*13b0*/  @P0 FFMA.FTZ R16, R17.reuse, R28, +INF ;  /* 0x7f80000011100423 */ /* 0x040fe2000001001c */
[----:B------:R-:W-:-:S04]  /*13c0*/  FSETP.NEU.FTZ.AND P0, PT, R17, RZ, PT ;  /* 0x000000ff1100720b */ /* 0x000fc80003f1d000 */
[----:B------:R-:W-:-:S09]  /*13d0*/  FSEL R16, R16, -RZ, P0 ;  /* 0x800000ff10107208 */ /* 0x000fd20000000000 */
.L_x_1952:
[----:B------:R-:W-:Y:S05]  /*13e0*/  BSYNC B0 ;  /* 0x0000000000007941 */ /* 0x000fea0003800000 */
.L_x_1951:
[----:B------:R-:W-:Y:S01]  /*13f0*/  ISETP.GE.U32.AND P0, PT, R18, 0x7f800000, PT ;  /* 0x7f8000001200780c */ /* 0x000fe20003f06070 */
[----:B------:R-:W1:Y:S01]  /*1400*/  MUFU.TANH R16, R16 ;  /* 0x0000001000107308 */ /* 0x000e620000002400 */
[----:B------:R-:W-:Y:S01]  /*1410*/  I2FP.F32.S32 R3, R3 ;  /* 0x0000000300037245 */ /* 0x000fe20000201400 */
[----:B------:R-:W-:Y:S01]  /*1420*/  HADD2.F32 R17, -RZ, R10.H0_H0 ;  /* 0x2000000aff117230 */ /* 0x000fe20000004100 */
[----:B------:R-:W-:Y:S03]  /*1430*/  BSSY B0, `(.L_x_1953) ;  /* 0x000000a000007945 */ /* 0x000fe60003800000 */
[----:B------:R-:W-:Y:S01]  /*1440*/  FMUL.FTZ R3, R3, 1.1920928955078125e-07 ;  /* 0x3400000003037820 */ /* 0x000fe20000410000 */
[----:B------:R-:W-:-:S03]  /*1450*/  FMUL.FTZ R17, R17, R2 ;  /* 0x0000000211117220 */ /* 0x000fc60000410000 */
[----:B------:R-:W-:Y:S02]  /*1460*/  FFMA.FTZ R26, R3, 0.69314718246459960938, R26 ;  /* 0x3f317218031a7823 */ /* 0x000fe4000001001a */
[----:B------:R-:W-:Y:S05]  /*1470*/  @!P0 BRA `(.L_x_1954) ;  /* 0x0000000000148947 */ /* 0x000fea0003800000 */
[C---:B------:R-:W-:Y:S02]  /*1480*/  ISETP.GE.AND P0, PT, R18.reuse, -0x407fffff, PT ;  /* 0xbf8000011200780c */ /* 0x040fe40003f06270 */
[----:B------:R-:W-:-:S11]  /*1490*/  FSETP.NEU.FTZ.AND P1, PT, R18, RZ, PT ;  /* 0x000000ff1200720b */ /* 0x000fd60003f3d000 */
[----:B------:R-:W-:-:S05]  /*14a0*/  @P0 MOV R3, 0x7f800000 ;  /* 0x7f80000000030802 */ /* 0x000fca0000000f00 */
[----:B------:R-:W-:-:S05]  /*14b0*/  @P0 FFMA.FTZ R26, R18, R3, +INF ;  /* 0x7f800000121a0423 */ /* 0x000fca0000010003 */
[----:B------:R-:W-:-:S07]  /*14c0*/  FSEL R26, R26, -RZ, P1 ;  /* 0x800000ff1a1a7208 */ /* 0x000fce0000800000 */
.L_x_1954:
[----:B------:R-:W-:Y:S05]  /*14d0*/  BSYNC B0 ;  /* 0x0000000000007941 */ /* 0x000fea0003800000 */
.L_x_1953:
[----:B------:R-:W2:Y:S01]  /*14e0*/  MUFU.TANH R18, R26 ;  /* 0x0000001a00127308 */ /* 0x000ea20000002400 */
[----:B------:R-:W5:Y:S01]  /*14f0*/  LDC.64 R2, c[0x0][0x218] ;  /* 0x00008600ff027b82 */ /* 0x000f620000000a00 */
[----:B------:R-:W-:Y:S01]  /*1500*/  FMUL.FTZ R24, R5, R24 ;  /* 0x0000001805187220 */ /* 0x000fe20000410000 */
[----:B0-----:R-:W-:Y:S01]  /*1510*/  FMUL.FTZ R21, R0, R21 ;  /* 0x0000001500157220 */ /* 0x001fe20000410000 */
[----:B------:R-:W-:Y:S01]  /*1520*/  FMUL.FTZ R22, R13, R22 ;  /* 0x000000160d167220 */ /* 0x000fe20000410000 */
[----:B------:R-:W-:Y:S01]  /*1530*/  FFMA.FTZ R0, -R23, R23, 1 ;  /* 0x3f80000017007423 */ /* 0x000fe20000010117 */
[----:B-1----:R-:W-:Y:S01]  /*1540*/  FFMA.FTZ R5, -R16, R16, 1 ;  /* 0x3f80000010057423 */ /* 0x002fe20000010110 */
[----:B---3--:R-:W-:Y:S02]  /*1550*/  HADD2.F32 R25, -RZ, R10.H1_H1 ;  /* 0x3000000aff197230 */ /* 0x008fe40000004100 */
[----:B----4-:R-:W-:Y:S01]  /*1560*/  FMUL.FTZ R20, R15, R20 ;  /* 0x000000140f147220 */ /* 0x010fe20000410000 */
[----:B------:R-:W-:Y:S01]  /*1570*/  FFMA.FTZ R10, -R19, R19, 1 ;  /* 0x3f800000130a7423 */ /* 0x000fe20000010113 */
[----:B------:R-:W-:Y:S01]  /*1580*/  FFMA.FTZ R23, R0, R24, R23 ;  /* 0x0000001800177223 */ /* 0x000fe20000010017 */
[----:B------:R-:W-:Y:S01]  /*1590*/  FFMA.FTZ R22, R5, R22, R16 ;  /* 0x0000001605167223 */ /* 0x000fe20000010010 */
[----:B------:R-:W-:-:S02]  /*15a0*/  HADD2.F32 R27, -RZ, R9.H0_H0 ;  /* 0x20000009ff1b7230 */ /* 0x000fc40000004100 */
[----:B------:R-:W-:Y:S01]  /*15b0*/  FFMA.FTZ R21, R10, R21, R19 ;  /* 0x000000150a157223 */ /* 0x000fe20000010013 */
[--C-:B------:R-:W-:Y:S02]  /*15c0*/  HADD2.F32 R0, -RZ, R8.reuse.H0_H0 ;  /* 0x20000008ff007230 */ /* 0x100fe40000004100 */
[----:B------:R-:W-:Y:S01]  /*15d0*/  FMUL.FTZ R6, R25, R6 ;  /* 0x0000000619067220 */ /* 0x000fe20000410000 */
[----:B------:R-:W-:Y:S02]  /*15e0*/  HADD2.F32 R5, -RZ, R7.H0_H0 ;  /* 0x20000007ff057230 */ /* 0x000fe40000004100 */
[----:B--2---:R-:W-:Y:S01]  /*15f0*/  FFMA.FTZ R13, -R18, R18, 1 ;  /* 0x3f800000120d7423 */ /* 0x004fe20000010112 */
[----:B------:R-:W-:Y:S02]  /*1600*/  HADD2.F32 R9, -RZ, R9.H1_H1 ;  /* 0x30000009ff097230 */ /* 0x000fe40000004100 */
[----:B------:R-:W-:Y:S01]  /*1610*/  FMUL.FTZ R12, R27, R12 ;  /* 0x0000000c1b0c7220 */ /* 0x000fe20000410000 */
[----:B------:R-:W-:-:S02]  /*1620*/  HADD2.F32 R8, -RZ, R8.H1_H1 ;  /* 0x30000008ff087230 */ /* 0x000fc40000004100 */
[----:B------:R-:W-:Y:S01]  /*1630*/  FFMA.FTZ R20, R13, R20, R18 ;  /* 0x000000140d147223 */ /* 0x000fe20000010012 */
[----:B------:R-:W-:Y:S02]  /*1640*/  HADD2.F32 R7, -RZ, R7.H1_H1 ;  /* 0x30000007ff077230 */ /* 0x000fe40000004100 */
[----:B------:R-:W-:Y:S01]  /*1650*/  FMUL.FTZ R9, R9, R14 ;  /* 0x0000000e09097220 */ /* 0x000fe20000410000 */
[----:B------:R-:W-:Y:S01]  /*1660*/  FMUL.FTZ R0, R0, R23 ;  /* 0x0000001700007220 */ /* 0x000fe20000410000 */
[----:B-----5:R-:W-:-:S04]  /*1670*/  IMAD.WIDE.U32 R2, R4, 0x2, R2 ;  /* 0x0000000204027825 */ /* 0x020fc800078e0002 */
[----:B------:R-:W-:Y:S01]  /*1680*/  FMUL.FTZ R21, R8, R21 ;  /* 0x0000001508157220 */ /* 0x000fe20000410000 */
[----:B------:R-:W-:Y:S01]  /*1690*/  FMUL.FTZ R22, R5, R22 ;  /* 0x0000001605167220 */ /* 0x000fe20000410000 */
[----:B------:R-:W-:Y:S01]  /*16a0*/  FMUL.FTZ R7, R7, R20 ;  /* 0x0000001407077220 */ /* 0x000fe20000410000 */
[----:B------:R-:W-:Y:S01]  /*16b0*/  F2FP.F16.F32.PACK_AB R17, R6, R17 ;  /* 0x000000110611723e */ /* 0x000fe200000000ff */
[----:B------:R-:W-:Y:S01]  /*16c0*/  IMAD.WIDE R2, R11, 0x4, R2 ;  /* 0x000000040b027825 */ /* 0x000fe200078e0202 */
[----:B------:R-:W-:Y:S02]  /*16d0*/  F2FP.F16.F32.PACK_AB R9, R9, R12 ;  /* 0x0000000c0909723e */ /* 0x000fe400000000ff */
[----:B------:R-:W-:Y:S02]  /*16e0*/  F2FP.F16.F32.PACK_AB R5, R21, R0 ;  /* 0x000000001505723e */ /* 0x000fe400000000ff */
[----:B------:R-:W-:Y:S01]  /*16f0*/  F2FP.F16.F32.PACK_AB R7, R7, R22 ;  /* 0x000000160707723e */ /* 0x000fe200000000ff */
[----:B------:R-:W-:Y:S04]  /*1700*/  STG.E desc[UR4][R2.64], R17 ;  /* 0x0000001102007986 */ /* 0x000fe8000c101904 */
[----:B------:R-:W-:Y:S04]  /*1710*/  STG.E desc[UR4][R2.64+0x200], R9 ;  /* 0x0002000902007986 */ /* 0x000fe8000c101904 */
[----:B------:R-:W-:Y:S04]  /*1720*/  STG.E desc[UR4][R2.64+0x400], R5 ;  /* 0x0004000502007986 */ /* 0x000fe8000c101904 */
[----:B------:R-:W-:Y:S01]  /*1730*/  STG.E desc[UR4][R2.64+0x600], R7 ;  /* 0x0006000702007986 */ /* 0x000fe2000c101904 */
[----:B------:R-:W-:Y:S05]  /*1740*/  EXIT ;  /* 0x000000000000794d */ /* 0x000fea0003800000 */
.L_x_1938:
        /* <DEDUP_REMOVED lines=91> */
[----:B-----5:R-:W-:Y:S01]  /*1d00*/  HADD2.F32 R8, -RZ, R8.H0_H0 ;  /* 0x20000008ff087230 */ /* 0x020fe20000004100 */
        /* <DEDUP_REMOVED lines=36> */
.L_x_1958:
[----:B------:R-:W-:Y:S05]  /*1f50*/  BSYNC B1 ;  /* 0x0000000000017941 */ /* 0x000fea0003800000 */
.L_x_1957:
[----:B------:R-:W0:Y:S01]  /*1f60*/  MUFU.TANH R15, R15 ;  /* 0x0000000f000f7308 */ /* 0x000e220000002400 */
[----:B-1----:R-:W-:Y:S01]  /*1f70*/  FMUL.FTZ R17, R8, R17 ;  /* 0x0000001108117220 */ /* 0x002fe20000410000 */
[----:B------:R-:W-:Y:S02]  /*1f80*/  HADD2.F32 R7, -RZ, R7.H0_H0 ;  /* 0x20000007ff077230 */ /* 0x000fe40000004100 */
[----:B0-----:R-:W-:-:S04]  /*1f90*/  FFMA.FTZ R8, -R15, R15, 1 ;  /* 0x3f8000000f087423 */ /* 0x001fc8000001010f */
[----:B------:R-:W-:-:S04]  /*1fa0*/  FFMA.FTZ R8, R8, R17, R15 ;  /* 0x0000001108087223 */ /* 0x000fc8000001000f */
[----:B------:R-:W-:-:S05]  /*1fb0*/  FMUL.FTZ R7, R7, R8 ;  /* 0x0000000807077220 */ /* 0x000fca0000410000 */
[----:B------:R-:W-:-:S07]  /*1fc0*/  F2FP.F16.F32.PACK_AB R7, RZ, R7 ;  /* 0x00000007ff07723e */ /* 0x000fce00000000ff */
.L_x_1956:
[----:B------:R-:W-:Y:S05]  /*1fd0*/  BSYNC B0 ;  /* 0x0000000000007941 */ /* 0x000fea0003800000 */
.L_x_1955:
[----:B-----5:R-:W-:Y:S01]  /*1fe0*/  IADD3 R8, R6, 0x80, RZ ;  /* 0x0000008006087810 */ /* 0x020fe20007ffe0ff */
[----:B------:R-:W-:Y:S03]  /*1ff0*/  BSSY B0, `(.L_x_1959) ;  /* 0x0000030000007945 */ /* 0x000fe60003800000 */
[----:B------:R-:W-:-:S13]  /*2000*/  ISETP.GE.AND P0, PT, R8, R5, PT ;  /* 0x000000050800720c */ /* 0x000fda0003f06270 */
[----:B------:R-:W-:Y:S05]  /*2010*/  @P0 BRA `(.L_x_1960) ;  /* 0x0000000000b40947 */ /* 0x000fea0003800000 */
[----:B------:R-:W-:Y:S01]  /*2020*/  HADD2.F32 R10, -RZ, R10.H0_H0 ;  /* 0x2000000aff0a7230 */ /* 0x000fe20000004100 */
        /* <DEDUP_REMOVED lines=36> */
.L_x_1962:
[----:B------:R-:W-:Y:S05]  /*2270*/  BSYNC B1 ;  /* 0x0000000000017941 */ /* 0x000fea0003800000 */
.L_x_1961:
[----:B------:R-:W0:Y:S01]  /*2280*/  MUFU.TANH R15, R15 ;  /* 0x0000000f000f7308 */ /* 0x000e220000002400 */
[----:B-1----:R-:W-:Y:S01]  /*2290*/  FMUL.FTZ R17, R10, R17 ;  /* 0x000000110a117220 */ /* 0x002fe20000410000 */
[----:B------:R-:W-:Y:S02]  /*22a0*/  HADD2.F32 R9, -RZ, R9.H0_H0 ;  /* 0x20000009ff097230 */ /* 0x000fe40000004100 */
[----:B0-----:R-:W-:-:S04]  /*22b0*/  FFMA.FTZ R10, -R15, R15, 1 ;  /* 0x3f8000000f0a7423 */ /* 0x001fc8000001010f */
[----:B------:R-:W-:-:S04]  /*22c0*/  FFMA.FTZ R10, R10, R17, R15 ;  /* 0x000000110a0a7223 */ /* 0x000fc8000001000f */
[----:B------:R-:W-:-:S05]  /*22d0*/  FMUL.FTZ R9, R9, R10 ;  /* 0x0000000a09097220 */ /* 0x000fca0000410000 */
[----:B------:R-:W-:-:S07]  /*22e0*/  F2FP.F16.F32.PACK_AB R9, RZ, R9 ;  /* 0x00000009ff09723e */ /* 0x000fce00000000ff */
.L_x_1960:
[----:B------:R-:W-:Y:S05]  /*22f0*/  BSYNC B0 ;  /* 0x0000000000007941 */ /* 0x000fea0003800000 */
.L_x_1959:
[----:B------:R-:W-:Y:S01]  /*2300*/  IADD3 R10, R6, 0x100, RZ ;  /* 0x00000100060a7810 */ /* 0x000fe20007ffe0ff */
        /* <DEDUP_REMOVED lines=40> */
.L_x_1966:
[----:B------:R-:W-:Y:S05]  /*2590*/  BSYNC B1 ;  /* 0x0000000000017941 */ /* 0x000fea0003800000 */
.L_x_1965:
[----:B------:R-:W0:Y:S01]  /*25a0*/  MUFU.TANH R14, R14 ;  /* 0x0000000e000e7308 */ /* 0x000e220000002400 */
[----:B-1----:R-:W-:Y:S01]  /*25b0*/  FMUL.FTZ R17, R20, R17 ;  /* 0x0000001114117220 */ /* 0x002fe20000410000 */
[----:B------:R-:W-:Y:S02]  /*25c0*/  HADD2.F32 R10, -RZ, R11.H0_H0 ;  /* 0x2000000bff0a7230 */ /* 0x000fe40000004100 */
[----:B0-----:R-:W-:-:S04]  /*25d0*/  FFMA.FTZ R15, -R14, R14, 1 ;  /* 0x3f8000000e0f7423 */ /* 0x001fc8000001010e */
[----:B------:R-:W-:-:S04]  /*25e0*/  FFMA.FTZ R15, R15, R17, R14 ;  /* 0x000000110f0f7223 */ /* 0x000fc8000001000e */
[----:B------:R-:W-:-:S05]  /*25f0*/  FMUL.FTZ R10, R10, R15 ;  /* 0x0000000f0a0a7220 */ /* 0x000fca0000410000 */
[----:B------:R-:W-:-:S07]  /*2600*/  F2FP.F16.F32.PACK_AB R10, RZ, R10 ;  /* 0x0000000aff0a723e */ /* 0x000fce00000000ff */
.L_x_1964:
[----:B------:R-:W-:Y:S05]  /*2610*/  BSYNC B0 ;  /* 0x0000000000007941 */ /* 0x000fea0003800000 */
.L_x_1963:
[----:B----4-:R-:W-:Y:S01]  /*2620*/  IADD3 R14, R6, 0x180, RZ ;  /* 0x00000180060e7810 */ /* 0x010fe20007ffe0ff */
[----:B------:R-:W-:Y:S03]  /*2630*/  BSSY B0, `(.L_x_1967) ;  /* 0x0000030000007945 */ /* 0x000fe60003800000 */
[----:B------:R-:W-:-:S13]  /*2640*/  ISETP.GE.AND P0, PT, R14, R5, PT ;  /* 0x000000050e00720c */ /* 0x000fda0003f06270 */
[----:B------:R-:W-:Y:S05]  /*2650*/  @P0 BRA `(.L_x_1968) ;  /* 0x0000000000b40947 */ /* 0x000fea0003800000 */
[----:B------:R-:W-:Y:S01]  /*2660*/  HADD2.F32 R24, -RZ, R24.H0_H0 ;  /* 0x20000018ff187230 */ /* 0x000fe20000004100 */
        /* <DEDUP_REMOVED lines=36> */
.L_x_1970:
[----:B------:R-:W-:Y:S05]  /*28b0*/  BSYNC B1 ;  /* 0x0000000000017941 */ /* 0x000fea0003800000 */
.L_x_1969:
[----:B------:R-:W1:Y:S01]  /*28c0*/  MUFU.TANH R14, R14 ;  /* 0x0000000e000e7308 */ /* 0x000e620000002400 */
[----:B0-----:R-:W-:Y:S01]  /*28d0*/  FMUL.FTZ R17, R24, R17 ;  /* 0x0000001118117220 */ /* 0x001fe20000410000 */
[----:B------:R-:W-:Y:S02]  /*28e0*/  HADD2.F32 R16, -RZ, R21.H0_H0 ;  /* 0x20000015ff107230 */ /* 0x000fe40000004100 */
[----:B-1----:R-:W-:-:S04]  /*28f0*/  FFMA.FTZ R11, -R14, R14, 1 ;  /* 0x3f8000000e0b7423 */ /* 0x002fc8000001010e */
[----:B------:R-:W-:-:S04]  /*2900*/  FFMA.FTZ R11, R11, R17, R14 ;  /* 0x000000110b0b7223 */ /* 0x000fc8000001000e */
[----:B------:R-:W-:-:S05]  /*2910*/  FMUL.FTZ R11, R16, R11 ;  /* 0x0000000b100b7220 */ /* 0x000fca0000410000 */
[----:B------:R-:W-:-:S07]  /*2920*/  F2FP.F16.F32.PACK_AB R11, RZ, R11 ;  /* 0x0000000bff0b723e */ /* 0x000fce00000000ff */
.L_x_1968:
[----:B------:R-:W-:Y:S05]  /*2930*/  BSYNC B0 ;  /* 0x0000000000007941 */ /* 0x000fea0003800000 */
.L_x_1967:
[----:B------:R-:W-:Y:S01]  /*2940*/  IADD3 R14, R6, 0x200, RZ ;  /* 0x00000200060e7810 */ /* 0x000fe20007ffe0ff */
        /* <DEDUP_REMOVED lines=40> */
.L_x_1974:
[----:B------:R-:W-:Y:S05]  /*2bd0*/  BSYNC B1 ;  /* 0x0000000000017941 */ /* 0x000fea0003800000 */
.L_x_1973:
[----:B------:R-:W0:Y:S01]  /*2be0*/  MUFU.TANH R15, R15 ;  /* 0x0000000f000f7308 */ /* 0x000e220000002400 */
[----:B------:R-:W-:Y:S01]  /*2bf0*/  FMUL.FTZ R19, R0, R19 ;  /* 0x0000001300137220 */ /* 0x000fe20000410000 */
[----:B------:R-:W-:Y:S02]  /*2c00*/  HADD2.F32 R25, -RZ, R25.H0_H0 ;  /* 0x20000019ff197230 */ /* 0x000fe40000004100 */
[----:B0-----:R-:W-:-:S04]  /*2c10*/  FFMA.FTZ R0, -R15, R15, 1 ;  /* 0x3f8000000f007423 */ /* 0x001fc8000001010f */
[----:B------:R-:W-:-:S04]  /*2c20*/  FFMA.FTZ R0, R0, R19, R15 ;  /* 0x0000001300007223 */ /* 0x000fc8000001000f */
[----:B------:R-:W-:-:S05]  /*2c30*/  FMUL.FTZ R0, R25, R0 ;  /* 0x0000000019007220 */ /* 0x000fca0000410000 */
[----:B------:R-:W-:-:S07]  /*2c40*/  F2FP.F16.F32.PACK_AB R0, RZ, R0 ;  /* 0x00000000ff00723e */ /* 0x000fce00000000ff */
.L_x_1972:
[----:B------:R-:W-:Y:S05]  /*2c50*/  BSYNC B0 ;  /* 0x0000000000007941 */ /* 0x000fea0003800000 */
.L_x_1971:
        /* <DEDUP_REMOVED lines=41> */
.L_x_1978:
[----:B------:R-:W-:Y:S05]  /*2ef0*/  BSYNC B1 ;  /* 0x0000000000017941 */ /* 0x000fea0003800000 */
.L_x_1977:
[----:B------:R-:W0:Y:S01]  /*2f00*/  MUFU.TANH R15, R15 ;  /* 0x0000000f000f7308 */ /* 0x000e220000002400 */
[----:B------:R-:W-:Y:S01]  /*2f10*/  FMUL.FTZ R19, R2, R19 ;  /* 0x0000001302137220 */ /* 0x000fe20000410000 */
[----:B------:R-:W-:Y:S02]  /*2f20*/  HADD2.F32 R3, -RZ, R3.H0_H0 ;  /* 0x20000003ff037230 */ /* 0x000fe40000004100 */
[----:B0-----:R-:W-:-:S04]  /*2f30*/  FFMA.FTZ R2, -R15, R15, 1 ;  /* 0x3f8000000f027423 */ /* 0x001fc8000001010f */
[----:B------:R-:W-:-:S04]  /*2f40*/  FFMA.FTZ R2, R2, R19, R15 ;  /* 0x0000001302027223 */ /* 0x000fc8000001000f */
[----:B------:R-:W-:-:S05]  /*2f50*/  FMUL.FTZ R2, R3, R2 ;  /* 0x0000000203027220 */ /* 0x000fca0000410000 */
[----:B------:R-:W-:-:S07]  /*2f60*/  F2FP.F16.F32.PACK_AB R2, RZ, R2 ;  /* 0x00000002ff02723e */ /* 0x000fce00000000ff */
.L_x_1976:
[----:B------:R-:W-:Y:S05]  /*2f70*/  BSYNC B0 ;  /* 0x0000000000007941 */ /* 0x000fea0003800000 */
.L_x_1975:
        /* <DEDUP_REMOVED lines=41> */
.L_x_1982:
[----:B------:R-:W-:Y:S05]  /*3210*/  BSYNC B1 ;  /* 0x0000000000017941 */ /* 0x000fea0003800000 */
.L_x_1981:
[----:B------:R-:W0:Y:S01]  /*3220*/  MUFU.TANH R14, R14 ;  /* 0x0000000e000e7308 */ /* 0x000e220000002400 */
[----:B------:R-:W-:Y:S01]  /*3230*/  FMUL.FTZ R19, R22, R19 ;  /* 0x0000001316137220 */ /* 0x000fe20000410000 */
[----:B------:R-:W-:Y:S02]  /*3240*/  HADD2.F32 R26, -RZ, R26.H0_H0 ;  /* 0x2000001aff1a7230 */ /* 0x000fe40000004100 */
[----:B0-----:R-:W-:-:S04]  /*3250*/  FFMA.FTZ R3, -R14, R14, 1 ;  /* 0x3f8000000e037423 */ /* 0x001fc8000001010e */
[----:B------:R-:W-:-:S04]  /*3260*/  FFMA.FTZ R3, R3, R19, R14 ;  /* 0x0000001303037223 */ /* 0x000fc8000001000e */
[----:B------:R-:W-:-:S05]  /*3270*/  FMUL.FTZ R3, R26, R3 ;  /* 0x000000031a037220 */ /* 0x000fca0000410000 */
[----:B------:R-:W-:-:S07]  /*3280*/  F2FP.F16.F32.PACK_AB R3, RZ, R3 ;  /* 0x00000003ff03723e */ /* 0x000fce00000000ff */
.L_x_1980:
[----:B------:R-:W-:Y:S05]  /*3290*/  BSYNC B0 ;  /* 0x0000000000007941 */ /* 0x000fea0003800000 */
.L_x_1979:
        /* <DEDUP_REMOVED lines=41> */
.L_x_1986:
[----:B------:R-:W-:Y:S05]  /*3530*/  BSYNC B1 ;  /* 0x0000000000017941 */ /* 0x000fea0003800000 */
.L_x_1985:
[----:B------:R-:W0:Y:S01]  /*3540*/  MUFU.TANH R15, R15 ;  /* 0x0000000f000f7308 */ /* 0x000e220000002400 */
[----:B------:R-:W-:Y:S01]  /*3550*/  FMUL.FTZ R19, R12, R19 ;  /* 0x000000130c137220 */ /* 0x000fe20000410000 */
[----:B------:R-:W-:Y:S02]  /*3560*/  HADD2.F32 R13, -RZ, R13.H0_H0 ;  /* 0x2000000dff0d7230 */ /* 0x000fe40000004100 */
[----:B0-----:R-:W-:-:S04]  /*3570*/  FFMA.FTZ R12, -R15, R15, 1 ;  /* 0x3f8000000f0c7423 */ /* 0x001fc8000001010f */
[----:B------:R-:W-:-:S04]  /*3580*/  FFMA.FTZ R12, R12, R19, R15 ;  /* 0x000000130c0c7223 */ /* 0x000fc8000001000f */
[----:B------:R-:W-:-:S05]  /*3590*/  FMUL.FTZ R12, R13, R12 ;  /* 0x0000000c0d0c7220 */ /* 0x000fca0000410000 */
[----:B------:R-:W-:-:S07]  /*35a0*/  F2FP.F16.F32.PACK_AB R12, RZ, R12 ;  /* 0x0000000cff0c723e */ /* 0x000fce00000000ff */
.L_x_1984:
[----:B------:R-:W-:Y:S05]  /*35b0*/  BSYNC B0 ;  /* 0x0000000000007941 */ /* 0x000fea0003800000 */
.L_x_1983:
        /* <DEDUP_REMOVED lines=17> */
.L_x_1989:
[----:B------:R-:W-:-:S13]  /*36d0*/  ISETP.GE.AND P0, PT, R6, R5, PT ;  /* 0x000000050600720c */ /* 0x000fda0003f06270 */
[----:B------:R-:W-:Y:S05]  /*36e0*/  @P0 BRA `(.L_x_1991) ;  /* 0x0000000000300947 */ /* 0x000fea0003800000 */
[----:B0-----:R-:W0:Y:S01]  /*36f0*/  LDC.64 R8, c[0x0][0x218] ;  /* 0x00008600ff087b82 */ /* 0x001e220000000a00 */
[----:B------:R-:W-:Y:S02]  /*3700*/  IADD3 R7, R4, R6, RZ ;  /* 0x0000000604077210 */ /* 0x000fe40007ffe0ff */
[----:B------:R-:W-:-:S03]  /*3710*/  IADD3 R6, R6, 0x80, RZ ;  /* 0x0000008006067810 */ /* 0x000fc60007ffe0ff */
[----:B0-----:R-:W-:-:S05]  /*3720*/  IMAD.WIDE.U32 R8, R7, 0x2, R8 ;  /* 0x0000000207087825 */ /* 0x001fca00078e0008 */
[----:B------:R1:W-:Y:S02]  /*3730*/  STG.E.U16 desc[UR4][R8.64], R10 ;  /* 0x0000000a08007986 */ /* 0x0003e4000c101504 */
.L_x_1990:
[----:B------:R-:W-:-:S13]  /*3740*/  ISETP.GE.AND P0, PT, R6, R5, PT ;  /* 0x000000050600720c */ /* 0x000fda0003f06270 */
[----:B------:R-:W-:Y:S05]  /*3750*/  @P0 BRA `(.L_x_1992) ;  /* 0x0000000000300947 */ /* 0x000fea0003800000 */
[----:B-1----:R-:W1:Y:S01]  /*3760*/  LDC.64 R8, c[0x0][0x218] ;  /* 0x00008600ff087b82 */ /* 0x002e620000000a00 */
[----:B0-----:R-:W-:Y:S02]  /*3770*/  IADD3 R7, R4, R6, RZ ;  /* 0x0000000604077210 */ /* 0x001fe40007ffe0ff */
[----:B------:R-:W-:-:S03]  /*3780*/  IADD3 R6, R6, 0x80, RZ ;  /* 0x0000008006067810 */ /* 0x000fc60007ffe0ff */
[----:B-1----:R-:W-:-:S05]  /*3790*/  IMAD.WIDE.U32 R8, R7, 0x2, R8 ;  /* 0x0000000207087825 */ /* 0x002fca00078e0008 */
[----:B------:R1:W-:Y:S02]  /*37a0*/  STG.E.U16 desc[UR4][R8.64], R11 ;  /* 0x0000000b08007986 */ /* 0x0003e4000c101504 */
.L_x_1991:
[----:B------:R-:W-:-:S13]  /*37b0*/  ISETP.GE.AND P0, PT, R6, R5, PT ;  /* 0x000000050600720c */ /* 0x000fda0003f06270 */
[----:B------:R-:W-:Y:S05]  /*37c0*/  @P0 BRA `(.L_x_1993) ;  /* 0x0000000000340947 */ /* 0x000fea0003800000 */
[----:B01----:R-:W0:Y:S01]  /*37d0*/  LDC.64 R8, c[0x0][0x218] ;  /* 0x00008600ff087b82 */ /* 0x003e220000000a00 */
[----:B------:R-:W-:Y:S02]  /*37e0*/  IADD3 R7, R4, R6, RZ ;  /* 0x0000000604077210 */ /* 0x000fe40007ffe0ff */
[----:B------:R-:W-:-:S03]  /*37f0*/  IADD3 R6, R6, 0x80, RZ ;  /* 0x0000008006067810 */ /* 0x000fc60007ffe0ff */
[----:B0-----:R-:W-:-:S05]  /*3800*/  IMAD.WIDE.U32 R8, R7, 0x2, R8 ;  /* 0x0000000207087825 */ /* 0x001fca00078e0008 */
[----:B------:R2:W-:Y:S02]  /*3810*/  STG.E.U16 desc[UR4][R8.64], R0 ;  /* 0x0000000008007986 */ /* 0x0005e4000c101504 */
.L_x_1992:
        /* <DEDUP_REMOVED lines=8> */
.L_x_1993:
[----:B------:R-:W-:Y:S05]  /*38a0*/  BSYNC B1 ;  /* 0x0000000000017941 */ /* 0x000fea0003800000 */
.L_x_1988:
[----:B------:R-:W-:-:S13]  /*38b0*/  ISETP.GE.AND P0, PT, R6, R5, PT ;  /* 0x000000050600720c */ /* 0x000fda0003f06270 */
[----:B012---:R-:W0:Y:S01]  /*38c0*/  @!P0 LDC.64 R8, c[0x0][0x218] ;  /* 0x00008600ff088b82 */ /* 0x007e220000000a00 */
[----:B------:R-:W-:Y:S02]  /*38d0*/  @!P0 IADD3 R7, R4, R6, RZ ;  /* 0x0000000604078210 */ /* 0x000fe40007ffe0ff */
[----:B------:R-:W-:-:S03]  /*38e0*/  @!P0 IADD3 R6, R6, 0x80, RZ ;  /* 0x0000008006068810 */ /* 0x000fc60007ffe0ff */
[----:B0-----:R-:W-:-:S05]  /*38f0*/  @!P0 IMAD.WIDE.U32 R8, R7, 0x2, R8 ;  /* 0x0000000207088825 */ /* 0x001fca00078e0008 */
[----:B------:R3:W-:Y:S02]  /*3900*/  @!P0 STG.E.U16 desc[UR4][R8.64], R3 ;  /* 0x0000000308008986 */ /* 0x0007e4000c101504 */
.L_x_1994:
[----:B------:R-:W-:Y:S05]  /*3910*/  BSYNC B0 ;  /* 0x0000000000007941 */ /* 0x000fea0003800000 */
.L_x_1987:
        /* <DEDUP_REMOVED lines=8> */
.L_x_1995:
        /* <DEDUP_REMOVED lines=14> */
.L_x_8585:


//--------------------- .text._ZN2at6native29vectorized_elementwise_kernelILi4EZZZNS0_61_GLOBAL__N__b29612f4_23_ActivationMishKernel_cu_9e10b42f_310220mish_backward_kernelERNS_14TensorIteratorEENKUlvE_clEvENKUlvE1_clEvEUlN3c104HalfES8_E_St5arrayIPcLm3EEEEviT0_T1_ --------------------------
	.section	.text._ZN2at6native29vectorized_elementwise_kernelILi4EZZZNS0_61_GLOBAL__N__b29612f4_23_ActivationMishKernel_cu_9e10b42f_310220mish_backward_kernelERNS_14TensorIteratorEENKUlvE_clEvENKUlvE1_clEvEUlN3c104HalfES8_E_St5arrayIPcLm3EEEEviT0_T1_,"ax",@progbits
	.align	128
        .global         _ZN2at6native29vectorized_elementwise_kernelILi4EZZZNS0_61_GLOBAL__N__b29612f4_23_ActivationMishKernel_cu_9e10b42f_310220mish_backward_kernelERNS_14TensorIteratorEENKUlvE_clEvENKUlvE1_clEvEUlN3c104HalfES8_E_St5arrayIPcLm3EEEEviT0_T1_
        .type           _ZN2at6native29vectorized_elementwise_kernelILi4EZZZNS0_61_GLOBAL__N__b29612f4_23_ActivationMishKernel_cu_9e10b42f_310220mish_backward_kernelERNS_14TensorIteratorEENKUlvE_clEvENKUlvE1_clEvEUlN3c104HalfES8_E_St5arrayIPcLm3EEEEviT0_T1_,@function
        .size           _ZN2at6native29vectorized_elementwise_kernelILi4EZZZNS0_61_GLOBAL__N__b29612f4_23_ActivationMishKernel_cu_9e10b42f_310220mish_backward_kernelERNS_14TensorIteratorEENKUlvE_clEvENKUlvE1_clEvEUlN3c104HalfES8_E_St5arrayIPcLm3EEEEviT0_T1_,(.L_x_8586 - _ZN2at6native29vectorized_elementwise_kernelILi4EZZZNS0_61_GLOBAL__N__b29612f4_23_ActivationMishKernel_cu_9e10b42f_310220mish_backward_kernelERNS_14TensorIteratorEENKUlvE_clEvENKUlvE1_clEvEUlN3c104HalfES8_E_St5arrayIPcLm3EEEEviT0_T1_)
        .other          _ZN2at6native29vectorized_elementwise_kernelILi4EZZZNS0_61_GLOBAL__N__b29612f4_23_ActivationMishKernel_cu_9e10b42f_310220mish_backward_kernelERNS_14TensorIteratorEENKUlvE_clEvENKUlvE1_clEvEUlN3c104HalfES8_E_St5arrayIPcLm3EEEEviT0_T1_,@"STO_CUDA_ENTRY STV_DEFAULT"
_ZN2at6native29vectorized_elementwise_kernelILi4EZZZNS0_61_GLOBAL__N__b29612f4_23_ActivationMishKernel_cu_9e10b42f_310220mish_backward_kernelERNS_14TensorIteratorEENKUlvE_clEvENKUlvE1_clEvEUlN3c104HalfES8_E_St5arrayIPcLm3EEEEviT0_T1_:
.text._ZN2at6native29vectorized_elementwise_kernelILi4EZZZNS0_61_GLOBAL__N__b29612f4_23_ActivationMishKernel_cu_9e10b42f_310220mish_backward_kernelERNS_14TensorIteratorEENKUlvE_clEvENKUlvE1_clEvEUlN3c104HalfES8_E_St5arrayIPcLm3EEEEviT0_T1_:
        /* <DEDUP_REMOVED lines=21> */
[----:B--2---:R-:W-:-:S05]  /*0150*/  HADD2.F32 R5, -RZ, R16.H0_H0 ;  /* 0x20000010ff057230 */ /* 0x004fca0000004100 */
        /* <DEDUP_REMOVED lines=8> */
[----:B------:R-:W-:-:S04]  /*01e0*/  FFMA.FTZ R15, R15, R12, -1 ;  /* 0xbf8000000f0f7423 */ /* 0x000fc8000001000c */
[----:B------:R-:W-:Y:S01]  /*01f0*/  FADD.FTZ R22, R22, R15 ;  /* 0x0000000f16167221 */ /* 0x000fe20000010000 */
[----:B------:R-:W-:-:S03]  /*0200*/  FMUL.FTZ R18, R5, -1.4426950216293334961 ;  /* 0xbfb8aa3b05127820 */ /* 0x000fc60000410000 */
[----:B------:R-:W-:Y:S01]  /*0210*/  FFMA.FTZ R15, R22, -R11, 0.10546888411045074463 ;  /* 0x3dd80012160f7423 */ /* 0x000fe2000001080b */
[----:B------:R-:W-:-:S03]  /*0220*/  HADD2.F32 R19, -RZ, R16.H1_H1 ;  /* 0x30000010ff137230 */ /* 0x000fc60000004100 */
[C---:B------:R-:W-:Y:S01]  /*0230*/  FFMA.FTZ R15, R22.reuse, R15, -0.13229703903198242188 ;  /* 0xbe0778e0160f7423 */ /* 0x040fe2000001000f */
[----:B------:R0:W1:Y:S03]  /*0240*/  MUFU.EX2 R16, R18 ;  /* 0x0000001200107308 */ /* 0x0000660000000800 */
[----:B------:R-:W-:-:S04]  /*0250*/  FFMA.FTZ R15, R22, R15, 0.14491446316242218018 ;  /* 0x3e146475160f7423 */ /* 0x000fc8000001000f */
[----:B------:R-:W-:Y:S01]  /*0260*/  FFMA.FTZ R21, R22, R15, -0.16641564667224884033 ;  /* 0xbe2a68dd16157423 */ /* 0x000fe2000001000f */
[----:B------:R-:W-:-:S03]  /*0270*/  HADD2.F32 R15, -RZ, R17.H0_H0 ;  /* 0x20000011ff0f7230 */ /* 0x000fc60000004100 */
[C---:B------:R-:W-:Y:S01]  /*0280*/  FFMA.FTZ R21, R22.reuse, R21, 0.19988867640495300293 ;  /* 0x3e4caf9e16157423 */ /* 0x040fe20000010015 */
[C---:B------:R-:W-:Y:S01]  /*0290*/  FMUL.FTZ R10, R19.reuse, 1.4426950216293334961 ;  /* 0x3fb8aa3b130a7820 */ /* 0x040fe20000410000 */
[----:B------:R-:W-:Y:S02]  /*02a0*/  FMUL.FTZ R20, R19, -1.4426950216293334961 ;  /* 0xbfb8aa3b13147820 */ /* 0x000fe40000410000 */
[----:B------:R-:W-:Y:S01]  /*02b0*/  FFMA.FTZ R21, R22, R21, -0.25000196695327758789 ;  /* 0xbe80004216157423 */ /* 0x000fe20000010015 */
[----:B0-----:R-:W-:Y:S01]  /*02c0*/  FMUL.FTZ R18, R15, 1.4426950216293334961 ;  /* 0x3fb8aa3b0f127820 */ /* 0x001fe20000410000 */
[----:B-1----:R-:W-:Y:S01]  /*02d0*/  FADD.FTZ R16, R16, 1 ;  /* 0x3f80000010107421 */ /* 0x002fe20000010000 */
[----:B------:R-:W-:Y:S01]  /*02e0*/  ISETP.GE.U32.AND P0, PT, R13, 0x7f800000, PT ;  /* 0x7f8000000d00780c */ /* 0x000fe20003f06070 */
[C---:B------:R-:W-:Y:S01]  /*02f0*/  FFMA.FTZ R21, R22.reuse, R21, 0.33333510160446166992 ;  /* 0x3eaaaae616157423 */ /* 0x040fe20000010015 */
[----:B------:R-:W0:Y:S03]  /*0300*/  MUFU.EX2 R10, R10 ;  /* 0x0000000a000a7308 */ /* 0x000e260000000800 */
[----:B------:R-:W-:Y:S01]  /*0310*/  FFMA.FTZ R21, R22, R21, -0.5 ;  /* 0xbf00000016157423 */ /* 0x000fe20000010015 */
[----:B------:R-:W-:-:S04]  /*0320*/  I2FP.F32.S32 R14, R14 ;  /* 0x0000000e000e7245 */ /* 0x000fc80000201400 */
[----:B------:R-:W1:Y:S01]  /*0330*/  MUFU.EX2 R20, R20 ;  /* 0x0000001400147308 */ /* 0x000e620000000800 */
[----:B------:R-:W-:-:S07]  /*0340*/  FMUL.FTZ R21, R22, R21 ;  /* 0x0000001516157220 */ /* 0x000fce0000410000 */
[----:B------:R-:W2:Y:S08]  /*0350*/  MUFU.EX2 R18, R18 ;  /* 0x0000001200127308 */ /* 0x000eb00000000800 */
[----:B------:R3:W4:Y:S01]  /*0360*/  MUFU.RCP R24, R16 ;  /* 0x0000001000187308 */ /* 0x0007220000001000 */
[----:B------:R-:W-:Y:S01]  /*0370*/  FFMA.FTZ R21, R22, R21, R22 ;  /* 0x0000001516157223 */ /* 0x000fe20000010016 */
[----:B------:R-:W-:Y:S01]  /*0380*/  FMUL.FTZ R14, R14, 1.1920928955078125e-07 ;  /* 0x340000000e0e7820 */ /* 0x000fe20000410000 */
[----:B------:R-:W-:-:S03]  /*0390*/  HADD2.F32 R17, -RZ, R17.H1_H1 ;  /* 0x30000011ff117230 */ /* 0x000fc60000004100 */
[----:B------:R-:W-:Y:S01]  /*03a0*/  FFMA.FTZ R14, R14, 0.69314718246459960938, R21 ;  /* 0x3f3172180e0e7823 */ /* 0x000fe20000010015 */
[----:B01----:R-:W-:Y:S06]  /*03b0*/  @!P0 BRA `(.L_x_1998) ;  /* 0x0000000000148947 */ /* 0x003fec0003800000 */
[C---:B------:R-:W-:Y:S02]  /*03c0*/  ISETP.GE.AND P0, PT, R13.reuse, -0x407fffff, PT ;  /* 0xbf8000010d00780c */ /* 0x040fe40003f06270 */
[----:B------:R-:W-:-:S11]  /*03d0*/  FSETP.NEU.FTZ.AND P1, PT, R13, RZ, PT ;  /* 0x000000ff0d00720b */ /* 0x000fd60003f3d000 */
[----:B---3--:R-:W-:-:S05]  /*03e0*/  @P0 MOV R16, 0x7f800000 ;  /* 0x7f80000000100802 */ /* 0x008fca0000000f00 */
[----:B------:R-:W-:-:S05]  /*03f0*/  @P0 FFMA.FTZ R14, R13, R16, +INF ;  /* 0x7f8000000d0e0423 */ /* 0x000fca0000010010 */
[----:B------:R-:W-:-:S07]  /*0400*/  FSEL R14, R14, -RZ, P1 ;  /* 0x800000ff0e0e7208 */ /* 0x000fce0000800000 */
.L_x_1998:
[----:B------:R-:W-:Y:S05]  /*0410*/  BSYNC B0 ;  /* 0x0000000000007941 */ /* 0x000fea0003800000 */
.L_x_1997:
[----:B------:R-:W-:Y:S01]  /*0420*/  FADD.FTZ.RZ R13, R10, 1 ;  /* 0x3f8000000a0d7421 */ /* 0x000fe2000001c000 */
[----:B------:R-:W0:Y:S01]  /*0430*/  MUFU.TANH R14, R14 ;  /* 0x0000000e000e7308 */ /* 0x000e220000002400 */
[----:B---3--:R-:W-:Y:S01]  /*0440*/  FMUL.FTZ R16, R17, 1.4426950216293334961 ;  /* 0x3fb8aa3b11107820 */ /* 0x008fe20000410000 */
[----:B--2---:R-:W-:Y:S01]  /*0450*/  FADD.FTZ.RZ R21, R18, 1 ;  /* 0x3f80000012157421 */ /* 0x004fe2000001c000 */
[----:B------:R-:W-:Y:S01]  /*0460*/  FADD.FTZ R22, R20, 1 ;  /* 0x3f80000014167421 */ /* 0x000fe20000010000 */
[----:B------:R-:W-:Y:S01]  /*0470*/  IADD3 R13, R13, -0x3f400000, RZ ;  /* 0xc0c000000d0d7810 */ /* 0x000fe20007ffe0ff */
[----:B----4-:R-:W-:Y:S01]  /*0480*/  FMUL.FTZ R24, R5, R24 ;  /* 0x0000001805187220 */ /* 0x010fe20000410000 */
[----:B------:R-:W-:Y:S01]  /*0490*/  ISETP.GE.U32.AND P0, PT, R10, 0x7f800000, PT ;  /* 0x7f8000000a00780c */ /* 0x000fe20003f06070 */
[----:B------:R-:W-:Y:S01]  /*04a0*/  BSSY B0, `(.L_x_1999) ;  /* 0x000003e000007945 */ /* 0x000fe20003800000 */
[----:B------:R-:W-:Y:S01]  /*04b0*/  LOP3.LUT R13, R13, 0xff800000, RZ, 0xc0, !PT ;  /* 0xff8000000d0d7812 */ /* 0x000fe200078ec0ff */
[----:B------:R-:W1:Y:S01]  /*04c0*/  MUFU.EX2 R16, R16 ;  /* 0x0000001000107308 */ /* 0x000e620000000800 */
[----:B------:R-:W-:-:S02]  /*04d0*/  IADD3 R21, R21, -0x3f400000, RZ ;  /* 0xc0c0000015157810 */ /* 0x000fc40007ffe0ff */
[----:B------:R-:W-:Y:S02]  /*04e0*/  IADD3 R23, -R13, 0x40800000, RZ ;  /* 0x408000000d177810 */ /* 0x000fe40007ffe1ff */
[----:B------:R-:W-:Y:S02]  /*04f0*/  IADD3 R20, R10, -R13, RZ ;  /* 0x8000000d0a147210 */ /* 0x000fe40007ffe0ff */
[----:B------:R-:W-:Y:S01]  /*0500*/  LOP3.LUT R21, R21, 0xff800000, RZ, 0xc0, !PT ;  /* 0xff80000015157812 */ /* 0x000fe200078ec0ff */
[----:B------:R-:W-:Y:S01]  /*0510*/  FFMA.FTZ R23, R23, R12, -1 ;  /* 0xbf80000017177423 */ /* 0x000fe2000001000c */
[----:B0-----:R-:W-:Y:S01]  /*0520*/  FFMA.FTZ R5, -R14, R14, 1 ;  /* 0x3f8000000e057423 */ /* 0x001fe2000001010e */
[----:B------:R-:W0:Y:S01]  /*0530*/  MUFU.RCP R22, R22 ;  /* 0x0000001600167308 */ /* 0x000e220000001000 */
[----:B------:R-:W-:Y:S01]  /*0540*/  IADD3 R25, -R21, 0x40800000, RZ ;  /* 0x4080000015197810 */ /* 0x000fe20007ffe1ff */
[----:B------:R-:W-:Y:S01]  /*0550*/  FADD.FTZ R20, R20, R23 ;  /* 0x0000001714147221 */ /* 0x000fe20000010000 */
[----:B------:R-:W-:Y:S01]  /*0560*/  FFMA.FTZ R5, R5, R24, R14 ;  /* 0x0000001805057223 */ /* 0x000fe2000001000e */
[----:B------:R-:W-:-:S02]  /*0570*/  IADD3 R14, R18, -R21, RZ ;  /* 0x80000015120e7210 */ /* 0x000fc40007ffe0ff */
[----:B------:R-:W-:Y:S01]  /*0580*/  FFMA.FTZ R23, R20, -R11, 0.10546888411045074463 ;  /* 0x3dd8001214177423 */ /* 0x000fe2000001080b */
[----:B------:R-:W-:Y:S01]  /*0590*/  FFMA.FTZ R25, R25, R12, -1 ;  /* 0xbf80000019197423 */ /* 0x000fe2000001000c */
[----:B-1----:R-:W-:Y:S01]  /*05a0*/  FADD.FTZ.RZ R24, R16, 1 ;  /* 0x3f80000010187421 */ /* 0x002fe2000001c000 */
[----:B------:R-:W-:Y:S01]  /*05b0*/  I2FP.F32.S32 R13, R13 ;  /* 0x0000000d000d7245 */ /* 0x000fe20000201400 */
[----:B------:R-:W-:Y:S01]  /*05c0*/  FFMA.FTZ R23, R20, R23, -0.13229703903198242188 ;  /* 0xbe0778e014177423 */ /* 0x000fe20000010017 */
[----:B------:R-:W-:Y:S02]  /*05d0*/  FADD.FTZ R14, R14, R25 ;  /* 0x000000190e0e7221 */ /* 0x000fe40000010000 */
[----:B------:R-:W-:Y:S01]  /*05e0*/  IADD3 R24, R24, -0x3f400000, RZ ;  /* 0xc0c0000018187810 */ /* 0x000fe20007ffe0ff */
[----:B------:R-:W-:Y:S01]  /*05f0*/  FFMA.FTZ R23, R20, R23, 0.14491446316242218018 ;  /* 0x3e14647514177423 */ /* 0x000fe20000010017 */
[----:B------:R-:W-:Y:S01]  /*0600*/  FFMA.FTZ R27, R14, -R11, 0.10546888411045074463 ;  /* 0x3dd800120e1b7423 */ /* 0x000fe2000001080b */
[----:B------:R-:W-:Y:S01]  /*0610*/  FMUL.FTZ R13, R13, 1.1920928955078125e-07 ;  /* 0x340000000d0d7820 */ /* 0x000fe20000410000 */
[----:B0-----:R-:W-:Y:S01]  /*0620*/  FMUL.FTZ R19, R19, R22 ;  /* 0x0000001613137220 */ /* 0x001fe20000410000 */
[----:B------:R-:W-:Y:S01]  /*0630*/  FFMA.FTZ R25, R20, R23, -0.16641564667224884033 ;  /* 0xbe2a68dd14197423 */ /* 0x000fe20000010017 */
[----:B------:R-:W-:Y:S01]  /*0640*/  LOP3.LUT R23, R24, 0xff800000, RZ, 0xc0, !PT ;  /* 0xff80000018177812 */ /* 0x000fe200078ec0ff */
[----:B------:R-:W-:Y:S01]  /*0650*/  FFMA.FTZ R27, R14, R27, -0.13229703903198242188 ;  /* 0xbe0778e00e1b7423 */ /* 0x000fe2000001001b */
[----:B------:R-:W-:Y:S01]  /*0660*/  FMUL.FTZ R24, R15, -1.4426950216293334961 ;  /* 0xbfb8aa3b0f187820 */ /* 0x000fe20000410000 */
[----:B------:R-:W-:Y:S01]  /*0670*/  FFMA.FTZ R25, R20, R25, 0.19988867640495300293 ;  /* 0x3e4caf9e14197423 */ /* 0x000fe20000010019 */
[----:B------:R-:W-:Y:S01]  /*0680*/  IADD3 R29, -R23, 0x40800000, RZ ;  /* 0x40800000171d7810 */ /* 0x000fe20007ffe1ff */
[----:B------:R-:W-:-:S02]  /*0690*/  FFMA.FTZ R27, R14, R27, 0.14491446316242218018 ;  /* 0x3e1464750e1b7423 */ /* 0x000fc4000001001b */
[----:B------:R-:W-:Y:S01]  /*06a0*/  FFMA.FTZ R25, R20, R25, -0.25000196695327758789 ;  /* 0xbe80004214197423 */ /* 0x000fe20000010019 */
[----:B------:R-:W0:Y:S01]  /*06b0*/  MUFU.EX2 R24, R24 ;  /* 0x0000001800187308 */ /* 0x000e220000000800 */
[----:B------:R-:W-:Y:S01]  /*06c0*/  FFMA.FTZ R26, R29, R12, -1 ;  /* 0xbf8000001d1a7423 */ /* 0x000fe2000001000c */
[----:B------:R-:W-:Y:S01]  /*06d0*/  IADD3 R29, R16, -R23, RZ ;  /* 0x80000017101d7210 */ /* 0x000fe20007ffe0ff */
[----:B------:R-:W-:Y:S01]  /*06e0*/  FFMA.FTZ R25, R20, R25, 0.33333510160446166992 ;  /* 0x3eaaaae614197423 */ /* 0x000fe20000010019 */
[----:B------:R-:W-:-:S03]  /*06f0*/  FFMA.FTZ R27, R14, R27, -0.16641564667224884033 ;  /* 0xbe2a68dd0e1b7423 */ /* 0x000fc6000001001b */
[----:B------:R-:W-:Y:S01]  /*0700*/  FFMA.FTZ R25, R20, R25, -0.5 ;  /* 0xbf00000014197423 */ /* 0x000fe20000010019 */
[----:B------:R-:W-:Y:S01]  /*0710*/  FADD.FTZ R26, R29, R26 ;  /* 0x0000001a1d1a7221 */ /* 0x000fe20000010000 */
[----:B------:R-:W-:Y:S02]  /*0720*/  FFMA.FTZ R27, R14, R27, 0.19988867640495300293 ;  /* 0x3e4caf9e0e1b7423 */ /* 0x000fe4000001001b */
[----:B------:R-:W-:Y:S02]  /*0730*/  FMUL.FTZ R25, R20, R25 ;  /* 0x0000001914197220 */ /* 0x000fe40000410000 */
[----:B------:R-:W-:Y:S02]  /*0740*/  FFMA.FTZ R27, R14, R27, -0.25000196695327758789 ;  /* 0xbe8000420e1b7423 */ /* 0x000fe4000001001b */
[----:B------:R-:W-:Y:S01]  /*0750*/  FFMA.FTZ R22, R20, R25, R20 ;  /* 0x0000001914167223 */ /* 0x000fe20000010014 */
[----:B------:R-:W-:Y:S01]  /*0760*/  FFMA.FTZ R25, R26, -R11, 0.10546888411045074463 ;  /* 0x3dd800121a197423 */ /* 0x000fe2000001080b */
[----:B------:R-:W-:-:S02]  /*0770*/  FFMA.FTZ R27, R14, R27, 0.33333510160446166992 ;  /* 0x3eaaaae60e1b7423 */ /* 0x000fc4000001001b */
[----:B------:R-:W-:Y:S01]  /*0780*/  FFMA.FTZ R22, R13, 0.69314718246459960938, R22 ;  /* 0x3f3172180d167823 */ /* 0x000fe20000010016 */
[----:B------:R-:W-:Y:S01]  /*0790*/  FFMA.FTZ R25, R26, R25, -0.13229703903198242188 ;  /* 0xbe0778e01a197423 */ /* 0x000fe20000010019 */
[----:B------:R-:W-:-:S03]  /*07a0*/  FFMA.FTZ R27, R14, R27, -0.5 ;  /* 0xbf0000000e1b7423 */ /* 0x000fc6000001001b */
[----:B------:R-:W-:Y:S01]  /*07b0*/  FFMA.FTZ R25, R26, R25, 0.14491446316242218018 ;  /* 0x3e1464751a197423 */ /* 0x000fe20000010019 */
[----:B------:R-:W-:-:S03]  /*07c0*/  FMUL.FTZ R27, R14, R27 ;  /* 0x0000001b0e1b7220 */ /* 0x000fc60000410000 */
[----:B------:R-:W-:Y:S01]  /*07d0*/  FFMA.FTZ R25, R26, R25, -0.16641564667224884033 ;  /* 0xbe2a68dd1a197423 */ /* 0x000fe20000010019 */
[----:B------:R-:W-:-:S03]  /*07e0*/  FFMA.FTZ R20, R14, R27, R14 ;  /* 0x0000001b0e147223 */ /* 0x000fc6000001000e */
[----:B------:R-:W-:-:S04]  /*07f0*/  FFMA.FTZ R25, R26, R25, 0.19988867640495300293 ;  /* 0x3e4caf9e1a197423 */ /* 0x000fc80000010019 */
[----:B------:R-:W-:-:S04]  /*0800*/  FFMA.FTZ R25, R26, R25, -0.25000196695327758789 ;  /* 0xbe8000421a197423 */ /* 0x000fc80000010019 */
[----:B------:R-:W-:Y:S01]  /*0810*/  FFMA.FTZ R25, R26, R25, 0.33333510160446166992 ;  /* 0x3eaaaae61a197423 */ /* 0x000fe20000010019 */
[----:B0-----:R-:W-:Y:S06]  /*0820*/  @!P0 BRA `(.L_x_2000) ;  /* 0x0000000000148947 */ /* 0x001fec0003800000 */
[----:B------:R-:W-:-:S13]  /*0830*/  ISETP.GE.AND P0, PT, R10, -0x407fffff, PT ;  /* 0xbf8000010a00780c */ /* 0x000fda0003f06270 */
[----:B------:R-:W-:-:S05]  /*0840*/  @P0 MOV R13, 0x7f800000 ;  /* 0x7f800000000d0802 */ /* 0x000fca0000000f00 */
[C---:B------:R-:W-:Y:S01]  /*0850*/  @P0 FFMA.FTZ R22, R10.reuse, R13, +INF ;  /* 0x7f8000000a160423 */ /* 0x040fe2000001000d */
[----:B------:R-:W-:-:S04]  /*0860*/  FSETP.NEU.FTZ.AND P0, PT, R10, RZ, PT ;  /* 0x000000ff0a00720b */ /* 0x000fc80003f1d000 */
[----:B------:R-:W-:-:S09]  /*0870*/  FSEL R22, R22, -RZ, P0 ;  /* 0x800000ff16167208 */ /* 0x000fd20000000000 */
.L_x_2000:
[----:B------:R-:W-:Y:S05]  /*0880*/  BSYNC B0 ;  /* 0x0000000000007941 */ /* 0x000fea0003800000 */
.L_x_1999:
[----:B------:R-:W-:Y:S01]  /*0890*/  FMUL.FTZ R27, R17, -1.4426950216293334961 ;  /* 0xbfb8aa3b111b7820 */ /* 0x000fe20000410000 */
[----:B------:R-:W-:Y:S01]  /*08a0*/  FFMA.FTZ R25, R26, R25, -0.5 ;  /* 0xbf0000001a197423 */ /* 0x000fe20000010019 */
[--C-:B-----5:R-:W-:Y:S01]  /*08b0*/  HADD2.F32 R10, -RZ, R8.reuse.H0_H0 ;  /* 0x20000008ff0a7230 */ /* 0x120fe20000004100 */
[----:B------:R-:W-:Y:S01]  /*08c0*/  ISETP.GE.U32.AND P0, PT, R18, 0x7f800000, PT ;  /* 0x7f8000001200780c */ /* 0x000fe20003f06070 */
[----:B------:R-:W-:Y:S02]  /*08d0*/  HADD2.F32 R8, -RZ, R8.H1_H1 ;  /* 0x30000008ff087230 */ /* 0x000fe40000004100 */
[----:B------:R-:W-:Y:S01]  /*08e0*/  FMUL.FTZ R25, R26, R25 ;  /* 0x000000191a197220 */ /* 0x000fe20000410000 */
[----:B------:R-:W0:Y:S01]  /*08f0*/  MUFU.EX2 R27, R27 ;  /* 0x0000001b001b7308 */ /* 0x000e220000000800 */
[----:B------:R-:W-:Y:S01]  /*0900*/  FMUL.FTZ R14, R10, 1.4426950216293334961 ;  /* 0x3fb8aa3b0a0e7820 */ /* 0x000fe20000410000 */
[----:B------:R-:W-:Y:S01]  /*0910*/  I2FP.F32.S32 R21, R21 ;  /* 0x0000001500157245 */ /* 0x000fe20000201400 */
[----:B------:R-:W-:Y:S01]  /*0920*/  FFMA.FTZ R25, R26, R25, R26 ;  /* 0x000000191a197223 */ /* 0x000fe2000001001a */
[----:B------:R-:W-:Y:S01]  /*0930*/  FADD.FTZ R26, R24, 1 ;  /* 0x3f800000181a7421 */ /* 0x000fe20000010000 */
[----:B------:R-:W-:Y:S01]  /*0940*/  FMUL.FTZ R13, R8, 1.4426950216293334961 ;  /* 0x3fb8aa3b080d7820 */ /* 0x000fe20000410000 */
[----:B------:R-:W-:Y:S01]  /*0950*/  BSSY B0, `(.L_x_2001) ;  /* 0x000000f000007945 */ /* 0x000fe20003800000 */
[----:B------:R-:W-:Y:S01]  /*0960*/  FMUL.FTZ R21, R21, 1.1920928955078125e-07 ;  /* 0x3400000015157820 */ /* 0x000fe20000410000 */
[----:B------:R-:W1:Y:S03]  /*0970*/  MUFU.EX2 R14, R14 ;  /* 0x0000000e000e7308 */ /* 0x000e660000000800 */
[----:B------:R-:W-:-:S05]  /*0980*/  FFMA.FTZ R20, R21, 0.69314718246459960938, R20 ;  /* 0x3f31721815147823 */ /* 0x000fca0000010014 */
[----:B------:R-:W2:Y:S01]  /*0990*/  MUFU.EX2 R13, R13 ;  /* 0x0000000d000d7308 */ /* 0x000ea20000000800 */
[----:B0-----:R-:W-:-:S07]  /*09a0*/  FADD.FTZ R24, R27, 1 ;  /* 0x3f8000001b187421 */ /* 0x001fce0000010000 */
[----:B------:R-:W0:Y:S08]  /*09b0*/  MUFU.RCP R26, R26 ;  /* 0x0000001a001a7308 */ /* 0x000e300000001000 */
[----:B------:R-:W3:Y:S08]  /*09c0*/  MUFU.RCP R24, R24 ;  /* 0x0000001800187308 */ /* 0x000ef00000001000 */
[----:B------:R-:W4:Y:S01]  /*09d0*/  MUFU.TANH R22, R22 ;  /* 0x0000001600167308 */ /* 0x000f220000002400 */
[----:B012---:R-:W-:Y:S05]  /*09e0*/  @!P0 BRA `(.L_x_2002) ;  /* 0x0000000000148947 */ /* 0x007fea0003800000 */
[----:B------:R-:W-:-:S13]  /*09f0*/  ISETP.GE.AND P0, PT, R18, -0x407fffff, PT ;  /* 0xbf8000011200780c */ /* 0x000fda0003f06270 */
[----:B------:R-:W-:-:S05]  /*0a00*/  @P0 MOV R21, 0x7f800000 ;  /* 0x7f80000000150802 */ /* 0x000fca0000000f00 */
[C---:B------:R-:W-:Y:S01]  /*0a10*/  @P0 FFMA.FTZ R20, R18.reuse, R21, +INF ;  /* 0x7f80000012140423 */ /* 0x040fe20000010015 */
[----:B------:R-:W-:-:S04]  /*0a20*/  FSETP.NEU.FTZ.AND P0, PT, R18, RZ, PT ;  /* 0x000000ff1200720b */ /* 0x000fc80003f1d000 */
[----:B------:R-:W-:-:S09]  /*0a30*/  FSEL R20, R20, -RZ, P0 ;  /* 0x800000ff14147208 */ /* 0x000fd20000000000 */
.L_x_2002:
[----:B------:R-:W-:Y:S05]  /*0a40*/  BSYNC B0 ;  /* 0x0000000000007941 */ /* 0x000fea0003800000 */
.L_x_2001:
[----:B------:R-:W-:Y:S01]  /*0a50*/  ISETP.GE.U32.AND P0, PT, R16, 0x7f800000, PT ;  /* 0x7f8000001000780c */ /* 0x000fe20003f06070 */
[----:B------:R-:W-:Y:S01]  /*0a60*/  FADD.FTZ.RZ R21, R14, 1 ;  /* 0x3f8000000e157421 */ /* 0x000fe2000001c000 */
[----:B------:R-:W-:Y:S01]  /*0a70*/  I2FP.F32.S32 R18, R23 ;  /* 0x0000001700127245 */ /* 0x000fe20000201400 */
[----:B------:R-:W-:Y:S01]  /*0a80*/  BSSY B0, `(.L_x_2003) ;  /* 0x000000d000007945 */ /* 0x000fe20003800000 */
[----:B------:R0:W1:Y:S02]  /*0a90*/  MUFU.TANH R23, R20 ;  /* 0x0000001400177308 */ /* 0x0000640000002400 */
[----:B------:R-:W-:Y:S01]  /*0aa0*/  IADD3 R21, R21, -0x3f400000, RZ ;  /* 0xc0c0000015157810 */ /* 0x000fe20007ffe0ff */
[----:B------:R-:W-:-:S03]  /*0ab0*/  FMUL.FTZ R18, R18, 1.1920928955078125e-07 ;  /* 0x3400000012127820 */ /* 0x000fc60000410000 */
[----:B------:R-:W-:Y:S01]  /*0ac0*/  LOP3.LUT R21, R21, 0xff800000, RZ, 0xc0, !PT ;  /* 0xff80000015157812 */ /* 0x000fe200078ec0ff */
[----:B------:R-:W-:-:S03]  /*0ad0*/  FFMA.FTZ R27, R18, 0.69314718246459960938, R25 ;  /* 0x3f317218121b7823 */ /* 0x000fc60000010019 */
[----:B------:R-:W-:Y:S01]  /*0ae0*/  IADD3 R25, -R21, 0x40800000, RZ ;  /* 0x4080000015197810 */ /* 0x000fe20007ffe1ff */
[----:B0-----:R-:W-:Y:S06]  /*0af0*/  @!P0 BRA `(.L_x_2004) ;  /* 0x0000000000148947 */ /* 0x001fec0003800000 */
[----:B------:R-:W-:-:S13]  /*0b00*/  ISETP.GE.AND P0, PT, R16, -0x407fffff, PT ;  /* 0xbf8000011000780c */ /* 0x000fda0003f06270 */
[----:B------:R-:W-:-:S05]  /*0b10*/  @P0 MOV R29, 0x7f800000 ;  /* 0x7f800000001d0802 */ /* 0x000fca0000000f00 */
[C---:B------:R-:W-:Y:S01]  /*0b20*/  @P0 FFMA.FTZ R27, R16.reuse, R29, +INF ;  /* 0x7f800000101b0423 */ /* 0x040fe2000001001d */
[----:B------:R-:W-:-:S04]  /*0b30*/  FSETP.NEU.FTZ.AND P0, PT, R16, RZ, PT ;  /* 0x000000ff1000720b */ /* 0x000fc80003f1d000 */
[----:B------:R-:W-:-:S09]  /*0b40*/  FSEL R27, R27, -RZ, P0 ;  /* 0x800000ff1b1b7208 */ /* 0x000fd20000000000 */
.L_x_2004:
[----:B------:R-:W-:Y:S05]  /*0b50*/  BSYNC B0 ;  /* 0x0000000000007941 */ /* 0x000fea0003800000 */
.L_x_2003:
[----:B------:R-:W-:Y:S01]  /*0b60*/  IADD3 R18, R14, -R21, RZ ;  /* 0x800000150e127210 */ /* 0x000fe20007ffe0ff */
[----:B------:R-:W-:Y:S01]  /*0b70*/  FFMA.FTZ R25, R25, R12, -1 ;  /* 0xbf80000019197423 */ /* 0x000fe2000001000c */
[----:B------:R-:W-:Y:S01]  /*0b80*/  FMUL.FTZ R16, R15, R26 ;  /* 0x0000001a0f107220 */ /* 0x000fe20000410000 */
[----:B------:R-:W0:Y:S01]  /*0b90*/  MUFU.TANH R20, R27 ;  /* 0x0000001b00147308 */ /* 0x000e220000002400 */
[----:B---3--:R-:W-:Y:S01]  /*0ba0*/  FMUL.FTZ R15, R17, R24 ;  /* 0x00000018110f7220 */ /* 0x008fe20000410000 */
[----:B------:R-:W-:Y:S01]  /*0bb0*/  FADD.FTZ R26, R18, R25 ;  /* 0x00000019121a7221 */ /* 0x000fe20000010000 */
[----:B----4-:R-:W-:Y:S01]  /*0bc0*/  FFMA.FTZ R25, -R22, R22, 1 ;  /* 0x3f80000016197423 */ /* 0x010fe20000010116 */
[----:B------:R-:W-:Y:S01]  /*0bd0*/  FADD.FTZ.RZ R24, R13, 1 ;  /* 0x3f8000000d187421 */ /* 0x000fe2000001c000 */
[----:B------:R-:W-:Y:S01]  /*0be0*/  ISETP.GE.U32.AND P0, PT, R14, 0x7f800000, PT ;  /* 0x7f8000000e00780c */ /* 0x000fe20003f06070 */
[C---:B------:R-:W-:Y:S01]  /*0bf0*/  FFMA.FTZ R17, R26.reuse, -R11, 0.10546888411045074463 ;  /* 0x3dd800121a117423 */ /* 0x040fe2000001080b */
[----:B------:R-:W-:Y:S01]  /*0c00*/  FFMA.FTZ R18, R25, R19, R22 ;  /* 0x0000001319127223 */ /* 0x000fe20000010016 */
[----:B-1----:R-:W-:Y:S01]  /*0c10*/  FFMA.FTZ R22, -R23, R23, 1 ;  /* 0x3f80000017167423 */ /* 0x002fe20000010117 */
[----:B------:R-:W-:Y:S01]  /*0c20*/  I2FP.F32.S32 R21, R21 ;  /* 0x0000001500157245 */ /* 0x000fe20000201400 */
[----:B------:R-:W-:Y:S01]  /*0c30*/  FFMA.FTZ R19, R26, R17, -0.13229703903198242188 ;  /* 0xbe0778e01a137423 */ /* 0x000fe20000010011 */
[----:B------:R-:W-:Y:S01]  /*0c40*/  BSSY B0, `(.L_x_2005) ;  /* 0x000003a000007945 */ /* 0x000fe20003800000 */
[----:B------:R-:W-:Y:S01]  /*0c50*/  FFMA.FTZ R17, R22, R16, R23 ;  /* 0x0000001016117223 */ /* 0x000fe20000010017 */
[----:B------:R-:W-:Y:S01]  /*0c60*/  IADD3 R22, R24, -0x3f400000, RZ ;  /* 0xc0c0000018167810 */ /* 0x000fe20007ffe0ff */
[----:B------:R-:W-:Y:S01]  /*0c70*/  FFMA.FTZ R23, R26, R19, 0.14491446316242218018 ;  /* 0x3e1464751a177423 */ /* 0x000fe20000010013 */
[----:B------:R-:W-:-:S02]  /*0c80*/  HADD2.F32 R16, -RZ, R9.H0_H0 ;  /* 0x20000009ff107230 */ /* 0x000fc40000004100 */
[----:B------:R-:W-:Y:S01]  /*0c90*/  LOP3.LUT R22, R22, 0xff800000, RZ, 0xc0, !PT ;  /* 0xff80000016167812 */ /* 0x000fe200078ec0ff */
[----:B0-----:R-:W-:Y:S01]  /*0ca0*/  FFMA.FTZ R19, -R20, R20, 1 ;  /* 0x3f80000014137423 */ /* 0x001fe20000010114 */
[----:B------:R-:W-:Y:S01]  /*0cb0*/  FFMA.FTZ R23, R26, R23, -0.16641564667224884033 ;  /* 0xbe2a68dd1a177423 */ /* 0x000fe20000010017 */
[----:B------:R-:W-:Y:S01]  /*0cc0*/  FMUL.FTZ R24, R16, 1.4426950216293334961 ;  /* 0x3fb8aa3b10187820 */ /* 0x000fe20000410000 */
[----:B------:R-:W-:Y:S01]  /*0cd0*/  IADD3 R25, -R22, 0x40800000, RZ ;  /* 0x4080000016197810 */ /* 0x000fe20007ffe1ff */
[----:B------:R-:W-:Y:S01]  /*0ce0*/  FFMA.FTZ R15, R19, R15, R20 ;  /* 0x0000000f130f7223 */ /* 0x000fe20000010014 */
[----:B------:R-:W-:Y:S01]  /*0cf0*/  IADD3 R20, R13, -R22, RZ ;  /* 0x800000160d147210 */ /* 0x000fe20007ffe0ff */
[C---:B------:R-:W-:Y:S02]  /*0d00*/  FFMA.FTZ R19, R26.reuse, R23, 0.19988867640495300293 ;  /* 0x3e4caf9e1a137423 */ /* 0x040fe40000010017 */
[----:B------:R-:W-:Y:S01]  /*0d10*/  FFMA.FTZ R25, R25, R12, -1 ;  /* 0xbf80000019197423 */ /* 0x000fe2000001000c */
[----:B------:R-:W0:Y:S01]  /*0d20*/  MUFU.EX2 R23, R24 ;  /* 0x0000001800177308 */ /* 0x000e220000000800 */
[----:B------:R-:W-:-:S02]  /*0d30*/  FFMA.FTZ R19, R26, R19, -0.25000196695327758789 ;  /* 0xbe8000421a137423 */ /* 0x000fc40000010013 */
[----:B------:R-:W-:Y:S02]  /*0d40*/  FADD.FTZ R20, R20, R25 ;  /* 0x0000001914147221 */ /* 0x000fe40000010000 */
[----:B------:R-:W-:Y:S02]  /*0d50*/  FFMA.FTZ R19, R26, R19, 0.33333510160446166992 ;  /* 0x3eaaaae61a137423 */ /* 0x000fe40000010013 */
[----:B------:R-:W-:Y:S02]  /*0d60*/  FFMA.FTZ R25, R20, -R11, 0.10546888411045074463 ;  /* 0x3dd8001214197423 */ /* 0x000fe4000001080b */
[----:B------:R-:W-:Y:S02]  /*0d70*/  FFMA.FTZ R19, R26, R19, -0.5 ;  /* 0xbf0000001a137423 */ /* 0x000fe40000010013 */
[----:B------:R-:W-:Y:S02]  /*0d80*/  FFMA.FTZ R25, R20, R25, -0.13229703903198242188 ;  /* 0xbe0778e014197423 */ /* 0x000fe40000010019 */
[----:B------:R-:W-:-:S02]  /*0d90*/  FMUL.FTZ R19, R26, R19 ;  /* 0x000000131a137220 */ /* 0x000fc40000410000 */
[----:B------:R-:W-:Y:S01]  /*0da0*/  FFMA.FTZ R25, R20, R25, 0.14491446316242218018 ;  /* 0x3e14647514197423 */ /* 0x000fe20000010019 */
[----:B0-----:R-:W-:Y:S01]  /*0db0*/  FADD.FTZ.RZ R24, R23, 1 ;  /* 0x3f80000017187421 */ /* 0x001fe2000001c000 */
[----:B------:R-:W-:Y:S02]  /*0dc0*/  FFMA.FTZ R19, R26, R19, R26 ;  /* 0x000000131a137223 */ /* 0x000fe4000001001a */
[----:B------:R-:W-:Y:S02]  /*0dd0*/  FFMA.FTZ R25, R20, R25, -0.16641564667224884033 ;  /* 0xbe2a68dd14197423 */ /* 0x000fe40000010019 */
[----:B------:R-:W-:Y:S02]  /*0de0*/  IADD3 R24, R24, -0x3f400000, RZ ;  /* 0xc0c0000018187810 */ /* 0x000fe40007ffe0ff */
[----:B------:R-:W-:Y:S02]  /*0df0*/  FFMA.FTZ R25, R20, R25, 0.19988867640495300293 ;  /* 0x3e4caf9e14197423 */ /* 0x000fe40000010019 */
[----:B------:R-:W-:-:S02]  /*0e00*/  LOP3.LUT R24, R24, 0xff800000, RZ, 0xc0, !PT ;  /* 0xff80000018187812 */ /* 0x000fc400078ec0ff */
[----:B------:R-:W-:Y:S02]  /*0e10*/  FFMA.FTZ R25, R20, R25, -0.25000196695327758789 ;  /* 0xbe80004214197423 */ /* 0x000fe40000010019 */
[----:B------:R-:W-:Y:S02]  /*0e20*/  IADD3 R27, -R24, 0x40800000, RZ ;  /* 0x40800000181b7810 */ /* 0x000fe40007ffe1ff */
[----:B------:R-:W-:Y:S01]  /*0e30*/  FFMA.FTZ R25, R20, R25, 0.33333510160446166992 ;  /* 0x3eaaaae614197423 */ /* 0x000fe20000010019 */
[----:B------:R-:W-:-:S03]  /*0e40*/  IADD3 R28, R23, -R24, RZ ;  /* 0x80000018171c7210 */ /* 0x000fc60007ffe0ff */
[----:B------:R-:W-:Y:S01]  /*0e50*/  FFMA.FTZ R25, R20, R25, -0.5 ;  /* 0xbf00000014197423 */ /* 0x000fe20000010019 */
[----:B------:R-:W-:-:S03]  /*0e60*/  FFMA.FTZ R27, R27, R12, -1 ;  /* 0xbf8000001b1b7423 */ /* 0x000fc6000001000c */
[----:B------:R-:W-:Y:S01]  /*0e70*/  FMUL.FTZ R25, R20, R25 ;  /* 0x0000001914197220 */ /* 0x000fe20000410000 */
[----:B------:R-:W-:-:S03]  /*0e80*/  FADD.FTZ R28, R28, R27 ;  /* 0x0000001b1c1c7221 */ /* 0x000fc60000010000 */
[----:B------:R-:W-:Y:S01]  /*0e90*/  FFMA.FTZ R26, R20, R25, R20 ;  /* 0x00000019141a7223 */ /* 0x000fe20000010014 */
[----:B------:R-:W-:Y:S01]  /*0ea0*/  FFMA.FTZ R25, R28, -R11, 0.10546888411045074463 ;  /* 0x3dd800121c197423 */ /* 0x000fe2000001080b */
[----:B------:R-:W-:-:S03]  /*0eb0*/  FMUL.FTZ R20, R10, -1.4426950216293334961 ;  /* 0xbfb8aa3b0a147820 */ /* 0x000fc60000410000 */
[----:B------:R-:W-:-:S03]  /*0ec0*/  FFMA.FTZ R25, R28, R25, -0.13229703903198242188 ;  /* 0xbe0778e01c197423 */ /* 0x000fc60000010019 */
[----:B------:R-:W0:Y:S01]  /*0ed0*/  MUFU.EX2 R20, R20 ;  /* 0x0000001400147308 */ /* 0x000e220000000800 */
[----:B------:R-:W-:-:S04]  /*0ee0*/  FFMA.FTZ R25, R28, R25, 0.14491446316242218018 ;  /* 0x3e1464751c197423 */ /* 0x000fc80000010019 */
[----:B------:R-:W-:-:S04]  /*0ef0*/  FFMA.FTZ R25, R28, R25, -0.16641564667224884033 ;  /* 0xbe2a68dd1c197423 */ /* 0x000fc80000010019 */
[----:B------:R-:W-:-:S04]  /*0f00*/  FFMA.FTZ R25, R28, R25, 0.19988867640495300293 ;  /* 0x3e4caf9e1c197423 */ /* 0x000fc80000010019 */
[----:B------:R-:W-:-:S04]  /*0f10*/  FFMA.FTZ R25, R28, R25, -0.25000196695327758789 ;  /* 0xbe8000421c197423 */ /* 0x000fc80000010019 */
[----:B------:R-:W-:-:S04]  /*0f20*/  FFMA.FTZ R25, R28, R25, 0.33333510160446166992 ;  /* 0x3eaaaae61c197423 */ /* 0x000fc80000010019 */
[----:B------:R-:W-:-:S04]  /*0f30*/  FFMA.FTZ R25, R28, R25, -0.5 ;  /* 0xbf0000001c197423 */ /* 0x000fc80000010019 */
[----:B------:R-:W-:Y:S01]  /*0f40*/  FMUL.FTZ R27, R28, R25 ;  /* 0x000000191c1b7220 */ /* 0x000fe20000410000 */
[----:B------:R-:W-:-:S03]  /*0f50*/  FMUL.FTZ R25, R21, 1.1920928955078125e-07 ;  /* 0x3400000015197820 */ /* 0x000fc60000410000 */
[----:B------:R-:W-:Y:S01]  /*0f60*/  FFMA.FTZ R21, R28, R27, R28 ;  /* 0x0000001b1c157223 */ /* 0x000fe2000001001c */
[----:B------:R-:W-:Y:S01]  /*0f70*/  FFMA.FTZ R19, R25, 0.69314718246459960938, R19 ;  /* 0x3f31721819137823 */ /* 0x000fe20000010013 */
[----:B0-----:R-:W-:Y:S06]  /*0f80*/  @!P0 BRA `(.L_x_2006) ;  /* 0x0000000000148947 */ /* 0x001fec0003800000 */
[----:B------:R-:W-:-:S13]  /*0f90*/  ISETP.GE.AND P0, PT, R14, -0x407fffff, PT ;  /* 0xbf8000010e00780c */ /* 0x000fda0003f06270 */
[----:B------:R-:W-:-:S05]  /*0fa0*/  @P0 MOV R25, 0x7f800000 ;  /* 0x7f80000000190802 */ /* 0x000fca0000000f00 */
[C---:B------:R-:W-:Y:S01]  /*0fb0*/  @P0 FFMA.FTZ R19, R14.reuse, R25, +INF ;  /* 0x7f8000000e130423 */ /* 0x040fe20000010019 */
[----:B------:R-:W-:-:S04]  /*0fc0*/  FSETP.NEU.FTZ.AND P0, PT, R14, RZ, PT ;  /* 0x000000ff0e00720b */ /* 0x000fc80003f1d000 */
[----:B------:R-:W-:-:S09]  /*0fd0*/  FSEL R19, R19, -RZ, P0 ;  /* 0x800000ff13137208 */ /* 0x000fd20000000000 */
.L_x_2006:
[----:B------:R-:W-:Y:S05]  /*0fe0*/  BSYNC B0 ;  /* 0x0000000000007941 */ /* 0x000fea0003800000 */
.L_x_2005:
[----:B------:R-:W-:Y:S01]  /*0ff0*/  I2FP.F32.S32 R14, R24 ;  /* 0x00000018000e7245 */ /* 0x000fe20000201400 */
[----:B------:R-:W-:Y:S02]  /*1000*/  HADD2.F32 R9, -RZ, R9.H1_H1 ;  /* 0x30000009ff097230 */ /* 0x000fe40000004100 */
[----:B------:R-:W-:Y:S01]  /*1010*/  FMUL.FTZ R25, R16, -1.4426950216293334961 ;  /* 0xbfb8aa3b10197820 */ /* 0x000fe20000410000 */
[----:B------:R-:W-:Y:S01]  /*1020*/  ISETP.GE.U32.AND P0, PT, R13, 0x7f800000, PT ;  /* 0x7f8000000d00780c */ /* 0x000fe20003f06070 */
[----:B------:R-:W-:Y:S01]  /*1030*/  FMUL.FTZ R27, R8, -1.4426950216293334961 ;  /* 0xbfb8aa3b081b7820 */ /* 0x000fe20000410000 */
[----:B------:R-:W-:Y:S01]  /*1040*/  FMUL.FTZ R14, R14, 1.1920928955078125e-07 ;  /* 0x340000000e0e7820 */ /* 0x000fe20000410000 */
[----:B------:R-:W-:Y:S01]  /*1050*/  I2FP.F32.S32 R22, R22 ;  /* 0x0000001600167245 */ /* 0x000fe20000201400 */
[----:B------:R-:W-:Y:S01]  /*1060*/  BSSY B0, `(.L_x_2007) ;  /* 0x000000f000007945 */ /* 0x000fe20003800000 */
[----:B------:R-:W0:Y:S01]  /*1070*/  MUFU.EX2 R25, R25 ;  /* 0x0000001900197308 */ /* 0x000e220000000800 */
[----:B------:R-:W-:Y:S01]  /*1080*/  FFMA.FTZ R21, R14, 0.69314718246459960938, R21 ;  /* 0x3f3172180e157823 */ /* 0x000fe20000010015 */
[----:B------:R-:W-:Y:S01]  /*1090*/  FMUL.FTZ R14, R9, 1.4426950216293334961 ;  /* 0x3fb8aa3b090e7820 */ /* 0x000fe20000410000 */
[----:B------:R-:W-:-:S05]  /*10a0*/  ISETP.GE.U32.AND P1, PT, R23, 0x7f800000, PT ;  /* 0x7f8000001700780c */ /* 0x000fca0003f26070 */
[----:B------:R-:W1:Y:S08]  /*10b0*/  MUFU.EX2 R14, R14 ;  /* 0x0000000e000e7308 */ /* 0x000e700000000800 */
[----:B------:R2:W3:Y:S02]  /*10c0*/  MUFU.EX2 R24, R27 ;  /* 0x0000001b00187308 */ /* 0x0004e40000000800 */
[----:B--2---:R-:W-:-:S04]  /*10d0*/  FMUL.FTZ R27, R22, 1.1920928955078125e-07 ;  /* 0x34000000161b7820 */ /* 0x004fc80000410000 */
[----:B------:R-:W-:Y:S01]  /*10e0*/  FFMA.FTZ R22, R27, 0.69314718246459960938, R26 ;  /* 0x3f3172181b167823 */ /* 0x000fe2000001001a */
[----:B01----:R-:W-:Y:S06]  /*10f0*/  @!P0 BRA `(.L_x_2008) ;  /* 0x0000000000148947 */ /* 0x003fec0003800000 */
[----:B------:R-:W-:-:S13]  /*1100*/  ISETP.GE.AND P0, PT, R13, -0x407fffff, PT ;  /* 0xbf8000010d00780c */ /* 0x000fda0003f06270 */
[----:B------:R-:W-:-:S05]  /*1110*/  @P0 MOV R26, 0x7f800000 ;  /* 0x7f800000001a0802 */ /* 0x000fca0000000f00 */
[C---:B------:R-:W-:Y:S01]  /*1120*/  @P0 FFMA.FTZ R22, R13.reuse, R26, +INF ;  /* 0x7f8000000d160423 */ /* 0x040fe2000001001a */
[----:B------:R-:W-:-:S04]  /*1130*/  FSETP.NEU.FTZ.AND P0, PT, R13, RZ, PT ;  /* 0x000000ff0d00720b */ /* 0x000fc80003f1d000 */
[----:B------:R-:W-:-:S09]  /*1140*/  FSEL R22, R22, -RZ, P0 ;  /* 0x800000ff16167208 */ /* 0x000fd20000000000 */
.L_x_2008:
[----:B------:R-:W-:Y:S05]  /*1150*/  BSYNC B0 ;  /* 0x0000000000007941 */ /* 0x000fea0003800000 */
.L_x_2007:
[----:B------:R-:W-:Y:S01]  /*1160*/  BSSY B0, `(.L_x_2009) ;  /* 0x0000008000007945 */ /* 0x000fe20003800000 */
[----:B------:R-:W-:-:S03]  /*1170*/  FADD.FTZ.RZ R13, R14, 1 ;  /* 0x3f8000000e0d7421 */ /* 0x000fc6000001c000 */
[----:B------:R-:W-:Y:S05]  /*1180*/  @!P1 BRA `(.L_x_2010) ;  /* 0x0000000000149947 */ /* 0x000fea0003800000 */
[----:B------:R-:W-:-:S13]  /*1190*/  ISETP.GE.AND P0, PT, R23, -0x407fffff, PT ;  /* 0xbf8000011700780c */ /* 0x000fda0003f06270 */
[----:B------:R-:W-:-:S05]  /*11a0*/  @P0 MOV R26, 0x7f800000 ;  /* 0x7f800000001a0802 */ /* 0x000fca0000000f00 */
[C---:B------:R-:W-:Y:S01]  /*11b0*/  @P0 FFMA.FTZ R21, R23.reuse, R26, +INF ;  /* 0x7f80000017150423 */ /* 0x040fe2000001001a */
[----:B------:R-:W-:-:S04]  /*11c0*/  FSETP.NEU.FTZ.AND P0, PT, R23, RZ, PT ;  /* 0x000000ff1700720b */ /* 0x000fc80003f1d000 */
[----:B------:R-:W-:-:S09]  /*11d0*/  FSEL R21, R21, -RZ, P0 ;  /* 0x800000ff15157208 */ /* 0x000fd20000000000 */
.L_x_2010:
[----:B------:R-:W-:Y:S05]  /*11e0*/  BSYNC B0 ;  /* 0x0000000000007941 */ /* 0x000fea0003800000 */
.L_x_2009:
[----:B------:R-:W-:Y:S01]  /*11f0*/  IADD3 R13, R13, -0x3f400000, RZ ;  /* 0xc0c000000d0d7810 */ /* 0x000fe20007ffe0ff */
[----:B------:R-:W-:Y:S01]  /*1200*/  FMUL.FTZ R26, R9, -1.4426950216293334961 ;  /* 0xbfb8aa3b091a7820 */ /* 0x000fe20000410000 */
[----:B------:R-:W-:Y:S01]  /*1210*/  FADD.FTZ R20, R20, 1 ;  /* 0x3f80000014147421 */ /* 0x000fe20000010000 */
[----:B------:R-:W-:Y:S01]  /*1220*/  FADD.FTZ R25, R25, 1 ;  /* 0x3f80000019197421 */ /* 0x000fe20000010000 */
[----:B------:R-:W-:Y:S01]  /*1230*/  LOP3.LUT R13, R13, 0xff800000, RZ, 0xc0, !PT ;  /* 0xff8000000d0d7812 */ /* 0x000fe200078ec0ff */
[----:B---3--:R-:W-:Y:S01]  /*1240*/  FADD.FTZ R24, R24, 1 ;  /* 0x3f80000018187421 */ /* 0x008fe20000010000 */
[C---:B------:R-:W-:Y:S01]  /*1250*/  ISETP.GE.U32.AND P0, PT, R14.reuse, 0x7f800000, PT ;  /* 0x7f8000000e00780c */ /* 0x040fe20003f06070 */
[----:B------:R-:W0:Y:S01]  /*1260*/  MUFU.EX2 R26, R26 ;  /* 0x0000001a001a7308 */ /* 0x000e220000000800 */
[----:B------:R-:W-:Y:S01]  /*1270*/  IADD3 R27, -R13, 0x40800000, RZ ;  /* 0x408000000d1b7810 */ /* 0x000fe20007ffe1ff */
[----:B------:R-:W-:Y:S04]  /*1280*/  BSSY B0, `(.L_x_2011) ;  /* 0x000001f000007945 */ /* 0x000fe80003800000 */
[----:B------:R-:W-:Y:S01]  /*1290*/  FFMA.FTZ R29, R27, R12, -1 ;  /* 0xbf8000001b1d7423 */ /* 0x000fe2000001000c */
[-C--:B------:R-:W-:Y:S01]  /*12a0*/  IADD3 R12, R14, -R13.reuse, RZ ;  /* 0x8000000d0e0c7210 */ /* 0x080fe20007ffe0ff */
[----:B------:R1:W2:Y:S01]  /*12b0*/  MUFU.RCP R23, R20 ;  /* 0x0000001400177308 */ /* 0x0002a20000001000 */
[----:B------:R-:W-:-:S03]  /*12c0*/  I2FP.F32.S32 R13, R13 ;  /* 0x0000000d000d7245 */ /* 0x000fc60000201400 */
[----:B------:R-:W-:Y:S02]  /*12d0*/  FADD.FTZ R12, R12, R29 ;  /* 0x0000001d0c0c7221 */ /* 0x000fe40000010000 */
[----:B------:R-:W-:Y:S02]  /*12e0*/  FMUL.FTZ R13, R13, 1.1920928955078125e-07 ;  /* 0x340000000d0d7820 */ /* 0x000fe40000410000 */
[----:B------:R-:W-:Y:S01]  /*12f0*/  FFMA.FTZ R11, R12, -R11, 0.10546888411045074463 ;  /* 0x3dd800120c0b7423 */ /* 0x000fe2000001080b */
[----:B0-----:R-:W-:Y:S01]  /*1300*/  FADD.FTZ R26, R26, 1 ;  /* 0x3f8000001a1a7421 */ /* 0x001fe20000010000 */
[----:B------:R1:W0:Y:S02]  /*1310*/  MUFU.RCP R27, R24 ;  /* 0x00000018001b7308 */ /* 0x0002240000001000 */
[----:B------:R-:W-:-:S04]  /*1320*/  FFMA.FTZ R11, R12, R11, -0.13229703903198242188 ;  /* 0xbe0778e00c0b7423 */ /* 0x000fc8000001000b */
[C---:B------:R-:W-:Y:S02]  /*1330*/  FFMA.FTZ R11, R12.reuse, R11, 0.14491446316242218018 ;  /* 0x3e1464750c0b7423 */ /* 0x040fe4000001000b */
[----:B------:R-:W3:Y:S02]  /*1340*/  MUFU.RCP R25, R25 ;  /* 0x0000001900197308 */ /* 0x000ee40000001000 */
        /* <DEDUP_REMOVED lines=18> */
.L_x_2012:
[----:B------:R-:W-:Y:S05]  /*1470*/  BSYNC B0 ;  /* 0x0000000000007941 */ /* 0x000fea0003800000 */
.L_x_2011:
[----:B------:R-:W1:Y:S01]  /*1480*/  LDC.64 R12, c[0x0][0x218] ;  /* 0x00008600ff0c7b82 */ /* 0x000e620000000a00 */
[----:B------:R-:W2:Y:S01]  /*1490*/  MUFU.TANH R11, R11 ;  /* 0x0000000b000b7308 */ /* 0x000ea20000002400 */
[----:B------:R-:W-:Y:S01]  /*14a0*/  FMUL.FTZ R23, R10, R23 ;  /* 0x000000170a177220 */ /* 0x000fe20000410000 */
[----:B0-----:R-:W-:Y:S01]  /*14b0*/  FMUL.FTZ R10, R8, R27 ;  /* 0x0000001b080a7220 */ /* 0x001fe20000410000 */
[----:B------:R-:W-:Y:S01]  /*14c0*/  FFMA.FTZ R8, -R19, R19, 1 ;  /* 0x3f80000013087423 */ /* 0x000fe20000010113 */
[----:B------:R-:W-:Y:S01]  /*14d0*/  FMUL.FTZ R20, R9, R20 ;  /* 0x0000001409147220 */ /* 0x000fe20000410000 */
[----:B------:R-:W-:Y:S01]  /*14e0*/  FFMA.FTZ R27, -R22, R22, 1 ;  /* 0x3f800000161b7423 */ /* 0x000fe20000010116 */
[--C-:B------:R-:W-:Y:S02]  /*14f0*/  HADD2.F32 R9, -RZ, R6.reuse.H1_H1 ;  /* 0x30000006ff097230 */ /* 0x100fe40000004100 */
[----:B------:R-:W-:Y:S01]  /*1500*/  FFMA.FTZ R19, R8, R23, R19 ;  /* 0x0000001708137223 */ /* 0x000fe20000010013 */
[----:B------:R-:W-:-:S02]  /*1510*/  HADD2.F32 R8, -RZ, R6.H0_H0 ;  /* 0x20000006ff087230 */ /* 0x000fc40000004100 */
[----:B------:R-:W-:Y:S01]  /*1520*/  FFMA.FTZ R22, R27, R10, R22 ;  /* 0x0000000a1b167223 */ /* 0x000fe20000010016 */
[----:B------:R-:W-:Y:S02]  /*1530*/  HADD2.F32 R6, -RZ, R7.H0_H0 ;  /* 0x20000007ff067230 */ /* 0x000fe40000004100 */
[----:B------:R-:W-:Y:S01]  /*1540*/  FMUL.FTZ R16, R16, R25 ;  /* 0x0000001910107220 */ /* 0x000fe20000410000 */
[----:B------:R-:W-:Y:S01]  /*1550*/  FFMA.FTZ R10, -R21, R21, 1 ;  /* 0x3f800000150a7423 */ /* 0x000fe20000010115 */
[----:B------:R-:W-:Y:S01]  /*1560*/  FMUL.FTZ R18, R9, R18 ;  /* 0x0000001209127220 */ /* 0x000fe20000410000 */
[--C-:B------:R-:W-:Y:S02]  /*1570*/  HADD2.F32 R9, -RZ, R3.reuse.H0_H0 ;  /* 0x20000003ff097230 */ /* 0x100fe40000004100 */
[----:B------:R-:W-:Y:S01]  /*1580*/  FMUL.FTZ R17, R6, R17 ;  /* 0x0000001106117220 */ /* 0x000fe20000410000 */
[----:B------:R-:W-:Y:S02]  /*1590*/  HADD2.F32 R6, -RZ, R2.H0_H0 ;  /* 0x20000002ff067230 */ /* 0x000fe40000004100 */
[----:B--2---:R-:W-:Y:S01]  /*15a0*/  FFMA.FTZ R14, -R11, R11, 1 ;  /* 0x3f8000000b0e7423 */ /* 0x004fe2000001010b */
[----:B------:R-:W-:-:S02]  /*15b0*/  HADD2.F32 R3, -RZ, R3.H1_H1 ;  /* 0x30000003ff037230 */ /* 0x000fc40000004100 */
[----:B------:R-:W-:Y:S01]  /*15c0*/  FFMA.FTZ R16, R10, R16, R21 ;  /* 0x000000100a107223 */ /* 0x000fe20000010015 */
[----:B------:R-:W-:Y:S01]  /*15d0*/  FMUL.FTZ R5, R8, R5 ;  /* 0x0000000508057220 */ /* 0x000fe20000410000 */
[----:B------:R-:W-:Y:S01]  /*15e0*/  FFMA.FTZ R20, R14, R20, R11 ;  /* 0x000000140e147223 */ /* 0x000fe2000001000b */
[----:B-1----:R-:W-:-:S04]  /*15f0*/  IMAD.WIDE.U32 R12, R4, 0x2, R12 ;  /* 0x00000002040c7825 */ /* 0x002fc800078e000c */
[----:B------:R-:W-:Y:S01]  /*1600*/  FMUL.FTZ R3, R3, R20 ;  /* 0x0000001403037220 */ /* 0x000fe20000410000 */
[----:B------:R-:W-:Y:S02]  /*1610*/  HADD2.F32 R4, -RZ, R7.H1_H1 ;  /* 0x30000007ff047230 */ /* 0x000fe40000004100 */
[----:B------:R-:W-:Y:S02]  /*1620*/  HADD2.F32 R7, -RZ, R2.H1_H1 ;  /* 0x30000002ff077230 */ /* 0x000fe40000004100 */
[----:B------:R-:W-:Y:S01]  /*1630*/  FMUL.FTZ R2, R6, R19 ;  /* 0x0000001306027220 */ /* 0x000fe20000410000 */
[----:B------:R-:W-:Y:S01]  /*1640*/  FMUL.FTZ R6, R9, R16 ;  /* 0x0000001009067220 */ /* 0x000fe20000410000 */
[----:B------:R-:W-:Y:S01]  /*1650*/  FMUL.FTZ R4, R4, R15 ;  /* 0x0000000f04047220 */ /* 0x000fe20000410000 */
[----:B------:R-:W-:-:S04]  /*1660*/  IMAD.WIDE R12, R0, 0x8, R12 ;  /* 0x00000008000c7825 */ /* 0x000fc800078e020c */
[----:B------:R-:W-:Y:S01]  /*1670*/  FMUL.FTZ R7, R7, R22 ;  /* 0x0000001607077220 */ /* 0x000fe20000410000 */
[----:B------:R-:W-:Y:S02]  /*1680*/  F2FP.F16.F32.PACK_AB R16, R18, R5 ;  /* 0x000000051210723e */ /* 0x000fe400000000ff */
[----:B------:R-:W-:Y:S02]  /*1690*/  F2FP.F16.F32.PACK_AB R17, R4, R17 ;  /* 0x000000110411723e */ /* 0x000fe400000000ff */
[----:B------:R-:W-:Y:S02]  /*16a0*/  F2FP.F16.F32.PACK_AB R2, R7, R2 ;  /* 0x000000020702723e */ /* 0x000fe400000000ff */
[----:B------:R-:W-:Y:S01]  /*16b0*/  F2FP.F16.F32.PACK_AB R3, R3, R6 ;  /* 0x000000060303723e */ /* 0x000fe200000000ff */
[----:B------:R-:W-:Y:S04]  /*16c0*/  STG.E.64 desc[UR4][R12.64], R16 ;  /* 0x000000100c007986 */ /* 0x000fe8000c101b04 */
[----:B------:R-:W-:Y:S01]  /*16d0*/  STG.E.64 desc[UR4][R12.64+0x400], R2 ;  /* 0x000400020c007986 */ /* 0x000fe2000c101b04 */
[----:B------:R-:W-:Y:S05]  /*16e0*/  EXIT ;  /* 0x000000000000794d */ /* 0x000fea0003800000 */
.L_x_1996:
        /* <DEDUP_REMOVED lines=128> */
.L_x_2016:
[----:B------:R-:W-:Y:S05]  /*1ef0*/  BSYNC B1 ;  /* 0x0000000000017941 */ /* 0x000fea0003800000 */
.L_x_2015:
[----:B------:R-:W0:Y:S01]  /*1f00*/  MUFU.TANH R15, R15 ;  /* 0x0000000f000f7308 */ /* 0x000e220000002400 */
[----:B-1----:R-:W-:Y:S01]  /*1f10*/  FMUL.FTZ R17, R8, R17 ;  /* 0x0000001108117220 */ /* 0x002fe20000410000 */
[----:B------:R-:W-:Y:S02]  /*1f20*/  HADD2.F32 R7, -RZ, R7.H0_H0 ;  /* 0x20000007ff077230 */ /* 0x000fe40000004100 */
[----:B0-----:R-:W-:-:S04]  /*1f30*/  FFMA.FTZ R8, -R15, R15, 1 ;  /* 0x3f8000000f087423 */ /* 0x001fc8000001010f */
[----:B------:R-:W-:-:S04]  /*1f40*/  FFMA.FTZ R8, R8, R17, R15 ;  /* 0x0000001108087223 */ /* 0x000fc8000001000f */
[----:B------:R-:W-:-:S05]  /*1f50*/  FMUL.FTZ R7, R7, R8 ;  /* 0x0000000807077220 */ /* 0x000fca0000410000 */
[----:B------:R-:W-:-:S07]  /*1f60*/  F2FP.F16.F32.PACK_AB R7, RZ, R7 ;  /* 0x00000007ff07723e */ /* 0x000fce00000000ff */
.L_x_2014:
[----:B------:R-:W-:Y:S05]  /*1f70*/  BSYNC B0 ;  /* 0x0000000000007941 */ /* 0x000fea0003800000 */
.L_x_2013:
        /* <DEDUP_REMOVED lines=41> */
.L_x_2020:
[----:B------:R-:W-:Y:S05]  /*2210*/  BSYNC B1 ;  /* 0x0000000000017941 */ /* 0x000fea0003800000 */
.L_x_2019:
[----:B------:R-:W0:Y:S01]  /*2220*/  MUFU.TANH R15, R15 ;  /* 0x0000000f000f7308 */ /* 0x000e220000002400 */
[----:B-1----:R-:W-:Y:S01]  /*2230*/  FMUL.FTZ R17, R10, R17 ;  /* 0x000000110a117220 */ /* 0x002fe20000410000 */
[----:B------:R-:W-:Y:S02]  /*2240*/  HADD2.F32 R9, -RZ, R9.H0_H0 ;  /* 0x20000009ff097230 */ /* 0x000fe40000004100 */
[----:B0-----:R-:W-:-:S04]  /*2250*/  FFMA.FTZ R10, -R15, R15, 1 ;  /* 0x3f8000000f0a7423 */ /* 0x001fc8000001010f */
[----:B------:R-:W-:-:S04]  /*2260*/  FFMA.FTZ R10, R10, R17, R15 ;  /* 0x000000110a0a7223 */ /* 0x000fc8000001000f */
[----:B------:R-:W-:-:S05]  /*2270*/  FMUL.FTZ R9, R9, R10 ;  /* 0x0000000a09097220 */ /* 0x000fca0000410000 */
[----:B------:R-:W-:-:S07]  /*2280*/  F2FP.F16.F32.PACK_AB R9, RZ, R9 ;  /* 0x00000009ff09723e */ /* 0x000fce00000000ff */
.L_x_2018:
[----:B------:R-:W-:Y:S05]  /*2290*/  BSYNC B0 ;  /* 0x0000000000007941 */ /* 0x000fea0003800000 */
.L_x_2017:
        /* <DEDUP_REMOVED lines=41> */
.L_x_2024:
[----:B------:R-:W-:Y:S05]  /*2530*/  BSYNC B1 ;  /* 0x0000000000017941 */ /* 0x000fea0003800000 */
.L_x_2023:
[----:B------:R-:W0:Y:S01]  /*2540*/  MUFU.TANH R14, R14 ;  /* 0x0000000e000e7308 */ /* 0x000e220000002400 */
[----:B-1----:R-:W-:Y:S01]  /*2550*/  FMUL.FTZ R17, R20, R17 ;  /* 0x0000001114117220 */ /* 0x002fe20000410000 */
[----:B------:R-:W-:Y:S02]  /*2560*/  HADD2.F32 R10, -RZ, R11.H0_H0 ;  /* 0x2000000bff0a7230 */ /* 0x000fe40000004100 */
[----:B0-----:R-:W-:-:S04]  /*2570*/  FFMA.FTZ R15, -R14, R14, 1 ;  /* 0x3f8000000e0f7423 */ /* 0x001fc8000001010e */
[----:B------:R-:W-:-:S04]  /*2580*/  FFMA.FTZ R15, R15, R17, R14 ;  /* 0x000000110f0f7223 */ /* 0x000fc8000001000e */
[----:B------:R-:W-:-:S05]  /*2590*/  FMUL.FTZ R10, R10, R15 ;  /* 0x0000000f0a0a7220 */ /* 0x000fca0000410000 */
[----:B------:R-:W-:-:S07]  /*25a0*/  F2FP.F16.F32.PACK_AB R10, RZ, R10 ;  /* 0x0000000aff0a723e */ /* 0x000fce00000000ff */
.L_x_2022:
[----:B------:R-:W-:Y:S05]  /*25b0*/  BSYNC B0 ;  /* 0x0000000000007941 */ /* 0x000fea0003800000 */
.L_x_2021:
        /* <DEDUP_REMOVED lines=41> */
.L_x_2028:
[----:B------:R-:W-:Y:S05]  /*2850*/  BSYNC B1 ;  /* 0x0000000000017941 */ /* 0x000fea0003800000 */
.L_x_2027:
[----:B------:R-:W1:Y:S01]  /*2860*/  MUFU.TANH R14, R14 ;  /* 0x0000000e000e7308 */ /* 0x000e620000002400 */
[----:B0-----:R-:W-:Y:S01]  /*2870*/  FMUL.FTZ R17, R24, R17 ;  /* 0x0000001118117220 */ /* 0x001fe20000410000 */
[----:B------:R-:W-:Y:S02]  /*2880*/  HADD2.F32 R16, -RZ, R21.H0_H0 ;  /* 0x20000015ff107230 */ /* 0x000fe40000004100 */
[----:B-1----:R-:W-:-:S04]  /*2890*/  FFMA.FTZ R11, -R14, R14, 1 ;  /* 0x3f8000000e0b7423 */ /* 0x002fc8000001010e */
[----:B------:R-:W-:-:S04]  /*28a0*/  FFMA.FTZ R11, R11, R17, R14 ;  /* 0x000000110b0b7223 */ /* 0x000fc8000001000e */
[----:B------:R-:W-:-:S05]  /*28b0*/  FMUL.FTZ R11, R16, R11 ;  /* 0x0000000b100b7220 */ /* 0x000fca0000410000 */
[----:B------:R-:W-:-:S07]  /*28c0*/  F2FP.F16.F32.PACK_AB R11, RZ, R11 ;  /* 0x0000000bff0b723e */ /* 0x000fce00000000ff */
.L_x_2026:
[----:B------:R-:W-:Y:S05]  /*28d0*/  BSYNC B0 ;  /* 0x0000000000007941 */ /* 0x000fea0003800000 */
.L_x_2025:
        /* <DEDUP_REMOVED lines=41> */
.L_x_2032:
[----:B------:R-:W-:Y:S05]  /*2b70*/  BSYNC B1 ;  /* 0x0000000000017941 */ /* 0x000fea0003800000 */
.L_x_2031:
[----:B------:R-:W0:Y:S01]  /*2b80*/  MUFU.TANH R15, R15 ;  /* 0x0000000f000f7308 */ /* 0x000e220000002400 */
[----:B------:R-:W-:Y:S01]  /*2b90*/  FMUL.FTZ R19, R0, R19 ;  /* 0x0000001300137220 */ /* 0x000fe20000410000 */
[----:B------:R-:W-:Y:S02]  /*2ba0*/  HADD2.F32 R25, -RZ, R25.H0_H0 ;  /* 0x20000019ff197230 */ /* 0x000fe40000004100 */
[----:B0-----:R-:W-:-:S04]  /*2bb0*/  FFMA.FTZ R0, -R15, R15, 1 ;  /* 0x3f8000000f007423 */ /* 0x001fc8000001010f */
[----:B------:R-:W-:-:S04]  /*2bc0*/  FFMA.FTZ R0, R0, R19, R15 ;  /* 0x0000001300007223 */ /* 0x000fc8000001000f */
[----:B------:R-:W-:-:S05]  /*2bd0*/  FMUL.FTZ R0, R25, R0 ;  /* 0x0000000019007220 */ /* 0x000fca0000410000 */
[----:B------:R-:W-:-:S07]  /*2be0*/  F2FP.F16.F32.PACK_AB R0, RZ, R0 ;  /* 0x00000000ff00723e */ /* 0x000fce00000000ff */
.L_x_2030:
[----:B------:R-:W-:Y:S05]  /*2bf0*/  BSYNC B0 ;  /* 0x0000000000007941 */ /* 0x000fea0003800000 */
.L_x_2029:
        /* <DEDUP_REMOVED lines=41> */
.L_x_2036:
[----:B------:R-:W-:Y:S05]  /*2e90*/  BSYNC B1 ;  /* 0x0000000000017941 */ /* 0x000fea0003800000 */
.L_x_2035:
[----:B------:R-:W0:Y:S01]  /*2ea0*/  MUFU.TANH R15, R15 ;  /* 0x0000000f000f7308 */ /* 0x000e220000002400 */
[----:B------:R-:W-:Y:S01]  /*2eb0*/  FMUL.FTZ R19, R2, R19 ;  /* 0x0000001302137220 */ /* 0x000fe20000410000 */
[----:B------:R-:W-:Y:S02]  /*2ec0*/  HADD2.F32 R3, -RZ, R3.H0_H0 ;  /* 0x20000003ff037230 */ /* 0x000fe40000004100 */
[----:B0-----:R-:W-:-:S04]  /*2ed0*/  FFMA.FTZ R2, -R15, R15, 1 ;  /* 0x3f8000000f027423 */ /* 0x001fc8000001010f */
[----:B------:R-:W-:-:S04]  /*2ee0*/  FFMA.FTZ R2, R2, R19, R15 ;  /* 0x0000001302027223 */ /* 0x000fc8000001000f */
[----:B------:R-:W-:-:S05]  /*2ef0*/  FMUL.FTZ R2, R3, R2 ;  /* 0x0000000203027220 */ /* 0x000fca0000410000 */
[----:B------:R-:W-:-:S07]  /*2f00*/  F2FP.F16.F32.PACK_AB R2, RZ, R2 ;  /* 0x00000002ff02723e */ /* 0x000fce00000000ff */
.L_x_2034:
[----:B------:R-:W-:Y:S05]  /*2f10*/  BSYNC B0 ;  /* 0x0000000000007941 */ /* 0x000fea0003800000 */
.L_x_2033:
        /* <DEDUP_REMOVED lines=41> */
.L_x_2040:
[----:B------:R-:W-:Y:S05]  /*31b0*/  BSYNC B1 ;  /* 0x0000000000017941 */ /* 0x000fea0003800000 */
.L_x_2039:
[----:B------:R-:W0:Y:S01]  /*31c0*/  MUFU.TANH R14, R14 ;  /* 0x0000000e000e7308 */ /* 0x000e220000002400 */
[----:B------:R-:W-:Y:S01]  /*31d0*/  FMUL.FTZ R19, R22, R19 ;  /* 0x0000001316137220 */ /* 0x000fe20000410000 */
[----:B------:R-:W-:Y:S02]  /*31e0*/  HADD2.F32 R26, -RZ, R26.H0_H0 ;  /* 0x2000001aff1a7230 */ /* 0x000fe40000004100 */
[----:B0-----:R-:W-:-:S04]  /*31f0*/  FFMA.FTZ R3, -R14, R14, 1 ;  /* 0x3f8000000e037423 */ /* 0x001fc8000001010e */
[----:B------:R-:W-:-:S04]  /*3200*/  FFMA.FTZ R3, R3, R19, R14 ;  /* 0x0000001303037223 */ /* 0x000fc8000001000e */
[----:B------:R-:W-:-:S05]  /*3210*/  FMUL.FTZ R3, R26, R3 ;  /* 0x000000031a037220 */ /* 0x000fca0000410000 */
[----:B------:R-:W-:-:S07]  /*3220*/  F2FP.F16.F32.PACK_AB R3, RZ, R3 ;  /* 0x00000003ff03723e */ /* 0x000fce00000000ff */
.L_x_2038:
[----:B------:R-:W-:Y:S05]  /*3230*/  BSYNC B0 ;  /* 0x0000000000007941 */ /* 0x000fea0003800000 */
.L_x_2037:
        /* <DEDUP_REMOVED lines=41> */
.L_x_2044:
[----:B------:R-:W-:Y:S05]  /*34d0*/  BSYNC B1 ;  /* 0x0000000000017941 */ /* 0x000fea0003800000 */
.L_x_2043:
[----:B------:R-:W0:Y:S01]  /*34e0*/  MUFU.TANH R15, R15 ;  /* 0x0000000f000f7308 */ /* 0x000e220000002400 */
[----:B------:R-:W-:Y:S01]  /*34f0*/  FMUL.FTZ R19, R12, R19 ;  /* 0x000000130c137220 */ /* 0x000fe20000410000 */
[----:B------:R-:W-:Y:S02]  /*3500*/  HADD2.F32 R13, -RZ, R13.H0_H0 ;  /* 0x2000000dff0d7230 */ /* 0x000fe40000004100 */
[----:B0-----:R-:W-:-:S04]  /*3510*/  FFMA.FTZ R12, -R15, R15, 1 ;  /* 0x3f8000000f0c7423 */ /* 0x001fc8000001010f */
[----:B------:R-:W-:-:S04]  /*3520*/  FFMA.FTZ R12, R12, R19, R15 ;  /* 0x000000130c0c7223 */ /* 0x000fc8000001000f */
[----:B------:R-:W-:-:S05]  /*3530*/  FMUL.FTZ R12, R13, R12 ;  /* 0x0000000c0d0c7220 */ /* 0x000fca0000410000 */
[----:B------:R-:W-:-:S07]  /*3540*/  F2FP.F16.F32.PACK_AB R12, RZ, R12 ;  /* 0x0000000cff0c723e */ /* 0x000fce00000000ff */
.L_x_2042:
[----:B------:R-:W-:Y:S05]  /*3550*/  BSYNC B0 ;  /* 0x0000000000007941 */ /* 0x000fea0003800000 */
.L_x_2041:
        /* <DEDUP_REMOVED lines=17> */
.L_x_2047:
[----:B------:R-:W-:-:S13]  /*3670*/  ISETP.GE.AND P0, PT, R6, R5, PT ;  /* 0x000000050600720c */ /* 0x000fda0003f06270 */
[----:B------:R-:W-:Y:S05]  /*3680*/  @P0 BRA `(.L_x_2049) ;  /* 0x0000000000300947 */ /* 0x000fea0003800000 */
[----:B0-----:R-:W0:Y:S01]  /*3690*/  LDC.64 R8, c[0x0][0x218] ;  /* 0x00008600ff087b82 */ /* 0x001e220000000a00 */
[----:B------:R-:W-:Y:S02]  /*36a0*/  IADD3 R7, R4, R6, RZ ;  /* 0x0000000604077210 */ /* 0x000fe40007ffe0ff */
[----:B------:R-:W-:-:S03]  /*36b0*/  IADD3 R6, R6, 0x80, RZ ;  /* 0x0000008006067810 */ /* 0x000fc60007ffe0ff */
[----:B0-----:R-:W-:-:S05]  /*36c0*/  IMAD.WIDE.U32 R8, R7, 0x2, R8 ;  /* 0x0000000207087825 */ /* 0x001fca00078e0008 */
[----:B------:R1:W-:Y:S02]  /*36d0*/  STG.E.U16 desc[UR4][R8.64], R10 ;  /* 0x0000000a08007986 */ /* 0x0003e4000c101504 */
.L_x_2048:
[----:B------:R-:W-:-:S13]  /*36e0*/  ISETP.GE.AND P0, PT, R6, R5, PT ;  /* 0x000000050600720c */ /* 0x000fda0003f06270 */
[----:B------:R-:W-:Y:S05]  /*36f0*/  @P0 BRA `(.L_x_2050) ;  /* 0x0000000000300947 */ /* 0x000fea0003800000 */
[----:B-1----:R-:W1:Y:S01]  /*3700*/  LDC.64 R8, c[0x0][0x218] ;  /* 0x00008600ff087b82 */ /* 0x002e620000000a00 */
[----:B0-----:R-:W-:Y:S02]  /*3710*/  IADD3 R7, R4, R6, RZ ;  /* 0x0000000604077210 */ /* 0x001fe40007ffe0ff */
[----:B------:R-:W-:-:S03]  /*3720*/  IADD3 R6, R6, 0x80, RZ ;  /* 0x0000008006067810 */ /* 0x000fc60007ffe0ff */
[----:B-1----:R-:W-:-:S05]  /*3730*/  IMAD.WIDE.U32 R8, R7, 0x2, R8 ;  /* 0x0000000207087825 */ /* 0x002fca00078e0008 */
[----:B------:R1:W-:Y:S02]  /*3740*/  STG.E.U16 desc[UR4][R8.64], R11 ;  /* 0x0000000b08007986 */ /* 0x0003e4000c101504 */
.L_x_2049:
[----:B------:R-:W-:-:S13]  /*3750*/  ISETP.GE.AND P0, PT, R6, R5, PT ;  /* 0x000000050600720c */ /* 0x000fda0003f06270 */
[----:B------:R-:W-:Y:S05]  /*3760*/  @P0 BRA `(.L_x_2051) ;  /* 0x0000000000340947 */ /* 0x000fea0003800000 */
[----:B01----:R-:W0:Y:S01]  /*3770*/  LDC.64 R8, c[0x0][0x218] ;  /* 0x00008600ff087b82 */ /* 0x003e220000000a00 */
[----:B------:R-:W-:Y:S02]  /*3780*/  IADD3 R7, R4, R6, RZ ;  /* 0x0000000604077210 */ /* 0x000fe40007ffe0ff */
[----:B------:R-:W-:-:S03]  /*3790*/  IADD3 R6, R6, 0x80, RZ ;  /* 0x0000008006067810 */ /* 0x000fc60007ffe0ff */
[----:B0-----:R-:W-:-:S05]  /*37a0*/  IMAD.WIDE.U32 R8, R7, 0x2, R8 ;  /* 0x0000000207087825 */ /* 0x001fca00078e0008 */
[----:B------:R2:W-:Y:S02]  /*37b0*/  STG.E.U16 desc[UR4][R8.64], R0 ;  /* 0x0000000008007986 */ /* 0x0005e4000c101504 */
.L_x_2050:
        /* <DEDUP_REMOVED lines=8> */
.L_x_2051:
[----:B------:R-:W-:Y:S05]  /*3840*/  BSYNC B1 ;  /* 0x0000000000017941 */ /* 0x000fea0003800000 */
.L_x_2046:
[----:B------:R-:W-:-:S13]  /*3850*/  ISETP.GE.AND P0, PT, R6, R5, PT ;  /* 0x000000050600720c */ /* 0x000fda0003f06270 */
[----:B012---:R-:W0:Y:S01]  /*3860*/  @!P0 LDC.64 R8, c[0x0][0x218] ;  /* 0x00008600ff088b82 */ /* 0x007e220000000a00 */
[----:B------:R-:W-:Y:S02]  /*3870*/  @!P0 IADD3 R7, R4, R6, RZ ;  /* 0x0000000604078210 */ /* 0x000fe40007ffe0ff */
[----:B------:R-:W-:-:S03]  /*3880*/  @!P0 IADD3 R6, R6, 0x80, RZ ;  /* 0x0000008006068810 */ /* 0x000fc60007ffe0ff */
[----:B0-----:R-:W-:-:S05]  /*3890*/  @!P0 IMAD.WIDE.U32 R8, R7, 0x2, R8 ;  /* 0x0000000207088825 */ /* 0x001fca00078e0008 */
[----:B------:R3:W-:Y:S02]  /*38a0*/  @!P0 STG.E.U16 desc[UR4][R8.64], R3 ;  /* 0x0000000308008986 */ /* 0x0007e4000c101504 */
.L_x_2052:
[----:B------:R-:W-:Y:S05]  /*38b0*/  BSYNC B0 ;  /* 0x0000000000007941 */ /* 0x000fea0003800000 */
.L_x_2045:
        /* <DEDUP_REMOVED lines=8> */
.L_x_2053:
        /* <DEDUP_REMOVED lines=12> */
.L_x_8586:


//--------------------- .text._ZN2at6native29vectorized_elementwise_kernelILi8EZZZNS0_61_GLOBAL__N__b29612f4_23_ActivationMishKernel_cu_9e10b42f_310220mish_backward_kernelERNS_14TensorIteratorEENKUlvE_clEvENKUlvE1_clEvEUlN3c104HalfES8_E_St5arrayIPcLm3EEEEviT0_T1_ --------------------------
	.section	.text._ZN2at6native29vectorized_elementwise_kernelILi8EZZZNS0_61_GLOBAL__N__b29612f4_23_ActivationMishKernel_cu_9e10b42f_310220mish_backward_kernelERNS_14TensorIteratorEENKUlvE_clEvENKUlvE1_clEvEUlN3c104HalfES8_E_St5arrayIPcLm3EEEEviT0_T1_,"ax",@progbits
	.align	128
        .global         _ZN2at6native29vectorized_elementwise_kernelILi8EZZZNS0_61_GLOBAL__N__b29612f4_23_ActivationMishKernel_cu_9e10b42f_310220mish_backward_kernelERNS_14TensorIteratorEENKUlvE_clEvENKUlvE1_clEvEUlN3c104HalfES8_E_St5arrayIPcLm3EEEEviT0_T1_
        .type           _ZN2at6native29vectorized_elementwise_kernelILi8EZZZNS0_61_GLOBAL__N__b29612f4_23_ActivationMishKernel_cu_9e10b42f_310220mish_backward_kernelERNS_14TensorIteratorEENKUlvE_clEvENKUlvE1_clEvEUlN3c104HalfES8_E_St5arrayIPcLm3EEEEviT0_T1_,@function
        .size           _ZN2at6native29vectorized_elementwise_kernelILi8EZZZNS0_61_GLOBAL__N__b29612f4_23_ActivationMishKernel_cu_9e10b42f_310220mish_backward_kernelERNS_14TensorIteratorEENKUlvE_clEvENKUlvE1_clEvEUlN3c104HalfES8_E_St5arrayIPcLm3EEEEviT0_T1_,(.L_x_8587 - _ZN2at6native29vectorized_elementwise_kernelILi8EZZZNS0_61_GLOBAL__N__b29612f4_23_ActivationMishKernel_cu_9e10b42f_310220mish_backward_kernelERNS_14TensorIteratorEENKUlvE_clEvENKUlvE1_clEvEUlN3c104HalfES8_E_St5arrayIPcLm3EEEEviT0_T1_)
        .other          _ZN2at6native29vectorized_elementwise_kernelILi8EZZZNS0_61_GLOBAL__N__b29612f4_23_ActivationMishKernel_cu_9e10b42f_310220mish_backward_kernelERNS_14TensorIteratorEENKUlvE_clEvENKUlvE1_clEvEUlN3c104HalfES8_E_St5arrayIPcLm3EEEEviT0_T1_,@"STO_CUDA_ENTRY STV_DEFAULT"
_ZN2at6native29vectorized_elementwise_kernelILi8EZZZNS0_61_GLOBAL__N__b29612f4_23_ActivationMishKernel_cu_9e10b42f_310220mish_backward_kernelERNS_14TensorIteratorEENKUlvE_clEvENKUlvE1_clEvEUlN3c104HalfES8_E_St5arrayIPcLm3EEEEviT0_T1_:
.text._ZN2at6native29vectorized_elementwise_kernelILi8EZZZNS0_61_GLOBAL__N__b29612f4_23_ActivationMishKernel_cu_9e10b42f_310220mish_backward_kernelERNS_14TensorIteratorEENKUlvE_clEvENKUlvE1_clEvEUlN3c104HalfES8_E_St5arrayIPcLm3EEEEviT0_T1_:
        /* <DEDUP_REMOVED lines=19> */
[----:B0-----:R-:W-:Y:S01]  /*0130*/  MOV R2, 0x3d39bf78 ;  /* 0x3d39bf7800027802 */ /* 0x001fe20000000f00 */
[----:B--2---:R-:W-:Y:S02]  /*0140*/  HADD2.F32 R6, -RZ, R12.H0_H0 ;  /* 0x2000000cff067230 */ /* 0x004fe40000004100 */
[----:B------:R-:W-:-:S03]  /*0150*/  HADD2.F32 R17, -RZ, R13.H1_H1 ;  /* 0x3000000dff117230 */ /* 0x000fc60000004100 */
[C---:B------:R-:W-:Y:S01]  /*0160*/  FMUL.FTZ R16, R6.reuse, 1.4426950216293334961 ;  /* 0x3fb8aa3b06107820 */ /* 0x040fe20000410000 */
[----:B------:R-:W-:Y:S01]  /*0170*/  FMUL.FTZ R22, R6, -1.4426950216293334961 ;  /* 0xbfb8aa3b06167820 */ /* 0x000fe20000410000 */
[----:B------:R-:W-:-:S04]  /*0180*/  FMUL.FTZ R27, R17, 1.4426950216293334961 ;  /* 0x3fb8aa3b111b7820 */ /* 0x000fc80000410000 */
[----:B------:R-:W0:Y:S08]  /*0190*/  MUFU.EX2 R16, R16 ;  /* 0x0000001000107308 */ /* 0x000e300000000800 */
[----:B------:R-:W1:Y:S01]  /*01a0*/  MUFU.EX2 R22, R22 ;  /* 0x0000001600167308 */ /* 0x000e620000000800 */
[C---:B0-----:R-:W-:Y:S01]  /*01b0*/  FADD.FTZ.RZ R5, R16.reuse, 1 ;  /* 0x3f80000010057421 */ /* 0x041fe2000001c000 */
[----:B------:R-:W-:-:S04]  /*01c0*/  ISETP.GE.U32.AND P0, PT, R16, 0x7f800000, PT ;  /* 0x7f8000001000780c */ /* 0x000fc80003f06070 */
[----:B------:R-:W-:Y:S01]  /*01d0*/  IADD3 R21, R5, -0x3f400000, RZ ;  /* 0xc0c0000005157810 */ /* 0x000fe20007ffe0ff */
[----:B------:R-:W-:Y:S02]  /*01e0*/  HADD2.F32 R5, -RZ, R12.H1_H1 ;  /* 0x3000000cff057230 */ /* 0x000fe40000004100 */
[----:B-1----:R-:W-:Y:S01]  /*01f0*/  FADD.FTZ R22, R22, 1 ;  /* 0x3f80000016167421 */ /* 0x002fe20000010000 */
[----:B------:R-:W-:Y:S02]  /*0200*/  LOP3.LUT R21, R21, 0xff800000, RZ, 0xc0, !PT ;  /* 0xff80000015157812 */ /* 0x000fe400078ec0ff */
[C---:B------:R-:W-:Y:S01]  /*0210*/  FMUL.FTZ R7, R5.reuse, 1.4426950216293334961 ;  /* 0x3fb8aa3b05077820 */ /* 0x040fe20000410000 */
[----:B------:R-:W-:Y:S01]  /*0220*/  FMUL.FTZ R19, R5, -1.4426950216293334961 ;  /* 0xbfb8aa3b05137820 */ /* 0x000fe20000410000 */
[----:B------:R-:W-:Y:S02]  /*0230*/  IADD3 R3, -R21, 0x40800000, RZ ;  /* 0x4080000015037810 */ /* 0x000fe40007ffe1ff */
[----:B------:R-:W-:-:S02]  /*0240*/  IADD3 R23, R16, -R21, RZ ;  /* 0x8000001510177210 */ /* 0x000fc40007ffe0ff */
[----:B------:R-:W0:Y:S01]  /*0250*/  MUFU.EX2 R7, R7 ;  /* 0x0000000700077308 */ /* 0x000e220000000800 */
[----:B------:R-:W-:Y:S01]  /*0260*/  FFMA.FTZ R12, R3, R20, -1 ;  /* 0xbf800000030c7423 */ /* 0x000fe20000010014 */
[----:B------:R-:W-:Y:S01]  /*0270*/  HADD2.F32 R3, -RZ, R13.H0_H0 ;  /* 0x2000000dff037230 */ /* 0x000fe20000004100 */
[----:B------:R-:W-:Y:S02]  /*0280*/  I2FP.F32.S32 R21, R21 ;  /* 0x0000001500157245 */ /* 0x000fe40000201400 */
[----:B------:R-:W-:Y:S02]  /*0290*/  FADD.FTZ R23, R23, R12 ;  /* 0x0000000c17177221 */ /* 0x000fe40000010000 */
[C---:B------:R-:W-:Y:S01]  /*02a0*/  FMUL.FTZ R25, R3.reuse, 1.4426950216293334961 ;  /* 0x3fb8aa3b03197820 */ /* 0x040fe20000410000 */
[----:B------:R-:W-:Y:S01]  /*02b0*/  FMUL.FTZ R26, R3, -1.4426950216293334961 ;  /* 0xbfb8aa3b031a7820 */ /* 0x000fe20000410000 */
[----:B------:R-:W-:Y:S01]  /*02c0*/  FFMA.FTZ R12, R23, -R2, 0.10546888411045074463 ;  /* 0x3dd80012170c7423 */ /* 0x000fe20000010802 */
[----:B------:R-:W1:Y:S01]  /*02d0*/  MUFU.EX2 R19, R19 ;  /* 0x0000001300137308 */ /* 0x000e620000000800 */
[----:B------:R-:W-:-:S02]  /*02e0*/  FMUL.FTZ R21, R21, 1.1920928955078125e-07 ;  /* 0x3400000015157820 */ /* 0x000fc40000410000 */
[----:B------:R-:W-:-:S04]  /*02f0*/  FFMA.FTZ R18, R23, R12, -0.13229703903198242188 ;  /* 0xbe0778e017127423 */ /* 0x000fc8000001000c */
[C---:B------:R-:W-:Y:S01]  /*0300*/  FFMA.FTZ R18, R23.reuse, R18, 0.14491446316242218018 ;  /* 0x3e14647517127423 */ /* 0x040fe20000010012 */
[----:B------:R2:W3:Y:S03]  /*0310*/  MUFU.EX2 R12, R25 ;  /* 0x00000019000c7308 */ /* 0x0004e60000000800 */
[----:B------:R-:W-:-:S04]  /*0320*/  FFMA.FTZ R18, R23, R18, -0.16641564667224884033 ;  /* 0xbe2a68dd17127423 */ /* 0x000fc80000010012 */
[C---:B------:R-:W-:Y:S01]  /*0330*/  FFMA.FTZ R18, R23.reuse, R18, 0.19988867640495300293 ;  /* 0x3e4caf9e17127423 */ /* 0x040fe20000010012 */
[----:B------:R2:W4:Y:S03]  /*0340*/  MUFU.EX2 R13, R26 ;  /* 0x0000001a000d7308 */ /* 0x0005260000000800 */
[----:B------:R-:W-:-:S04]  /*0350*/  FFMA.FTZ R24, R23, R18, -0.25000196695327758789 ;  /* 0xbe80004217187423 */ /* 0x000fc80000010012 */
[C---:B------:R-:W-:Y:S01]  /*0360*/  FFMA.FTZ R24, R23.reuse, R24, 0.33333510160446166992 ;  /* 0x3eaaaae617187423 */ /* 0x040fe20000010018 */
[----:B------:R2:W1:Y:S03]  /*0370*/  MUFU.EX2 R18, R27 ;  /* 0x0000001b00127308 */ /* 0x0004660000000800 */
[----:B------:R-:W-:-:S04]  /*0380*/  FFMA.FTZ R24, R23, R24, -0.5 ;  /* 0xbf00000017187423 */ /* 0x000fc80000010018 */
[C---:B------:R-:W-:Y:S01]  /*0390*/  FMUL.FTZ R24, R23.reuse, R24 ;  /* 0x0000001817187220 */ /* 0x040fe20000410000 */
[----:B------:R2:W1:Y:S03]  /*03a0*/  MUFU.RCP R25, R22 ;  /* 0x0000001600197308 */ /* 0x0004660000001000 */
[----:B------:R-:W-:Y:S01]  /*03b0*/  FFMA.FTZ R24, R23, R24, R23 ;  /* 0x0000001817187223 */ /* 0x000fe20000010017 */
[----:B0-----:R-:W-:-:S03]  /*03c0*/  FADD.FTZ.RZ R23, R7, 1 ;  /* 0x3f80000007177421 */ /* 0x001fc6000001c000 */
[----:B------:R-:W-:Y:S02]  /*03d0*/  FFMA.FTZ R21, R21, 0.69314718246459960938, R24 ;  /* 0x3f31721815157823 */ /* 0x000fe40000010018 */
[----:B------:R-:W-:Y:S01]  /*03e0*/  IADD3 R23, R23, -0x3f400000, RZ ;  /* 0xc0c0000017177810 */ /* 0x000fe20007ffe0ff */
[----:B--234-:R-:W-:Y:S06]  /*03f0*/  @!P0 BRA `(.L_x_2056) ;  /* 0x0000000000148947 */ /* 0x01cfec0003800000 */
[C---:B------:R-:W-:Y:S02]  /*0400*/  ISETP.GE.AND P0, PT, R16.reuse, -0x407fffff, PT ;  /* 0xbf8000011000780c */ /* 0x040fe40003f06270 */
[----:B------:R-:W-:-:S11]  /*0410*/  FSETP.NEU.FTZ.AND P1, PT, R16, RZ, PT ;  /* 0x000000ff1000720b */ /* 0x000fd60003f3d000 */
[----:B------:R-:W-:-:S05]  /*0420*/  @P0 MOV R27, 0x7f800000 ;  /* 0x7f800000001b0802 */ /* 0x000fca0000000f00 */
[----:B------:R-:W-:-:S05]  /*0430*/  @P0 FFMA.FTZ R21, R16, R27, +INF ;  /* 0x7f80000010150423 */ /* 0x000fca000001001b */
[----:B------:R-:W-:-:S07]  /*0440*/  FSEL R21, R21, -RZ, P1 ;  /* 0x800000ff15157208 */ /* 0x000fce0000800000 */
.L_x_2056:
[----:B------:R-:W-:Y:S05]  /*0450*/  BSYNC B0 ;  /* 0x0000000000007941 */ /* 0x000fea0003800000 */
.L_x_2055:
[----:B------:R-:W0:Y:S01]  /*0460*/  MUFU.TANH R21, R21 ;  /* 0x0000001500157308 */ /* 0x000e220000002400 */
[----:B------:R-:W-:Y:S01]  /*0470*/  LOP3.LUT R16, R23, 0xff800000, RZ, 0xc0, !PT ;  /* 0xff80000017107812 */ /* 0x000fe200078ec0ff */
[----:B-1----:R-:W-:Y:S01]  /*0480*/  FADD.FTZ R22, R19, 1 ;  /* 0x3f80000013167421 */ /* 0x002fe20000010000 */
[----:B------:R-:W-:Y:S01]  /*0490*/  FMUL.FTZ R25, R6, R25 ;  /* 0x0000001906197220 */ /* 0x000fe20000410000 */
[C---:B------:R-:W-:Y:S01]  /*04a0*/  ISETP.GE.U32.AND P1, PT, R7.reuse, 0x7f800000, PT ;  /* 0x7f8000000700780c */ /* 0x040fe20003f26070 */
[----:B------:R-:W-:Y:S01]  /*04b0*/  BSSY B0, `(.L_x_2057) ;  /* 0x0000055000007945 */ /* 0x000fe20003800000 */
[----:B------:R-:W-:Y:S02]  /*04c0*/  IADD3 R23, -R16, 0x40800000, RZ ;  /* 0x4080000010177810 */ /* 0x000fe40007ffe1ff */
[-C--:B------:R-:W-:Y:S01]  /*04d0*/  IADD3 R19, R7, -R16.reuse, RZ ;  /* 0x8000001007137210 */ /* 0x080fe20007ffe0ff */
[----:B------:R-:W1:Y:S01]  /*04e0*/  MUFU.RCP R22, R22 ;  /* 0x0000001600167308 */ /* 0x000e620000001000 */
[----:B------:R-:W-:Y:S01]  /*04f0*/  I2FP.F32.S32 R16, R16 ;  /* 0x0000001000107245 */ /* 0x000fe20000201400 */
[----:B------:R-:W-:Y:S01]  /*0500*/  FFMA.FTZ R24, R23, R20, -1 ;  /* 0xbf80000017187423 */ /* 0x000fe20000010014 */
[----:B------:R-:W-:Y:S01]  /*0510*/  FADD.FTZ R23, R13, 1 ;  /* 0x3f8000000d177421 */ /* 0x000fe20000010000 */
[----:B------:R-:W-:-:S02]  /*0520*/  ISETP.GE.U32.AND P2, PT, R12, 0x7f800000, PT ;  /* 0x7f8000000c00780c */ /* 0x000fc40003f46070 */
[----:B------:R-:W-:Y:S01]  /*0530*/  FADD.FTZ R13, R19, R24 ;  /* 0x00000018130d7221 */ /* 0x000fe20000010000 */
[----:B------:R-:W-:Y:S01]  /*0540*/  FADD.FTZ.RZ R19, R12, 1 ;  /* 0x3f8000000c137421 */ /* 0x000fe2000001c000 */
[----:B0-----:R-:W-:Y:S01]  /*0550*/  FFMA.FTZ R6, -R21, R21, 1 ;  /* 0x3f80000015067423 */ /* 0x001fe20000010115 */
[----:B------:R0:W2:Y:S01]  /*0560*/  MUFU.RCP R24, R23 ;  /* 0x0000001700187308 */ /* 0x0000a20000001000 */
[----:B------:R-:W-:Y:S01]  /*0570*/  FFMA.FTZ R26, R13, -R2, 0.10546888411045074463 ;  /* 0x3dd800120d1a7423 */ /* 0x000fe20000010802 */
[----:B------:R-:W-:Y:S01]  /*0580*/  FMUL.FTZ R16, R16, 1.1920928955078125e-07 ;  /* 0x3400000010107820 */ /* 0x000fe20000410000 */
[----:B------:R-:W-:Y:S01]  /*0590*/  FFMA.FTZ R6, R6, R25, R21 ;  /* 0x0000001906067223 */ /* 0x000fe20000010015 */
[----:B------:R-:W-:Y:S01]  /*05a0*/  IADD3 R19, R19, -0x3f400000, RZ ;  /* 0xc0c0000013137810 */ /* 0x000fe20007ffe0ff */
[C---:B------:R-:W-:Y:S01]  /*05b0*/  FADD.FTZ.RZ R21, R18.reuse, 1 ;  /* 0x3f80000012157421 */ /* 0x040fe2000001c000 */
[----:B------:R-:W-:Y:S01]  /*05c0*/  FFMA.FTZ R26, R13, R26, -0.13229703903198242188 ;  /* 0xbe0778e00d1a7423 */ /* 0x000fe2000001001a */
[----:B------:R-:W-:Y:S01]  /*05d0*/  ISETP.GE.U32.AND P0, PT, R18, 0x7f800000, PT ;  /* 0x7f8000001200780c */ /* 0x000fe20003f06070 */
[----:B-1----:R-:W-:Y:S01]  /*05e0*/  FMUL.FTZ R5, R5, R22 ;  /* 0x0000001605057220 */ /* 0x002fe20000410000 */
[----:B------:R-:W-:Y:S01]  /*05f0*/  LOP3.LUT R19, R19, 0xff800000, RZ, 0xc0, !PT ;  /* 0xff80000013137812 */ /* 0x000fe200078ec0ff */
[----:B------:R-:W-:Y:S01]  /*0600*/  FFMA.FTZ R26, R13, R26, 0.14491446316242218018 ;  /* 0x3e1464750d1a7423 */ /* 0x000fe2000001001a */
[----:B------:R-:W-:-:S02]  /*0610*/  IADD3 R25, R21, -0x3f400000, RZ ;  /* 0xc0c0000015197810 */ /* 0x000fc40007ffe0ff */
[----:B------:R-:W-:Y:S01]  /*0620*/  IADD3 R21, -R19, 0x40800000, RZ ;  /* 0x4080000013157810 */ /* 0x000fe20007ffe1ff */
[----:B------:R-:W-:Y:S01]  /*0630*/  FFMA.FTZ R26, R13, R26, -0.16641564667224884033 ;  /* 0xbe2a68dd0d1a7423 */ /* 0x000fe2000001001a */
[----:B------:R-:W-:Y:S02]  /*0640*/  LOP3.LUT R25, R25, 0xff800000, RZ, 0xc0, !PT ;  /* 0xff80000019197812 */ /* 0x000fe400078ec0ff */
[----:B0-----:R-:W-:Y:S01]  /*0650*/  IADD3 R23, R12, -R19, RZ ;  /* 0x800000130c177210 */ /* 0x001fe20007ffe0ff */
[----:B------:R-:W-:Y:S01]  /*0660*/  FFMA.FTZ R22, R21, R20, -1 ;  /* 0xbf80000015167423 */ /* 0x000fe20000010014 */
[----:B------:R-:W-:Y:S01]  /*0670*/  IADD3 R21, -R25, 0x40800000, RZ ;  /* 0x4080000019157810 */ /* 0x000fe20007ffe1ff */
[----:B------:R-:W-:Y:S01]  /*0680*/  FFMA.FTZ R26, R13, R26, 0.19988867640495300293 ;  /* 0x3e4caf9e0d1a7423 */ /* 0x000fe2000001001a */
[----:B------:R-:W-:Y:S01]  /*0690*/  IADD3 R27, R18, -R25, RZ ;  /* 0x80000019121b7210 */ /* 0x000fe20007ffe0ff */
[----:B------:R-:W-:Y:S01]  /*06a0*/  FADD.FTZ R23, R23, R22 ;  /* 0x0000001617177221 */ /* 0x000fe20000010000 */
[----:B--2---:R-:W-:Y:S01]  /*06b0*/  FMUL.FTZ R3, R3, R24 ;  /* 0x0000001803037220 */ /* 0x004fe20000410000 */
[----:B------:R-:W-:Y:S01]  /*06c0*/  FFMA.FTZ R22, R21, R20, -1 ;  /* 0xbf80000015167423 */ /* 0x000fe20000010014 */
[----:B------:R-:W-:Y:S01]  /*06d0*/  FFMA.FTZ R26, R13, R26, -0.25000196695327758789 ;  /* 0xbe8000420d1a7423 */ /* 0x000fe2000001001a */
[----:B------:R-:W-:-:S02]  /*06e0*/  I2FP.F32.S32 R19, R19 ;  /* 0x0000001300137245 */ /* 0x000fc40000201400 */
[----:B------:R-:W-:Y:S01]  /*06f0*/  FADD.FTZ R27, R27, R22 ;  /* 0x000000161b1b7221 */ /* 0x000fe20000010000 */
[----:B------:R-:W-:Y:S01]  /*0700*/  FFMA.FTZ R22, R23, -R2, 0.10546888411045074463 ;  /* 0x3dd8001217167423 */ /* 0x000fe20000010802 */
[----:B------:R-:W-:Y:S01]  /*0710*/  FFMA.FTZ R26, R13, R26, 0.33333510160446166992 ;  /* 0x3eaaaae60d1a7423 */ /* 0x000fe2000001001a */
[----:B------:R-:W-:Y:S01]  /*0720*/  I2FP.F32.S32 R25, R25 ;  /* 0x0000001900197245 */ /* 0x000fe20000201400 */
[----:B------:R-:W-:Y:S01]  /*0730*/  FFMA.FTZ R24, R27, -R2, 0.10546888411045074463 ;  /* 0x3dd800121b187423 */ /* 0x000fe20000010802 */
[----:B------:R-:W-:Y:S01]  /*0740*/  FFMA.FTZ R22, R23, R22, -0.13229703903198242188 ;  /* 0xbe0778e017167423 */ /* 0x000fe20000010016 */
[----:B------:R-:W-:Y:S02]  /*0750*/  FFMA.FTZ R26, R13, R26, -0.5 ;  /* 0xbf0000000d1a7423 */ /* 0x000fe4000001001a */
[----:B------:R-:W-:Y:S01]  /*0760*/  FFMA.FTZ R24, R27, R24, -0.13229703903198242188 ;  /* 0xbe0778e01b187423 */ /* 0x000fe20000010018 */
[----:B------:R-:W-:Y:S01]  /*0770*/  FFMA.FTZ R22, R23, R22, 0.14491446316242218018 ;  /* 0x3e14647517167423 */ /* 0x000fe20000010016 */
[----:B------:R-:W-:Y:S01]  /*0780*/  FMUL.FTZ R26, R13, R26 ;  /* 0x0000001a0d1a7220 */ /* 0x000fe20000410000 */
[----:B------:R-:W-:Y:S01]  /*0790*/  FMUL.FTZ R25, R25, 1.1920928955078125e-07 ;  /* 0x3400000019197820 */ /* 0x000fe20000410000 */
[----:B------:R-:W-:Y:S01]  /*07a0*/  FFMA.FTZ R24, R27, R24, 0.14491446316242218018 ;  /* 0x3e1464751b187423 */ /* 0x000fe20000010018 */
[----:B------:R-:W-:Y:S01]  /*07b0*/  FFMA.FTZ R22, R23, R22, -0.16641564667224884033 ;  /* 0xbe2a68dd17167423 */ /* 0x000fe20000010016 */
[----:B------:R-:W-:Y:S01]  /*07c0*/  FFMA.FTZ R21, R13, R26, R13 ;  /* 0x0000001a0d157223 */ /* 0x000fe2000001000d */
[----:B------:R-:W-:Y:S01]  /*07d0*/  FMUL.FTZ R26, R17, -1.4426950216293334961 ;  /* 0xbfb8aa3b111a7820 */ /* 0x000fe20000410000 */
[----:B------:R-:W-:Y:S01]  /*07e0*/  FFMA.FTZ R24, R27, R24, -0.16641564667224884033 ;  /* 0xbe2a68dd1b187423 */ /* 0x000fe20000010018 */
[----:B------:R-:W-:Y:S01]  /*07f0*/  FFMA.FTZ R22, R23, R22, 0.19988867640495300293 ;  /* 0x3e4caf9e17167423 */ /* 0x000fe20000010016 */
[----:B------:R-:W-:-:S02]  /*0800*/  HADD2.F32 R13, -RZ, R14.H0_H0 ;  /* 0x2000000eff0d7230 */ /* 0x000fc40000004100 */
[----:B------:R-:W-:Y:S01]  /*0810*/  FFMA.FTZ R16, R16, 0.69314718246459960938, R21 ;  /* 0x3f31721810107823 */ /* 0x000fe20000010015 */
[----:B------:R-:W-:Y:S01]  /*0820*/  FFMA.FTZ R24, R27, R24, 0.19988867640495300293 ;  /* 0x3e4caf9e1b187423 */ /* 0x000fe20000010018 */
[----:B------:R-:W-:Y:S01]  /*0830*/  FFMA.FTZ R22, R23, R22, -0.25000196695327758789 ;  /* 0xbe80004217167423 */ /* 0x000fe20000010016 */
[----:B------:R-:W0:Y:S01]  /*0840*/  MUFU.EX2 R26, R26 ;  /* 0x0000001a001a7308 */ /* 0x000e220000000800 */
[----:B------:R-:W-:Y:S01]  /*0850*/  FMUL.FTZ R21, R13, 1.4426950216293334961 ;  /* 0x3fb8aa3b0d157820 */ /* 0x000fe20000410000 */
[----:B------:R-:W-:Y:S01]  /*0860*/  FFMA.FTZ R24, R27, R24, -0.25000196695327758789 ;  /* 0xbe8000421b187423 */ /* 0x000fe20000010018 */
[----:B------:R-:W-:-:S03]  /*0870*/  FFMA.FTZ R22, R23, R22, 0.33333510160446166992 ;  /* 0x3eaaaae617167423 */ /* 0x000fc60000010016 */
[----:B------:R-:W-:Y:S01]  /*0880*/  FFMA.FTZ R24, R27, R24, 0.33333510160446166992 ;  /* 0x3eaaaae61b187423 */ /* 0x000fe20000010018 */
[----:B------:R-:W-:Y:S01]  /*0890*/  FFMA.FTZ R22, R23, R22, -0.5 ;  /* 0xbf00000017167423 */ /* 0x000fe20000010016 */
[----:B------:R-:W1:Y:S02]  /*08a0*/  MUFU.EX2 R21, R21 ;  /* 0x0000001500157308 */ /* 0x000e640000000800 */
[----:B------:R-:W-:Y:S01]  /*08b0*/  FFMA.FTZ R24, R27, R24, -0.5 ;  /* 0xbf0000001b187423 */ /* 0x000fe20000010018 */
[----:B------:R-:W-:-:S04]  /*08c0*/  FMUL.FTZ R22, R23, R22 ;  /* 0x0000001617167220 */ /* 0x000fc80000410000 */
[----:B------:R-:W-:Y:S01]  /*08d0*/  FFMA.FTZ R23, R23, R22, R23 ;  /* 0x0000001617177223 */ /* 0x000fe20000010017 */
[----:B------:R-:W-:Y:S01]  /*08e0*/  FMUL.FTZ R22, R27, R24 ;  /* 0x000000181b167220 */ /* 0x000fe20000410000 */
[----:B------:R-:W-:Y:S02]  /*08f0*/  HADD2.F32 R24, -RZ, R14.H1_H1 ;  /* 0x3000000eff187230 */ /* 0x000fe40000004100 */
[----:B------:R-:W-:Y:S01]  /*0900*/  FMUL.FTZ R14, R19, 1.1920928955078125e-07 ;  /* 0x34000000130e7820 */ /* 0x000fe20000410000 */
[----:B0-----:R-:W-:Y:S01]  /*0910*/  FADD.FTZ R26, R26, 1 ;  /* 0x3f8000001a1a7421 */ /* 0x001fe20000010000 */
[----:B------:R-:W-:Y:S01]  /*0920*/  FFMA.FTZ R22, R27, R22, R27 ;  /* 0x000000161b167223 */ /* 0x000fe2000001001b */
[----:B------:R-:W-:Y:S01]  /*0930*/  FMUL.FTZ R19, R24, 1.4426950216293334961 ;  /* 0x3fb8aa3b18137820 */ /* 0x000fe20000410000 */
[----:B------:R-:W-:Y:S02]  /*0940*/  FFMA.FTZ R23, R14, 0.69314718246459960938, R23 ;  /* 0x3f3172180e177823 */ /* 0x000fe40000010017 */
[----:B------:R-:W-:Y:S01]  /*0950*/  FFMA.FTZ R14, R25, 0.69314718246459960938, R22 ;  /* 0x3f317218190e7823 */ /* 0x000fe20000010016 */
[----:B------:R-:W0:Y:S01]  /*0960*/  MUFU.RCP R26, R26 ;  /* 0x0000001a001a7308 */ /* 0x000e220000001000 */
[----:B-1----:R-:W-:-:S05]  /*0970*/  FADD.FTZ.RZ R27, R21, 1 ;  /* 0x3f800000151b7421 */ /* 0x002fca000001c000 */
[----:B------:R-:W-:Y:S02]  /*0980*/  IADD3 R22, R27, -0x3f400000, RZ ;  /* 0xc0c000001b167810 */ /* 0x000fe40007ffe0ff */
[----:B------:R-:W1:Y:S01]  /*0990*/  MUFU.EX2 R19, R19 ;  /* 0x0000001300137308 */ /* 0x000e620000000800 */
[----:B------:R-:W-:Y:S05]  /*09a0*/  @!P1 BRA `(.L_x_2058) ;  /* 0x0000000000149947 */ /* 0x000fea0003800000 */
[----:B------:R-:W-:-:S13]  /*09b0*/  ISETP.GE.AND P1, PT, R7, -0x407fffff, PT ;  /* 0xbf8000010700780c */ /* 0x000fda0003f26270 */
[----:B------:R-:W-:-:S05]  /*09c0*/  @P1 MOV R28, 0x7f800000 ;  /* 0x7f800000001c1802 */ /* 0x000fca0000000f00 */
[C---:B------:R-:W-:Y:S01]  /*09d0*/  @P1 FFMA.FTZ R16, R7.reuse, R28, +INF ;  /* 0x7f80000007101423 */ /* 0x040fe2000001001c */
[----:B------:R-:W-:-:S04]  /*09e0*/  FSETP.NEU.FTZ.AND P1, PT, R7, RZ, PT ;  /* 0x000000ff0700720b */ /* 0x000fc80003f3d000 */
[----:B------:R-:W-:-:S09]  /*09f0*/  FSEL R16, R16, -RZ, P1 ;  /* 0x800000ff10107208 */ /* 0x000fd20000800000 */
.L_x_2058:
[----:B------:R-:W-:Y:S05]  /*0a00*/  BSYNC B0 ;  /* 0x0000000000007941 */ /* 0x000fea0003800000 */
.L_x_2057:
[----:B------:R-:W-:Y:S01]  /*0a10*/  BSSY B0, `(.L_x_2059) ;  /* 0x0000009000007945 */ /* 0x000fe20003800000 */
[----:B------:R-:W-:Y:S01]  /*0a20*/  LOP3.LUT R22, R22, 0xff800000, RZ, 0xc0, !PT ;  /* 0xff80000016167812 */ /* 0x000fe200078ec0ff */
[----:B-1----:R-:W-:Y:S02]  /*0a30*/  FADD.FTZ.RZ R7, R19, 1 ;  /* 0x3f80000013077421 */ /* 0x002fe4000001c000 */
[----:B------:R-:W-:Y:S05]  /*0a40*/  @!P2 BRA `(.L_x_2060) ;  /* 0x000000000014a947 */ /* 0x000fea0003800000 */
[----:B------:R-:W-:-:S13]  /*0a50*/  ISETP.GE.AND P1, PT, R12, -0x407fffff, PT ;  /* 0xbf8000010c00780c */ /* 0x000fda0003f26270 */
[----:B------:R-:W-:-:S05]  /*0a60*/  @P1 MOV R25, 0x7f800000 ;  /* 0x7f80000000191802 */ /* 0x000fca0000000f00 */
[C---:B------:R-:W-:Y:S01]  /*0a70*/  @P1 FFMA.FTZ R23, R12.reuse, R25, +INF ;  /* 0x7f8000000c171423 */ /* 0x040fe20000010019 */
[----:B------:R-:W-:-:S04]  /*0a80*/  FSETP.NEU.FTZ.AND P1, PT, R12, RZ, PT ;  /* 0x000000ff0c00720b */ /* 0x000fc80003f3d000 */
[----:B------:R-:W-:-:S09]  /*0a90*/  FSEL R23, R23, -RZ, P1 ;  /* 0x800000ff17177208 */ /* 0x000fd20000800000 */
.L_x_2060:
[----:B------:R-:W-:Y:S05]  /*0aa0*/  BSYNC B0 ;  /* 0x0000000000007941 */ /* 0x000fea0003800000 */
.L_x_2059:
[----:B------:R-:W-:Y:S01]  /*0ab0*/  BSSY B0, `(.L_x_2061) ;  /* 0x0000009000007945 */ /* 0x000fe20003800000 */
        /* <DEDUP_REMOVED lines=8> */
.L_x_2062:
[----:B------:R-:W-:Y:S05]  /*0b40*/  BSYNC B0 ;  /* 0x0000000000007941 */ /* 0x000fea0003800000 */
.L_x_2061:
[----:B------:R-:W-:Y:S01]  /*0b50*/  LOP3.LUT R18, R12, 0xff800000, RZ, 0xc0, !PT ;  /* 0xff8000000c127812 */ /* 0x000fe200078ec0ff */
[----:B------:R-:W-:Y:S01]  /*0b60*/  FFMA.FTZ R12, R7, R20, -1 ;  /* 0xbf800000070c7423 */ /* 0x000fe20000010014 */
[-C--:B------:R-:W-:Y:S01]  /*0b70*/  IADD3 R25, R21, -R22.reuse, RZ ;  /* 0x8000001615197210 */ /* 0x080fe20007ffe0ff */
[----:B------:R-:W-:Y:S01]  /*0b80*/  BSSY B0, `(.L_x_2063) ;  /* 0x000002e000007945 */ /* 0x000fe20003800000 */
[----:B------:R-:W-:Y:S02]  /*0b90*/  IADD3 R7, -R18, 0x40800000, RZ ;  /* 0x4080000012077810 */ /* 0x000fe40007ffe1ff */
[----:B------:R-:W-:Y:S01]  /*0ba0*/  I2FP.F32.S32 R22, R22 ;  /* 0x0000001600167245 */ /* 0x000fe20000201400 */
[----:B------:R-:W-:Y:S01]  /*0bb0*/  FADD.FTZ R25, R25, R12 ;  /* 0x0000000c19197221 */ /* 0x000fe20000010000 */
[----:B------:R-:W-:Y:S01]  /*0bc0*/  IADD3 R12, R19, -R18, RZ ;  /* 0x80000012130c7210 */ /* 0x000fe20007ffe0ff */
[----:B------:R-:W-:Y:S01]  /*0bd0*/  FFMA.FTZ R27, R7, R20, -1 ;  /* 0xbf800000071b7423 */ /* 0x000fe20000010014 */
[----:B0-----:R-:W-:Y:S01]  /*0be0*/  FMUL.FTZ R7, R17, R26 ;  /* 0x0000001a11077220 */ /* 0x001fe20000410000 */
[----:B------:R-:W-:Y:S01]  /*0bf0*/  ISETP.GE.U32.AND P0, PT, R21, 0x7f800000, PT ;  /* 0x7f8000001500780c */ /* 0x000fe20003f06070 */
[----:B------:R-:W-:Y:S01]  /*0c00*/  FMUL.FTZ R22, R22, 1.1920928955078125e-07 ;  /* 0x3400000016167820 */ /* 0x000fe20000410000 */
[----:B------:R-:W-:Y:S01]  /*0c10*/  FADD.FTZ R17, R12, R27 ;  /* 0x0000001b0c117221 */ /* 0x000fe20000010000 */
[----:B------:R-:W-:Y:S01]  /*0c20*/  FFMA.FTZ R12, R25, -R2, 0.10546888411045074463 ;  /* 0x3dd80012190c7423 */ /* 0x000fe20000010802 */
[----:B------:R-:W-:-:S02]  /*0c30*/  I2FP.F32.S32 R18, R18 ;  /* 0x0000001200127245 */ /* 0x000fc40000201400 */
[----:B------:R-:W-:Y:S01]  /*0c40*/  FFMA.FTZ R26, R17, -R2, 0.10546888411045074463 ;  /* 0x3dd80012111a7423 */ /* 0x000fe20000010802 */
[----:B------:R-:W-:Y:S01]  /*0c50*/  FFMA.FTZ R12, R25, R12, -0.13229703903198242188 ;  /* 0xbe0778e0190c7423 */ /* 0x000fe2000001000c */
[----:B------:R-:W-:Y:S02]  /*0c60*/  ISETP.GE.U32.AND P1, PT, R19, 0x7f800000, PT ;  /* 0x7f8000001300780c */ /* 0x000fe40003f26070 */
        /* <DEDUP_REMOVED lines=15> */
[----:B------:R-:W-:Y:S01]  /*0d60*/  FFMA.FTZ R27, R25, R12, R25 ;  /* 0x0000000c191b7223 */ /* 0x000fe20000010019 */
[----:B------:R-:W-:Y:S02]  /*0d70*/  HADD2.F32 R12, -RZ, R15.H0_H0 ;  /* 0x2000000fff0c7230 */ /* 0x000fe40000004100 */
[----:B------:R-:W-:Y:S01]  /*0d80*/  FFMA.FTZ R26, R17, R26, R17 ;  /* 0x0000001a111a7223 */ /* 0x000fe20000010011 */
[----:B------:R-:W-:Y:S01]  /*0d90*/  FFMA.FTZ R17, R22, 0.69314718246459960938, R27 ;  /* 0x3f31721816117823 */ /* 0x000fe2000001001b */
[----:B------:R-:W-:Y:S01]  /*0da0*/  FMUL.FTZ R27, R18, 1.1920928955078125e-07 ;  /* 0x34000000121b7820 */ /* 0x000fe20000410000 */
[----:B------:R-:W-:-:S03]  /*0db0*/  FMUL.FTZ R25, R12, 1.4426950216293334961 ;  /* 0x3fb8aa3b0c197820 */ /* 0x000fc60000410000 */
[----:B------:R-:W-:-:S03]  /*0dc0*/  FFMA.FTZ R18, R27, 0.69314718246459960938, R26 ;  /* 0x3f3172181b127823 */ /* 0x000fc6000001001a */
[----:B------:R-:W0:Y:S02]  /*0dd0*/  MUFU.EX2 R25, R25 ;  /* 0x0000001900197308 */ /* 0x000e240000000800 */
[----:B0-----:R-:W-:-:S05]  /*0de0*/  FADD.FTZ.RZ R22, R25, 1 ;  /* 0x3f80000019167421 */ /* 0x001fca000001c000 */
[----:B------:R-:W-:Y:S01]  /*0df0*/  IADD3 R22, R22, -0x3f400000, RZ ;  /* 0xc0c0000016167810 */ /* 0x000fe20007ffe0ff */
[----:B------:R-:W-:Y:S06]  /*0e00*/  @!P0 BRA `(.L_x_2064) ;  /* 0x0000000000148947 */ /* 0x000fec0003800000 */
[----:B------:R-:W-:-:S13]  /*0e10*/  ISETP.GE.AND P0, PT, R21, -0x407fffff, PT ;  /* 0xbf8000011500780c */ /* 0x000fda0003f06270 */
[----:B------:R-:W-:-:S05]  /*0e20*/  @P0 MOV R26, 0x7f800000 ;  /* 0x7f800000001a0802 */ /* 0x000fca0000000f00 */
[C---:B------:R-:W-:Y:S01]  /*0e30*/  @P0 FFMA.FTZ R17, R21.reuse, R26, +INF ;  /* 0x7f80000015110423 */ /* 0x040fe2000001001a */
[----:B------:R-:W-:-:S04]  /*0e40*/  FSETP.NEU.FTZ.AND P0, PT, R21, RZ, PT ;  /* 0x000000ff1500720b */ /* 0x000fc80003f1d000 */
[----:B------:R-:W-:-:S09]  /*0e50*/  FSEL R17, R17, -RZ, P0 ;  /* 0x800000ff11117208 */ /* 0x000fd20000000000 */
.L_x_2064:
[----:B------:R-:W-:Y:S05]  /*0e60*/  BSYNC B0 ;  /* 0x0000000000007941 */ /* 0x000fea0003800000 */
.L_x_2063:
        /* <DEDUP_REMOVED lines=8> */
.L_x_2066:
[----:B------:R-:W-:Y:S05]  /*0ef0*/  BSYNC B0 ;  /* 0x0000000000007941 */ /* 0x000fea0003800000 */
.L_x_2065:
[----:B------:R-:W-:Y:S01]  /*0f00*/  FMUL.FTZ R19, R13, -1.4426950216293334961 ;  /* 0xbfb8aa3b0d137820 */ /* 0x000fe20000410000 */
[----:B------:R-:W-:Y:S01]  /*0f10*/  IADD3 R21, -R26, 0x40800000, RZ ;  /* 0x408000001a157810 */ /* 0x000fe20007ffe1ff */
[----:B------:R-:W-:Y:S01]  /*0f20*/  BSSY B0, `(.L_x_2067) ;  /* 0x0000022000007945 */ /* 0x000fe20003800000 */
[----:B------:R-:W-:-:S03]  /*0f30*/  ISETP.GE.U32.AND P0, PT, R25, 0x7f800000, PT ;  /* 0x7f8000001900780c */ /* 0x000fc60003f06070 */
[----:B------:R-:W0:Y:S01]  /*0f40*/  MUFU.EX2 R19, R19 ;  /* 0x0000001300137308 */ /* 0x000e220000000800 */
[----:B------:R-:W-:Y:S01]  /*0f50*/  FFMA.FTZ R22, R21, R20, -1 ;  /* 0xbf80000015167423 */ /* 0x000fe20000010014 */
[-C--:B------:R-:W-:Y:S02]  /*0f60*/  IADD3 R21, R25, -R26.reuse, RZ ;  /* 0x8000001a19157210 */ /* 0x080fe40007ffe0ff */
[----:B------:R-:W-:-:S03]  /*0f70*/  I2FP.F32.S32 R26, R26 ;  /* 0x0000001a001a7245 */ /* 0x000fc60000201400 */
[----:B------:R-:W-:Y:S02]  /*0f80*/  FADD.FTZ R21, R21, R22 ;  /* 0x0000001615157221 */ /* 0x000fe40000010000 */
[----:B------:R-:W-:Y:S02]  /*0f90*/  FMUL.FTZ R26, R26, 1.1920928955078125e-07 ;  /* 0x340000001a1a7820 */ /* 0x000fe40000410000 */
[----:B------:R-:W-:-:S04]  /*0fa0*/  FFMA.FTZ R22, R21, -R2, 0.10546888411045074463 ;  /* 0x3dd8001215167423 */ /* 0x000fc80000010802 */
[----:B------:R-:W-:Y:S01]  /*0fb0*/  FFMA.FTZ R28, R21, R22, -0.13229703903198242188 ;  /* 0xbe0778e0151c7423 */ /* 0x000fe20000010016 */
[----:B0-----:R-:W-:Y:S01]  /*0fc0*/  FADD.FTZ R22, R19, 1 ;  /* 0x3f80000013167421 */ /* 0x001fe20000010000 */
[----:B------:R-:W-:Y:S02]  /*0fd0*/  HADD2.F32 R19, -RZ, R15.H1_H1 ;  /* 0x3000000fff137230 */ /* 0x000fe40000004100 */
[C---:B------:R-:W-:Y:S01]  /*0fe0*/  FFMA.FTZ R28, R21.reuse, R28, 0.14491446316242218018 ;  /* 0x3e146475151c7423 */ /* 0x040fe2000001001c */
[----:B------:R-:W-:Y:S02]  /*0ff0*/  FMUL.FTZ R15, R24, -1.4426950216293334961 ;  /* 0xbfb8aa3b180f7820 */ /* 0x000fe40000410000 */
[----:B------:R-:W0:Y:S01]  /*1000*/  MUFU.RCP R22, R22 ;  /* 0x0000001600167308 */ /* 0x000e220000001000 */
[----:B------:R-:W-:-:S04]  /*1010*/  FFMA.FTZ R28, R21, R28, -0.16641564667224884033 ;  /* 0xbe2a68dd151c7423 */ /* 0x000fc8000001001c */
[----:B------:R-:W-:-:S03]  /*1020*/  FFMA.FTZ R28, R21, R28, 0.19988867640495300293 ;  /* 0x3e4caf9e151c7423 */ /* 0x000fc6000001001c */
[----:B------:R-:W1:Y:S01]  /*1030*/  MUFU.EX2 R15, R15 ;  /* 0x0000000f000f7308 */ /* 0x000e620000000800 */
[----:B------:R-:W-:-:S04]  /*1040*/  FFMA.FTZ R28, R21, R28, -0.25000196695327758789 ;  /* 0xbe800042151c7423 */ /* 0x000fc8000001001c */
[----:B------:R-:W-:Y:S01]  /*1050*/  FFMA.FTZ R28, R21, R28, 0.33333510160446166992 ;  /* 0x3eaaaae6151c7423 */ /* 0x000fe2000001001c */
[----:B0-----:R-:W-:Y:S01]  /*1060*/  FMUL.FTZ R13, R13, R22 ;  /* 0x000000160d0d7220 */ /* 0x001fe20000410000 */
[----:B------:R-:W-:Y:S02]  /*1070*/  FMUL.FTZ R22, R19, 1.4426950216293334961 ;  /* 0x3fb8aa3b13167820 */ /* 0x000fe40000410000 */
[----:B------:R-:W-:-:S04]  /*1080*/  FFMA.FTZ R28, R21, R28, -0.5 ;  /* 0xbf000000151c7423 */ /* 0x000fc8000001001c */
[C---:B------:R-:W-:Y:S01]  /*1090*/  FMUL.FTZ R28, R21.reuse, R28 ;  /* 0x0000001c151c7220 */ /* 0x040fe20000410000 */
[----:B------:R-:W0:Y:S03]  /*10a0*/  MUFU.EX2 R22, R22 ;  /* 0x0000001600167308 */ /* 0x000e260000000800 */
[----:B------:R-:W-:-:S04]  /*10b0*/  FFMA.FTZ R21, R21, R28, R21 ;  /* 0x0000001c15157223 */ /* 0x000fc80000010015 */
[----:B------:R-:W-:Y:S01]  /*10c0*/  FFMA.FTZ R21, R26, 0.69314718246459960938, R21 ;  /* 0x3f3172181a157823 */ /* 0x000fe20000010015 */
[----:B-1----:R-:W-:Y:S01]  /*10d0*/  FADD.FTZ R26, R15, 1 ;  /* 0x3f8000000f1a7421 */ /* 0x002fe20000010000 */
[----:B------:R-:W-:Y:S06]  /*10e0*/  @!P0 BRA `(.L_x_2068) ;  /* 0x0000000000148947 */ /* 0x000fec0003800000 */
[----:B------:R-:W-:-:S13]  /*10f0*/  ISETP.GE.AND P0, PT, R25, -0x407fffff, PT ;  /* 0xbf8000011900780c */ /* 0x000fda0003f06270 */
[----:B------:R-:W-:-:S05]  /*1100*/  @P0 MOV R28, 0x7f800000 ;  /* 0x7f800000001c0802 */ /* 0x000fca0000000f00 */
[C---:B------:R-:W-:Y:S01]  /*1110*/  @P0 FFMA.FTZ R21, R25.reuse, R28, +INF ;  /* 0x7f80000019150423 */ /* 0x040fe2000001001c */
[----:B------:R-:W-:-:S04]  /*1120*/  FSETP.NEU.FTZ.AND P0, PT, R25, RZ, PT ;  /* 0x000000ff1900720b */ /* 0x000fc80003f1d000 */
[----:B------:R-:W-:-:S09]  /*1130*/  FSEL R21, R21, -RZ, P0 ;  /* 0x800000ff15157208 */ /* 0x000fd20000000000 */
.L_x_2068:
[----:B------:R-:W-:Y:S05]  /*1140*/  BSYNC B0 ;  /* 0x0000000000007941 */ /* 0x000fea0003800000 */
.L_x_2067:
[----:B0-----:R-:W-:Y:S01]  /*1150*/  FADD.FTZ.RZ R25, R22, 1 ;  /* 0x3f80000016197421 */ /* 0x001fe2000001c000 */
[----:B------:R0:W1:Y:S01]  /*1160*/  MUFU.RCP R15, R26 ;  /* 0x0000001a000f7308 */ /* 0x0000620000001000 */
[----:B------:R-:W-:Y:S01]  /*1170*/  FMUL.FTZ R28, R12, -1.4426950216293334961 ;  /* 0xbfb8aa3b0c1c7820 */ /* 0x000fe20000410000 */
[----:B------:R-:W-:Y:S01]  /*1180*/  ISETP.GE.U32.AND P0, PT, R22, 0x7f800000, PT ;  /* 0x7f8000001600780c */ /* 0x000fe20003f06070 */
[----:B------:R-:W-:Y:S01]  /*1190*/  BSSY B0, `(.L_x_2069) ;  /* 0x0000028000007945 */ /* 0x000fe20003800000 */
[----:B------:R-:W-:-:S04]  /*11a0*/  IADD3 R25, R25, -0x3f400000, RZ ;  /* 0xc0c0000019197810 */ /* 0x000fc80007ffe0ff */
[----:B------:R-:W-:Y:S01]  /*11b0*/  LOP3.LUT R25, R25, 0xff800000, RZ, 0xc0, !PT ;  /* 0xff80000019197812 */ /* 0x000fe200078ec0ff */
[----:B0-----:R-:W-:Y:S01]  /*11c0*/  FMUL.FTZ R26, R19, -1.4426950216293334961 ;  /* 0xbfb8aa3b131a7820 */ /* 0x001fe20000410000 */
[----:B------:R-:W0:Y:S02]  /*11d0*/  MUFU.EX2 R28, R28 ;  /* 0x0000001c001c7308 */ /* 0x000e240000000800 */
[----:B------:R-:W-:Y:S02]  /*11e0*/  IADD3 R27, -R25, 0x40800000, RZ ;  /* 0x40800000191b7810 */ /* 0x000fe40007ffe1ff */
[-C--:B------:R-:W-:Y:S02]  /*11f0*/  IADD3 R29, R22, -R25.reuse, RZ ;  /* 0x80000019161d7210 */ /* 0x080fe40007ffe0ff */
[----:B------:R-:W-:Y:S01]  /*1200*/  I2FP.F32.S32 R25, R25 ;  /* 0x0000001900197245 */ /* 0x000fe20000201400 */
[----:B------:R-:W-:Y:S01]  /*1210*/  FFMA.FTZ R20, R27, R20, -1 ;  /* 0xbf8000001b147423 */ /* 0x000fe20000010014 */
[----:B------:R-:W2:Y:S01]  /*1220*/  MUFU.EX2 R26, R26 ;  /* 0x0000001a001a7308 */ /* 0x000ea20000000800 */
[----:B-1----:R-:W-:-:S02]  /*1230*/  FMUL.FTZ R15, R24, R15 ;  /* 0x0000000f180f7220 */ /* 0x002fc40000410000 */
[----:B------:R-:W-:Y:S01]  /*1240*/  FADD.FTZ R29, R29, R20 ;  /* 0x000000141d1d7221 */ /* 0x000fe20000010000 */
[----:B------:R-:W-:-:S03]  /*1250*/  FMUL.FTZ R25, R25, 1.1920928955078125e-07 ;  /* 0x3400000019197820 */ /* 0x000fc60000410000 */
[C---:B------:R-:W-:Y:S01]  /*1260*/  FFMA.FTZ R2, R29.reuse, -R2, 0.10546888411045074463 ;  /* 0x3dd800121d027423 */ /* 0x040fe20000010802 */
[----:B------:R-:W1:Y:S01]  /*1270*/  MUFU.TANH R16, R16 ;  /* 0x0000001000107308 */ /* 0x000e620000002400 */
[----:B0-----:R-:W-:Y:S02]  /*1280*/  FADD.FTZ R27, R28, 1 ;  /* 0x3f8000001c1b7421 */ /* 0x001fe40000010000 */
[----:B------:R-:W-:-:S04]  /*1290*/  FFMA.FTZ R2, R29, R2, -0.13229703903198242188 ;  /* 0xbe0778e01d027423 */ /* 0x000fc80000010002 */
[C---:B------:R-:W-:Y:S01]  /*12a0*/  FFMA.FTZ R2, R29.reuse, R2, 0.14491446316242218018 ;  /* 0x3e1464751d027423 */ /* 0x040fe20000010002 */
[----:B------:R-:W0:Y:S01]  /*12b0*/  MUFU.RCP R27, R27 ;  /* 0x0000001b001b7308 */ /* 0x000e220000001000 */
[----:B--2---:R-:W-:Y:S02]  /*12c0*/  FADD.FTZ R20, R26, 1 ;  /* 0x3f8000001a147421 */ /* 0x004fe40000010000 */
[----:B------:R-:W-:-:S04]  /*12d0*/  FFMA.FTZ R26, R29, R2, -0.16641564667224884033 ;  /* 0xbe2a68dd1d1a7423 */ /* 0x000fc80000010002 */
[C---:B------:R-:W-:Y:S01]  /*12e0*/  FFMA.FTZ R26, R29.reuse, R26, 0.19988867640495300293 ;  /* 0x3e4caf9e1d1a7423 */ /* 0x040fe2000001001a */
[----:B------:R-:W2:Y:S03]  /*12f0*/  MUFU.RCP R20, R20 ;  /* 0x0000001400147308 */ /* 0x000ea60000001000 */
[----:B------:R-:W-:-:S04]  /*1300*/  FFMA.FTZ R26, R29, R26, -0.25000196695327758789 ;  /* 0xbe8000421d1a7423 */ /* 0x000fc8000001001a */
[C---:B------:R-:W-:Y:S01]  /*1310*/  FFMA.FTZ R26, R29.reuse, R26, 0.33333510160446166992 ;  /* 0x3eaaaae61d1a7423 */ /* 0x040fe2000001001a */
[----:B------:R3:W4:Y:S03]  /*1320*/  MUFU.TANH R24, R23 ;  /* 0x0000001700187308 */ /* 0x0007260000002400 */
[----:B------:R-:W-:-:S04]  /*1330*/  FFMA.FTZ R26, R29, R26, -0.5 ;  /* 0xbf0000001d1a7423 */ /* 0x000fc8000001001a */
[C---:B------:R-:W-:Y:S01]  /*1340*/  FMUL.FTZ R26, R29.reuse, R26 ;  /* 0x0000001a1d1a7220 */ /* 0x040fe20000410000 */
[----:B------:R-:W0:Y:S03]  /*1350*/  MUFU.TANH R14, R14 ;  /* 0x0000000e000e7308 */ /* 0x000e260000002400 */
[----:B------:R-:W-:-:S04]  /*1360*/  FFMA.FTZ R26, R29, R26, R29 ;  /* 0x0000001a1d1a7223 */ /* 0x000fc8000001001d */
[----:B------:R-:W-:Y:S01]  /*1370*/  FFMA.FTZ R26, R25, 0.69314718246459960938, R26 ;  /* 0x3f317218191a7823 */ /* 0x000fe2000001001a */
        /* <DEDUP_REMOVED lines=9> */
.L_x_2070:
[----:B------:R-:W-:Y:S05]  /*1410*/  BSYNC B0 ;  /* 0x0000000000007941 */ /* 0x000fea0003800000 */
.L_x_2069:
[----:B------:R-:W-:Y:S01]  /*1420*/  FFMA.FTZ R17, -R16, R16, 1 ;  /* 0x3f80000010117423 */ /* 0x000fe20000010110 */
[----:B------:R-:W1:Y:S01]  /*1430*/  MUFU.TANH R22, R26 ;  /* 0x0000001a00167308 */ /* 0x000e620000002400 */
[----:B------:R-:W-:Y:S01]  /*1440*/  FFMA.FTZ R23, -R24, R24, 1 ;  /* 0x3f80000018177423 */ /* 0x000fe20000010118 */
[----:B0-----:R-:W-:Y:S01]  /*1450*/  FFMA.FTZ R25, -R14, R14, 1 ;  /* 0x3f8000000e197423 */ /* 0x001fe2000001010e */
[----:B------:R-:W-:Y:S01]  /*1460*/  FFMA.FTZ R5, R17, R5, R16 ;  /* 0x0000000511057223 */ /* 0x000fe20000010010 */
[----:B------:R-:W-:Y:S01]  /*1470*/  FMUL.FTZ R12, R12, R27 ;  /* 0x0000001b0c0c7220 */ /* 0x000fe20000410000 */
[----:B------:R-:W0:Y:S01]  /*1480*/  LDC.64 R16, c[0x0][0x218] ;  /* 0x00008600ff107b82 */ /* 0x000e220000000a00 */
[----:B------:R-:W-:Y:S01]  /*1490*/  FFMA.FTZ R3, R23, R3, R24 ;  /* 0x0000000317037223 */ /* 0x000fe20000010018 */
[----:B------:R-:W-:Y:S01]  /*14a0*/  FFMA.FTZ R7, R25, R7, R14 ;  /* 0x0000000719077223 */ /* 0x000fe2000001000e */
[----:B------:R-:W-:Y:S01]  /*14b0*/  FFMA.FTZ R23, -R2, R2, 1 ;  /* 0x3f80000002177423 */ /* 0x000fe20000010102 */
[----:B------:R-:W-:Y:S01]  /*14c0*/  FFMA.FTZ R14, -R21, R21, 1 ;  /* 0x3f800000150e7423 */ /* 0x000fe20000010115 */
[----:B------:R-:W-:Y:S01]  /*14d0*/  FFMA.FTZ R25, -R18, R18, 1 ;  /* 0x3f80000012197423 */ /* 0x000fe20000010112 */
[----:B------:R-:W-:Y:S01]  /*14e0*/  FMUL.FTZ R19, R19, R20 ;  /* 0x0000001413137220 */ /* 0x000fe20000410000 */
[----:B------:R-:W-:Y:S01]  /*14f0*/  FFMA.FTZ R13, R23, R13, R2 ;  /* 0x0000000d170d7223 */ /* 0x000fe20000010002 */
[----:B------:R-:W-:Y:S01]  /*1500*/  FFMA.FTZ R12, R14, R12, R21 ;  /* 0x0000000c0e0c7223 */ /* 0x000fe20000010015 */
[----:B------:R-:W-:Y:S01]  /*1510*/  FFMA.FTZ R15, R25, R15, R18 ;  /* 0x0000000f190f7223 */ /* 0x000fe20000010012 */
[----:B-----5:R-:W-:-:S02]  /*1520*/  HADD2.F32 R21, -RZ, R8.H0_H0 ;  /* 0x20000008ff157230 */ /* 0x020fc40000004100 */
[----:B-1----:R-:W-:Y:S01]  /*1530*/  FFMA.FTZ R27, -R22, R22, 1 ;  /* 0x3f800000161b7423 */ /* 0x002fe20000010116 */
[--C-:B------:R-:W-:Y:S02]  /*1540*/  HADD2.F32 R2, -RZ, R9.reuse.H0_H0 ;  /* 0x20000009ff027230 */ /* 0x100fe40000004100 */
[----:B------:R-:W-:Y:S02]  /*1550*/  HADD2.F32 R8, -RZ, R8.H1_H1 ;  /* 0x30000008ff087230 */ /* 0x000fe40000004100 */
[----:B------:R-:W-:Y:S01]  /*1560*/  FFMA.FTZ R19, R27, R19, R22 ;  /* 0x000000131b137223 */ /* 0x000fe20000010016 */
[----:B------:R-:W-:Y:S02]  /*1570*/  HADD2.F32 R14, -RZ, R9.H1_H1 ;  /* 0x30000009ff0e7230 */ /* 0x000fe40000004100 */
[----:B------:R-:W-:Y:S01]  /*1580*/  FMUL.FTZ R2, R2, R3 ;  /* 0x0000000302027220 */ /* 0x000fe20000410000 */
[--C-:B------:R-:W-:Y:S02]  /*1590*/  HADD2.F32 R18, -RZ, R10.reuse.H0_H0 ;  /* 0x2000000aff127230 */ /* 0x100fe40000004100 */
[----:B------:R-:W-:Y:S01]  /*15a0*/  FMUL.FTZ R6, R21, R6 ;  /* 0x0000000615067220 */ /* 0x000fe20000410000 */
[----:B------:R-:W-:-:S02]  /*15b0*/  HADD2.F32 R10, -RZ, R10.H1_H1 ;  /* 0x3000000aff0a7230 */ /* 0x000fc40000004100 */
[----:B------:R-:W-:Y:S01]  /*15c0*/  FMUL.FTZ R5, R8, R5 ;  /* 0x0000000508057220 */ /* 0x000fe20000410000 */
[--C-:B------:R-:W-:Y:S02]  /*15d0*/  HADD2.F32 R9, -RZ, R11.reuse.H0_H0 ;  /* 0x2000000bff097230 */ /* 0x100fe40000004100 */
[----:B------:R-:W-:Y:S01]  /*15e0*/  FMUL.FTZ R3, R14, R7 ;  /* 0x000000070e037220 */ /* 0x000fe20000410000 */
[----:B------:R-:W-:Y:S02]  /*15f0*/  HADD2.F32 R20, -RZ, R11.H1_H1 ;  /* 0x3000000bff147230 */ /* 0x000fe40000004100 */
[----:B------:R-:W-:Y:S01]  /*1600*/  FMUL.FTZ R13, R18, R13 ;  /* 0x0000000d120d7220 */ /* 0x000fe20000410000 */
[----:B0-----:R-:W-:-:S04]  /*1610*/  IMAD.WIDE.U32 R16, R4, 0x2, R16 ;  /* 0x0000000204107825 */ /* 0x001fc800078e0010 */
[----:B------:R-:W-:Y:S01]  /*1620*/  FMUL.FTZ R10, R10, R15 ;  /* 0x0000000f0a0a7220 */ /* 0x000fe20000410000 */
[----:B------:R-:W-:Y:S01]  /*1630*/  FMUL.FTZ R12, R9, R12 ;  /* 0x0000000c090c7220 */ /* 0x000fe20000410000 */
[----:B------:R-:W-:Y:S01]  /*1640*/  FMUL.FTZ R7, R20, R19 ;  /* 0x0000001314077220 */ /* 0x000fe20000410000 */
[----:B------:R-:W-:Y:S01]  /*1650*/  F2FP.F16.F32.PACK_AB R4, R5, R6 ;  /* 0x000000060504723e */ /* 0x000fe200000000ff */
[----:B------:R-:W-:Y:S01]  /*1660*/  IMAD.WIDE R16, R0, 0x10, R16 ;  /* 0x0000001000107825 */ /* 0x000fe200078e0210 */
[----:B------:R-:W-:Y:S02]  /*1670*/  F2FP.F16.F32.PACK_AB R5, R3, R2 ;  /* 0x000000020305723e */ /* 0x000fe400000000ff */
[----:B------:R-:W-:Y:S02]  /*1680*/  F2FP.F16.F32.PACK_AB R6, R10, R13 ;  /* 0x0000000d0a06723e */ /* 0x000fe400000000ff */
[----:B------:R-:W-:-:S05]  /*1690*/  F2FP.F16.F32.PACK_AB R7, R7, R12 ;  /* 0x0000000c0707723e */ /* 0x000fca00000000ff */
[----:B------:R-:W-:Y:S01]  /*16a0*/  STG.E.128 desc[UR4][R16.64], R4 ;  /* 0x0000000410007986 */ /* 0x000fe2000c101d04 */
[----:B------:R-:W-:Y:S05]  /*16b0*/  EXIT ;  /* 0x000000000000794d */ /* 0x000fea0003800000 */
.L_x_2054:
        /* <DEDUP_REMOVED lines=128> */
.L_x_2074:
[----:B------:R-:W-:Y:S05]  /*1ec0*/  BSYNC B1 ;  /* 0x0000000000017941 */ /* 0x000fea0003800000 */
.L_x_2073:
[----:B------:R-:W0:Y:S01]  /*1ed0*/  MUFU.TANH R15, R15 ;  /* 0x0000000f000f7308 */ /* 0x000e220000002400 */
[----:B-1----:R-:W-:Y:S01]  /*1ee0*/  FMUL.FTZ R17, R8, R17 ;  /* 0x0000001108117220 */ /* 0x002fe20000410000 */
[----:B------:R-:W-:Y:S02]  /*1ef0*/  HADD2.F32 R7, -RZ, R7.H0_H0 ;  /* 0x20000007ff077230 */ /* 0x000fe40000004100 */
[----:B0-----:R-:W-:-:S04]  /*1f00*/  FFMA.FTZ R8, -R15, R15, 1 ;  /* 0x3f8000000f087423 */ /* 0x001fc8000001010f */
[----:B------:R-:W-:-:S04]  /*1f10*/  FFMA.FTZ R8, R8, R17, R15 ;  /* 0x0000001108087223 */ /* 0x000fc8000001000f */
[----:B------:R-:W-:-:S05]  /*1f20*/  FMUL.FTZ R7, R7, R8 ;  /* 0x0000000807077220 */ /* 0x000fca0000410000 */
[----:B------:R-:W-:-:S07]  /*1f30*/  F2FP.F16.F32.PACK_AB R7, RZ, R7 ;  /* 0x00000007ff07723e */ /* 0x000fce00000000ff */
.L_x_2072:
[----:B------:R-:W-:Y:S05]  /*1f40*/  BSYNC B0 ;  /* 0x0000000000007941 */ /* 0x000fea0003800000 */
.L_x_2071:
        /* <DEDUP_REMOVED lines=41> */
.L_x_2078:
[----:B------:R-:W-:Y:S05]  /*21e0*/  BSYNC B1 ;  /* 0x0000000000017941 */ /* 0x000fea0003800000 */
.L_x_2077:
[----:B------:R-:W0:Y:S01]  /*21f0*/  MUFU.TANH R15, R15 ;  /* 0x0000000f000f7308 */ /* 0x000e220000002400 */
[----:B-1----:R-:W-:Y:S01]  /*2200*/  FMUL.FTZ R17, R10, R17 ;  /* 0x000000110a117220 */ /* 0x002fe20000410000 */
[----:B------:R-:W-:Y:S02]  /*2210*/  HADD2.F32 R9, -RZ, R9.H0_H0 ;  /* 0x20000009ff097230 */ /* 0x000fe40000004100 */
[----:B0-----:R-:W-:-:S04]  /*2220*/  FFMA.FTZ R10, -R15, R15, 1 ;  /* 0x3f8000000f0a7423 */ /* 0x001fc8000001010f */
[----:B------:R-:W-:-:S04]  /*2230*/  FFMA.FTZ R10, R10, R17, R15 ;  /* 0x000000110a0a7223 */ /* 0x000fc8000001000f */
[----:B------:R-:W-:-:S05]  /*2240*/  FMUL.FTZ R9, R9, R10 ;  /* 0x0000000a09097220 */ /* 0x000fca0000410000 */
[----:B------:R-:W-:-:S07]  /*2250*/  F2FP.F16.F32.PACK_AB R9, RZ, R9 ;  /* 0x00000009ff09723e */ /* 0x000fce00000000ff */
.L_x_2076:
[----:B------:R-:W-:Y:S05]  /*2260*/  BSYNC B0 ;  /* 0x0000000000007941 */ /* 0x000fea0003800000 */
.L_x_2075:
        /* <DEDUP_REMOVED lines=41> */
.L_x_2082:
[----:B------:R-:W-:Y:S05]  /*2500*/  BSYNC B1 ;  /* 0x0000000000017941 */ /* 0x000fea0003800000 */
.L_x_2081:
[----:B------:R-:W0:Y:S01]  /*2510*/  MUFU.TANH R14, R14 ;  /* 0x0000000e000e7308 */ /* 0x000e220000002400 */
[----:B-1----:R-:W-:Y:S01]  /*2520*/  FMUL.FTZ R17, R20, R17 ;  /* 0x0000001114117220 */ /* 0x002fe20000410000 */
[----:B------:R-:W-:Y:S02]  /*2530*/  HADD2.F32 R10, -RZ, R11.H0_H0 ;  /* 0x2000000bff0a7230 */ /* 0x000fe40000004100 */
[----:B0-----:R-:W-:-:S04]  /*2540*/  FFMA.FTZ R15, -R14, R14, 1 ;  /* 0x3f8000000e0f7423 */ /* 0x001fc8000001010e */
[----:B------:R-:W-:-:S04]  /*2550*/  FFMA.FTZ R15, R15, R17, R14 ;  /* 0x000000110f0f7223 */ /* 0x000fc8000001000e */
[----:B------:R-:W-:-:S05]  /*2560*/  FMUL.FTZ R10, R10, R15 ;  /* 0x0000000f0a0a7220 */ /* 0x000fca0000410000 */
[----:B------:R-:W-:-:S07]  /*2570*/  F2FP.F16.F32.PACK_AB R10, RZ, R10 ;  /* 0x0000000aff0a723e */ /* 0x000fce00000000ff */
.L_x_2080:
[----:B------:R-:W-:Y:S05]  /*2580*/  BSYNC B0 ;  /* 0x0000000000007941 */ /* 0x000fea0003800000 */
.L_x_2079:
        /* <DEDUP_REMOVED lines=41> */
.L_x_2086:
[----:B------:R-:W-:Y:S05]  /*2820*/  BSYNC B1 ;  /* 0x0000000000017941 */ /* 0x000fea0003800000 */
.L_x_2085:
[----:B------:R-:W1:Y:S01]  /*2830*/  MUFU.TANH R14, R14 ;  /* 0x0000000e000e7308 */ /* 0x000e620000002400 */
[----:B0-----:R-:W-:Y:S01]  /*2840*/  FMUL.FTZ R17, R24, R17 ;  /* 0x0000001118117220 */ /* 0x001fe20000410000 */
[----:B------:R-:W-:Y:S02]  /*2850*/  HADD2.F32 R16, -RZ, R21.H0_H0 ;  /* 0x20000015ff107230 */ /* 0x000fe40000004100 */
[----:B-1----:R-:W-:-:S04]  /*2860*/  FFMA.FTZ R11, -R14, R14, 1 ;  /* 0x3f8000000e0b7423 */ /* 0x002fc8000001010e */
[----:B------:R-:W-:-:S04]  /*2870*/  FFMA.FTZ R11, R11, R17, R14 ;  /* 0x000000110b0b7223 */ /* 0x000fc8000001000e */
[----:B------:R-:W-:-:S05]  /*2880*/  FMUL.FTZ R11, R16, R11 ;  /* 0x0000000b100b7220 */ /* 0x000fca0000410000 */
[----:B------:R-:W-:-:S07]  /*2890*/  F2FP.F16.F32.PACK_AB R11, RZ, R11 ;  /* 0x0000000bff0b723e */ /* 0x000fce00000000ff */
.L_x_2084:
[----:B------:R-:W-:Y:S05]  /*28a0*/  BSYNC B0 ;  /* 0x0000000000007941 */ /* 0x000fea0003800000 */
.L_x_2083:
        /* <DEDUP_REMOVED lines=41> */
.L_x_2090:
[----:B------:R-:W-:Y:S05]  /*2b40*/  BSYNC B1 ;  /* 0x0000000000017941 */ /* 0x000fea0003800000 */
.L_x_2089:
[----:B------:R-:W0:Y:S01]  /*2b50*/  MUFU.TANH R15, R15 ;  /* 0x0000000f000f7308 */ /* 0x000e220000002400 */
[----:B------:R-:W-:Y:S01]  /*2b60*/  FMUL.FTZ R19, R0, R19 ;  /* 0x0000001300137220 */ /* 0x000fe20000410000 */
[----:B------:R-:W-:Y:S02]  /*2b70*/  HADD2.F32 R25, -RZ, R25.H0_H0 ;  /* 0x20000019ff197230 */ /* 0x000fe40000004100 */
[----:B0-----:R-:W-:-:S04]  /*2b80*/  FFMA.FTZ R0, -R15, R15, 1 ;  /* 0x3f8000000f007423 */ /* 0x001fc8000001010f */
[----:B------:R-:W-:-:S04]  /*2b90*/  FFMA.FTZ R0, R0, R19, R15 ;  /* 0x0000001300007223 */ /* 0x000fc8000001000f */
[----:B------:R-:W-:-:S05]  /*2ba0*/  FMUL.FTZ R0, R25, R0 ;  /* 0x0000000019007220 */ /* 0x000fca0000410000 */
[----:B------:R-:W-:-:S07]  /*2bb0*/  F2FP.F16.F32.PACK_AB R0, RZ, R0 ;  /* 0x00000000ff00723e */ /* 0x000fce00000000ff */
.L_x_2088:
[----:B------:R-:W-:Y:S05]  /*2bc0*/  BSYNC B0 ;  /* 0x0000000000007941 */ /* 0x000fea0003800000 */
.L_x_2087:
        /* <DEDUP_REMOVED lines=41> */
.L_x_2094:
[----:B------:R-:W-:Y:S05]  /*2e60*/  BSYNC B1 ;  /* 0x0000000000017941 */ /* 0x000fea0003800000 */
.L_x_2093:
[----:B------:R-:W0:Y:S01]  /*2e70*/  MUFU.TANH R15, R15 ;  /* 0x0000000f000f7308 */ /* 0x000e220000002400 */
[----:B------:R-:W-:Y:S01]  /*2e80*/  FMUL.FTZ R19, R2, R19 ;  /* 0x0000001302137220 */ /* 0x000fe20000410000 */
[----:B------:R-:W-:Y:S02]  /*2e90*/  HADD2.F32 R3, -RZ, R3.H0_H0 ;  /* 0x20000003ff037230 */ /* 0x000fe40000004100 */
[----:B0-----:R-:W-:-:S04]  /*2ea0*/  FFMA.FTZ R2, -R15, R15, 1 ;  /* 0x3f8000000f027423 */ /* 0x001fc8000001010f */
[----:B------:R-:W-:-:S04]  /*2eb0*/  FFMA.FTZ R2, R2, R19, R15 ;  /* 0x0000001302027223 */ /* 0x000fc8000001000f */
[----:B------:R-:W-:-:S05]  /*2ec0*/  FMUL.FTZ R2, R3, R2 ;  /* 0x0000000203027220 */ /* 0x000fca0000410000 */
[----:B------:R-:W-:-:S07]  /*2ed0*/  F2FP.F16.F32.PACK_AB R2, RZ, R2 ;  /* 0x00000002ff02723e */ /* 0x000fce00000000ff */
.L_x_2092:
[----:B------:R-:W-:Y:S05]  /*2ee0*/  BSYNC B0 ;  /* 0x0000000000007941 */ /* 0x000fea0003800000 */
.L_x_2091:
        /* <DEDUP_REMOVED lines=41> */
.L_x_2098:
[----:B------:R-:W-:Y:S05]  /*3180*/  BSYNC B1 ;  /* 0x0000000000017941 */ /* 0x000fea0003800000 */
.L_x_2097:
[----:B------:R-:W0:Y:S01]  /*3190*/  MUFU.TANH R14, R14 ;  /* 0x0000000e000e7308 */ /* 0x000e220000002400 */
[----:B------:R-:W-:Y:S01]  /*31a0*/  FMUL.FTZ R19, R22, R19 ;  /* 0x0000001316137220 */ /* 0x000fe20000410000 */
[----:B------:R-:W-:Y:S02]  /*31b0*/  HADD2.F32 R26, -RZ, R26.H0_H0 ;  /* 0x2000001aff1a7230 */ /* 0x000fe40000004100 */
[----:B0-----:R-:W-:-:S04]  /*31c0*/  FFMA.FTZ R3, -R14, R14, 1 ;  /* 0x3f8000000e037423 */ /* 0x001fc8000001010e */
[----:B------:R-:W-:-:S04]  /*31d0*/  FFMA.FTZ R3, R3, R19, R14 ;  /* 0x0000001303037223 */ /* 0x000fc8000001000e */
[----:B------:R-:W-:-:S05]  /*31e0*/  FMUL.FTZ R3, R26, R3 ;  /* 0x000000031a037220 */ /* 0x000fca0000410000 */
[----:B------:R-:W-:-:S07]  /*31f0*/  F2FP.F16.F32.PACK_AB R3, RZ, R3 ;  /* 0x00000003ff03723e */ /* 0x000fce00000000ff */
.L_x_2096:
[----:B------:R-:W-:Y:S05]  /*3200*/  BSYNC B0 ;  /* 0x0000000000007941 */ /* 0x000fea0003800000 */
.L_x_2095:
        /* <DEDUP_REMOVED lines=41> */
.L_x_2102:
[----:B------:R-:W-:Y:S05]  /*34a0*/  BSYNC B1 ;  /* 0x0000000000017941 */ /* 0x000fea0003800000 */
.L_x_2101:
[----:B------:R-:W0:Y:S01]  /*34b0*/  MUFU.TANH R15, R15 ;  /* 0x0000000f000f7308 */ /* 0x000e220000002400 */
[----:B------:R-:W-:Y:S01]  /*34c0*/  FMUL.FTZ R19, R12, R19 ;  /* 0x000000130c137220 */ /* 0x000fe20000410000 */
[----:B------:R-:W-:Y:S02]  /*34d0*/  HADD2.F32 R13, -RZ, R13.H0_H0 ;  /* 0x2000000dff0d7230 */ /* 0x000fe40000004100 */
[----:B0-----:R-:W-:-:S04]  /*34e0*/  FFMA.FTZ R12, -R15, R15, 1 ;  /* 0x3f8000000f0c7423 */ /* 0x001fc8000001010f */
[----:B------:R-:W-:-:S04]  /*34f0*/  FFMA.FTZ R12, R12, R19, R15 ;  /* 0x000000130c0c7223 */ /* 0x000fc8000001000f */
[----:B------:R-:W-:-:S05]  /*3500*/  FMUL.FTZ R12, R13, R12 ;  /* 0x0000000c0d0c7220 */ /* 0x000fca0000410000 */
[----:B------:R-:W-:-:S07]  /*3510*/  F2FP.F16.F32.PACK_AB R12, RZ, R12 ;  /* 0x0000000cff0c723e */ /* 0x000fce00000000ff */
.L_x_2100:
[----:B------:R-:W-:Y:S05]  /*3520*/  BSYNC B0 ;  /* 0x0000000000007941 */ /* 0x000fea0003800000 */
.L_x_2099:
        /* <DEDUP_REMOVED lines=17> */
.L_x_2105:
[----:B------:R-:W-:-:S13]  /*3640*/  ISETP.GE.AND P0, PT, R6, R5, PT ;  /* 0x000000050600720c */ /* 0x000fda0003f06270 */
[----:B------:R-:W-:Y:S05]  /*3650*/  @P0 BRA `(.L_x_2107) ;  /* 0x0000000000300947 */ /* 0x000fea0003800000 */
[----:B0-----:R-:W0:Y:S01]  /*3660*/  LDC.64 R8, c[0x0][0x218] ;  /* 0x00008600ff087b82 */ /* 0x001e220000000a00 */
[----:B------:R-:W-:Y:S02]  /*3670*/  IADD3 R7, R4, R6, RZ ;  /* 0x0000000604077210 */ /* 0x000fe40007ffe0ff */
[----:B------:R-:W-:-:S03]  /*3680*/  IADD3 R6, R6, 0x80, RZ ;  /* 0x0000008006067810 */ /* 0x000fc60007ffe0ff */
[----:B0-----:R-:W-:-:S05]  /*3690*/  IMAD.WIDE.U32 R8, R7, 0x2, R8 ;  /* 0x0000000207087825 */ /* 0x001fca00078e0008 */
[----:B------:R1:W-:Y:S02]  /*36a0*/  STG.E.U16 desc[UR4][R8.64], R10 ;  /* 0x0000000a08007986 */ /* 0x0003e4000c101504 */
.L_x_2106:
[----:B------:R-:W-:-:S13]  /*36b0*/  ISETP.GE.AND P0, PT, R6, R5, PT ;  /* 0x000000050600720c */ /* 0x000fda0003f06270 */
[----:B------:R-:W-:Y:S05]  /*36c0*/  @P0 BRA `(.L_x_2108) ;  /* 0x0000000000300947 */ /* 0x000fea0003800000 */
[----:B-1----:R-:W1:Y:S01]  /*36d0*/  LDC.64 R8, c[0x0][0x218] ;  /* 0x00008600ff087b82 */ /* 0x002e620000000a00 */
[----:B0-----:R-:W-:Y:S02]  /*36e0*/  IADD3 R7, R4, R6, RZ ;  /* 0x0000000604077210 */ /* 0x001fe40007ffe0ff */
[----:B------:R-:W-:-:S03]  /*36f0*/  IADD3 R6, R6, 0x80, RZ ;  /* 0x0000008006067810 */ /* 0x000fc60007ffe0ff */
[----:B-1----:R-:W-:-:S05]  /*3700*/  IMAD.WIDE.U32 R8, R7, 0x2, R8 ;  /* 0x0000000207087825 */ /* 0x002fca00078e0008 */
[----:B------:R1:W-:Y:S02]  /*3710*/  STG.E.U16 desc[UR4][R8.64], R11 ;  /* 0x0000000b08007986 */ /* 0x0003e4000c101504 */
.L_x_2107:
[----:B------:R-:W-:-:S13]  /*3720*/  ISETP.GE.AND P0, PT, R6, R5, PT ;  /* 0x000000050600720c */ /* 0x000fda0003f06270 */
[----:B------:R-:W-:Y:S05]  /*3730*/  @P0 BRA `(.L_x_2109) ;  /* 0x0000000000340947 */ /* 0x000fea0003800000 */
[----:B01----:R-:W0:Y:S01]  /*3740*/  LDC.64 R8, c[0x0][0x218] ;  /* 0x00008600ff087b82 */ /* 0x003e220000000a00 */
[----:B------:R-:W-:Y:S02]  /*3750*/  IADD3 R7, R4, R6, RZ ;  /* 0x0000000604077210 */ /* 0x000fe40007ffe0ff */
[----:B------:R-:W-:-:S03]  /*3760*/  IADD3 R6, R6, 0x80, RZ ;  /* 0x0000008006067810 */ /* 0x000fc60007ffe0ff */
[----:B0-----:R-:W-:-:S05]  /*3770*/  IMAD.WIDE.U32 R8, R7, 0x2, R8 ;  /* 0x0000000207087825 */ /* 0x001fca00078e0008 */
[----:B------:R2:W-:Y:S02]  /*3780*/  STG.E.U16 desc[UR4][R8.64], R0 ;  /* 0x0000000008007986 */ /* 0x0005e4000c101504 */
.L_x_2108:
        /* <DEDUP_REMOVED lines=8> */
.L_x_2109:
[----:B------:R-:W-:Y:S05]  /*3810*/  BSYNC B1 ;  /* 0x0000000000017941 */ /* 0x000fea0003800000 */
.L_x_2104:
[----:B------:R-:W-:-:S13]  /*3820*/  ISETP.GE.AND P0, PT, R6, R5, PT ;  /* 0x000000050600720c */ /* 0x000fda0003f06270 */
[----:B012---:R-:W0:Y:S01]  /*3830*/  @!P0 LDC.64 R8, c[0x0][0x218] ;  /* 0x00008600ff088b82 */ /* 0x007e220000000a00 */
[----:B------:R-:W-:Y:S02]  /*3840*/  @!P0 IADD3 R7, R4, R6, RZ ;  /* 0x0000000604078210 */ /* 0x000fe40007ffe0ff */
[----:B------:R-:W-:-:S03]  /*3850*/  @!P0 IADD3 R6, R6, 0x80, RZ ;  /* 0x0000008006068810 */ /* 0x000fc60007ffe0ff */
[----:B0-----:R-:W-:-:S05]  /*3860*/  @!P0 IMAD.WIDE.U32 R8, R7, 0x2, R8 ;  /* 0x0000000207088825 */ /* 0x001fca00078e0008 */
[----:B------:R3:W-:Y:S02]  /*3870*/  @!P0 STG.E.U16 desc[UR4][R8.64], R3 ;  /* 0x0000000308008986 */ /* 0x0007e4000c101504 */
.L_x_2110:
[----:B------:R-:W-:Y:S05]  /*3880*/  BSYNC B0 ;  /* 0x0000000000007941 */ /* 0x000fea0003800000 */
.L_x_2103:
        /* <DEDUP_REMOVED lines=8> */
.L_x_2111:
        /* <DEDUP_REMOVED lines=15> */
.L_x_8587:


//--------------------- .text._ZN2at6native18elementwise_kernelILi128ELi4EZNS0_15gpu_kernel_implIZZZNS0_61_GLOBAL__N__b29612f4_23_ActivationMishKernel_cu_9e10b42f_310220mish_backward_kernelERNS_14TensorIteratorEENKUlvE_clEvENKUlvE0_clEvEUlffE_EEvRNS_18TensorIteratorBaseERKT_EUliE_EEviT1_ --------------------------
	.section	.text._ZN2at6native18elementwise_kernelILi128ELi4EZNS0_15gpu_kernel_implIZZZNS0_61_GLOBAL__N__b29612f4_23_ActivationMishKernel_cu_9e10b42f_310220mish_backward_kernelERNS_14TensorIteratorEENKUlvE_clEvENKUlvE0_clEvEUlffE_EEvRNS_18TensorIteratorBaseERKT_EUliE_EEviT1_,"ax",@progbits
	.align	128
        .global         _ZN2at6native18elementwise_kernelILi128ELi4EZNS0_15gpu_kernel_implIZZZNS0_61_GLOBAL__N__b29612f4_23_ActivationMishKernel_cu_9e10b42f_310220mish_backward_kernelERNS_14TensorIteratorEENKUlvE_clEvENKUlvE0_clEvEUlffE_EEvRNS_18TensorIteratorBaseERKT_EUliE_EEviT1_
        .type           _ZN2at6native18elementwise_kernelILi128ELi4EZNS0_15gpu_kernel_implIZZZNS0_61_GLOBAL__N__b29612f4_23_ActivationMishKernel_cu_9e10b42f_310220mish_backward_kernelERNS_14TensorIteratorEENKUlvE_clEvENKUlvE0_clEvEUlffE_EEvRNS_18TensorIteratorBaseERKT_EUliE_EEviT1_,@function
        .size           _ZN2at6native18elementwise_kernelILi128ELi4EZNS0_15gpu_kernel_implIZZZNS0_61_GLOBAL__N__b29612f4_23_ActivationMishKernel_cu_9e10b42f_310220mish_backward_kernelERNS_14TensorIteratorEENKUlvE_clEvENKUlvE0_clEvEUlffE_EEvRNS_18TensorIteratorBaseERKT_EUliE_EEviT1_,(.L_x_8588 - _ZN2at6native18elementwise_kernelILi128ELi4EZNS0_15gpu_kernel_implIZZZNS0_61_GLOBAL__N__b29612f4_23_ActivationMishKernel_cu_9e10b42f_310220mish_backward_kernelERNS_14TensorIteratorEENKUlvE_clEvENKUlvE0_clEvEUlffE_EEvRNS_18TensorIteratorBaseERKT_EUliE_EEviT1_)
        .other          _ZN2at6native18elementwise_kernelILi128ELi4EZNS0_15gpu_kernel_implIZZZNS0_61_GLOBAL__N__b29612f4_23_ActivationMishKernel_cu_9e10b42f_310220mish_backward_kernelERNS_14TensorIteratorEENKUlvE_clEvENKUlvE0_clEvEUlffE_EEvRNS_18TensorIteratorBaseERKT_EUliE_EEviT1_,@"STO_CUDA_ENTRY STV_DEFAULT"
_ZN2at6native18elementwise_kernelILi128ELi4EZNS0_15gpu_kernel_implIZZZNS0_61_GLOBAL__N__b29612f4_23_ActivationMishKernel_cu_9e10b42f_310220mish_backward_kernelERNS_14TensorIteratorEENKUlvE_clEvENKUlvE0_clEvEUlffE_EEvRNS_18TensorIteratorBaseERKT_EUliE_EEviT1_:
.text._ZN2at6native18elementwise_kernelILi128ELi4EZNS0_15gpu_kernel_implIZZZNS0_61_GLOBAL__N__b29612f4_23_ActivationMishKernel_cu_9e10b42f_310220mish_backward_kernelERNS_14TensorIteratorEENKUlvE_clEvENKUlvE0_clEvEUlffE_EEvRNS_18TensorIteratorBaseERKT_EUliE_EEviT1_:
        /* <DEDUP_REMOVED lines=364> */
.L_x_2114:
[----:B------:R-:W0:Y:S01]  /*16c0*/  LDC.U8 R5, c[0x0][0x492] ;  /* 0x00012480ff057b82 */ /* 0x000e220000000000 */
[----:B------:R-:W-:Y:S01]  /*16d0*/  ULDC.64 UR4, c[0x0][0x478] ;  /* 0x00011e0000047ab9 */ /* 0x000fe20000000a00 */
[----:B------:R-:W-:Y:S01]  /*16e0*/  ULDC.64 UR6, c[0x0][0x480] ;  /* 0x0001200000067ab9 */ /* 0x000fe20000000a00 */
[----:B------:R-:W-:Y:S01]  /*16f0*/  IADD3 R16, P1, R16, UR4, RZ ;  /* 0x0000000410107c10 */ /* 0x000fe2000ff3e0ff */
[----:B------:R-:W-:Y:S01]  /*1700*/  BSSY B6, `(.L_x_2115) ;  /* 0x00000e0000067945 */ /* 0x000fe20003800000 */
        /* <DEDUP_REMOVED lines=15> */
[----:B--2---:R0:W1:Y:S01]  /*1800*/  I2F.S16 R19, R2 ;  /* 0x0000000200137306 */ /* 0x0040620000101400 */
[----:B------:R-:W-:Y:S05]  /*1810*/  BRA `(.L_x_2121) ;  /* 0x0000000c00387947 */ /* 0x000fea0003800000 */
.L_x_2119:
[----:B------:R-:W2:Y:S02]  /*1820*/  LDG.E.U8 R2, desc[UR36][R2.64] ;  /* 0x0000002402027981 */ /* 0x000ea4000c1e1100 */
[----:B--2---:R-:W-:Y:S01]  /*1830*/  I2FP.F32.U32 R19, R2 ;  /* 0x0000000200137245 */ /* 0x004fe20000201000 */
[----:B------:R-:W-:Y:S06]  /*1840*/  BRA `(.L_x_2121) ;  /* 0x0000000c002c7947 */ /* 0x000fec0003800000 */
.L_x_2118:
[----:B------:R-:W-:-:S13]  /*1850*/  ISETP.NE.AND P0, PT, R4, 0x2, PT ;  /* 0x000000020400780c */ /* 0x000fda0003f05270 */
[----:B------:R-:W-:Y:S05]  /*1860*/  @!P0 BRA `(.L_x_2122) ;  /* 0x0000000000288947 */ /* 0x000fea0003800000 */
[----:B------:R-:W-:-:S13]  /*1870*/  ISETP.NE.AND P0, PT, R4, 0x3, PT ;  /* 0x000000030400780c */ /* 0x000fda0003f05270 */
[----:B------:R-:W-:Y:S05]  /*1880*/  @!P0 BRA `(.L_x_2123) ;  /* 0x0000000000148947 */ /* 0x000fea0003800000 */
[----:B------:R-:W-:-:S13]  /*1890*/  ISETP.NE.AND P0, PT, R4, 0x4, PT ;  /* 0x000000040400780c */ /* 0x000fda0003f05270 */
[----:B------:R-:W-:Y:S05]  /*18a0*/  @P0 BRA `(.L_x_2120) ;  /* 0x0000000800b80947 */ /* 0x000fea0003800000 */
[----:B------:R-:W2:Y:S02]  /*18b0*/  LDG.E.64 R2, desc[UR36][R2.64] ;  /* 0x0000002402027981 */ /* 0x000ea4000c1e1b00 */
[----:B--2---:R4:W0:Y:S01]  /*18c0*/  I2F.S64 R19, R2 ;  /* 0x0000000200137312 */ /* 0x0048220000301400 */
[----:B------:R-:W-:Y:S05]  /*18d0*/  BRA `(.L_x_2121) ;  /* 0x0000000c00087947 */ /* 0x000fea0003800000 */
.L_x_2123:
[----:B------:R-:W2:Y:S02]  /*18e0*/  LDG.E R2, desc[UR36][R2.64] ;  /* 0x0000002402027981 */ /* 0x000ea4000c1e1900 */
[----:B--2---:R-:W-:Y:S01]  /*18f0*/  I2FP.F32.S32 R19, R2 ;  /* 0x0000000200137245 */ /* 0x004fe20000201400 */
[----:B------:R-:W-:Y:S06]  /*1900*/  BRA `(.L_x_2121) ;  /* 0x0000000800fc7947 */ /* 0x000fec0003800000 */
.L_x_2122:
[----:B------:R-:W2:Y:S02]  /*1910*/  LDG.E.U16 R2, desc[UR36][R2.64] ;  /* 0x0000002402027981 */ /* 0x000ea4000c1e1500 */
[----:B--2---:R0:W1:Y:S01]  /*1920*/  I2F.S16 R19, R2 ;  /* 0x0000000200137306 */ /* 0x0040620000101400 */
[----:B------:R-:W-:Y:S05]  /*1930*/  BRA `(.L_x_2121) ;  /* 0x0000000800f07947 */ /* 0x000fea0003800000 */
.L_x_2117:
[----:B------:R-:W-:-:S13]  /*1940*/  ISETP.GT.AND P0, PT, R4, 0x6, PT ;  /* 0x000000060400780c */ /* 0x000fda0003f04270 */
[----:B------:R-:W-:Y:S05]  /*1950*/  @P0 BRA `(.L_x_2124) ;  /* 0x0000000000240947 */ /* 0x000fea0003800000 */
[----:B------:R-:W-:-:S13]  /*1960*/  ISETP.NE.AND P0, PT, R4, 0x5, PT ;  /* 0x000000050400780c */ /* 0x000fda0003f05270 */
[----:B------:R-:W-:Y:S05]  /*1970*/  @!P0 BRA `(.L_x_2125) ;  /* 0x0000000000108947 */ /* 0x000fea0003800000 */
[----:B------:R-:W-:-:S13]  /*1980*/  ISETP.NE.AND P0, PT, R4, 0x6, PT ;  /* 0x000000060400780c */ /* 0x000fda0003f05270 */
[----:B------:R-:W-:Y:S05]  /*1990*/  @P0 BRA `(.L_x_2120) ;  /* 0x00000008007c0947 */ /* 0x000fea0003800000 */
[----:B------:R2:W5:Y:S01]  /*19a0*/  LDG.E R19, desc[UR36][R2.64] ;  /* 0x0000002402137981 */ /* 0x000562000c1e1900 */
[----:B------:R-:W-:Y:S05]  /*19b0*/  BRA `(.L_x_2121) ;  /* 0x0000000800d07947 */ /* 0x000fea0003800000 */
.L_x_2125:
[----:B------:R-:W2:Y:S02]  /*19c0*/  LDG.E.U16 R2, desc[UR36][R2.64] ;  /* 0x0000002402027981 */ /* 0x000ea4000c1e1500 */
[----:B--2---:R-:W-:Y:S01]  /*19d0*/  HADD2.F32 R19, -RZ, R2.H0_H0 ;  /* 0x20000002ff137230 */ /* 0x004fe20000004100 */
[----:B------:R-:W-:Y:S06]  /*19e0*/  BRA `(.L_x_2121) ;  /* 0x0000000800c47947 */ /* 0x000fec0003800000 */
.L_x_2124:
[----:B------:R-:W-:-:S13]  /*19f0*/  ISETP.NE.AND P0, PT, R4, 0x7, PT ;  /* 0x000000070400780c */ /* 0x000fda0003f05270 */
[----:B------:R-:W-:Y:S05]  /*1a00*/  @!P0 BRA `(.L_x_2126) ;  /* 0x0000000000248947 */ /* 0x000fea0003800000 */
[----:B------:R-:W-:-:S13]  /*1a10*/  ISETP.NE.AND P0, PT, R4, 0x8, PT ;  /* 0x000000080400780c */ /* 0x000fda0003f05270 */
[----:B------:R-:W-:Y:S05]  /*1a20*/  @!P0 BRA `(.L_x_2127) ;  /* 0x0000000000108947 */ /* 0x000fea0003800000 */
[----:B------:R-:W-:-:S13]  /*1a30*/  ISETP.NE.AND P0, PT, R4, 0x9, PT ;  /* 0x000000090400780c */ /* 0x000fda0003f05270 */
[----:B------:R-:W-:Y:S05]  /*1a40*/  @P0 BRA `(.L_x_2120) ;  /* 0x0000000800500947 */ /* 0x000fea0003800000 */
[----:B------:R3:W5:Y:S01]  /*1a50*/  LDG.E R19, desc[UR36][R2.64] ;  /* 0x0000002402137981 */ /* 0x000762000c1e1900 */
[----:B------:R-:W-:Y:S05]  /*1a60*/  BRA `(.L_x_2121) ;  /* 0x0000000800a47947 */ /* 0x000fea0003800000 */
.L_x_2127:
[----:B------:R-:W2:Y:S02]  /*1a70*/  LDG.E.U16 R2, desc[UR36][R2.64] ;  /* 0x0000002402027981 */ /* 0x000ea4000c1e1500 */
[----:B--2---:R-:W-:Y:S01]  /*1a80*/  HADD2.F32 R19, -RZ, R2.H0_H0 ;  /* 0x20000002ff137230 */ /* 0x004fe20000004100 */
[----:B------:R-:W-:Y:S06]  /*1a90*/  BRA `(.L_x_2121) ;  /* 0x0000000800987947 */ /* 0x000fec0003800000 */
.L_x_2126:
[----:B------:R-:W2:Y:S01]  /*1aa0*/  LDG.E.64 R2, desc[UR36][R2.64] ;  /* 0x0000002402027981 */ /* 0x000ea2000c1e1b00 */
[----:B------:R-:W-:Y:S01]  /*1ab0*/  UMOV UR4, 0xf0000000 ;  /* 0xf000000000047882 */ /* 0x000fe20000000000 */
[----:B------:R-:W-:Y:S01]  /*1ac0*/  UMOV UR5, 0x380fffff ;  /* 0x380fffff00057882 */ /* 0x000fe20000000000 */
[----:B--2---:R-:W0:Y:S01]  /*1ad0*/  F2F.F32.F64 R19, R2 ;  /* 0x0000000200137310 */ /* 0x004e220000301000 */
[----:B------:R-:W-:-:S14]  /*1ae0*/  DSETP.GEU.AND P0, PT, |R2|, UR4, PT ;  /* 0x0000000402007e2a */ /* 0x000fdc000bf0e200 */
[----:B0-----:R-:W-:Y:S01]  /*1af0*/  @!P0 FMUL R19, R19, 1.175494350822287508e-38 ;  /* 0x0080000013138820 */ /* 0x001fe20000400000 */
[----:B------:R-:W-:Y:S06]  /*1b00*/  BRA `(.L_x_2121) ;  /* 0x00000008007c7947 */ /* 0x000fec0003800000 */
.L_x_2116:
        /* <DEDUP_REMOVED lines=10> */
[----:B------:R-:W-:Y:S01]  /*1bb0*/  FSEL R19, RZ, 1, !P0 ;  /* 0x3f800000ff137808 */ /* 0x000fe20004000000 */
[----:B------:R-:W-:Y:S08]  /*1bc0*/  BRA `(.L_x_2121) ;  /* 0x00000008004c7947 */ /* 0x000ff00003800000 */
.L_x_2130:
[----:B------:R-:W2:Y:S01]  /*1bd0*/  LDG.E.64 R2, desc[UR36][R2.64] ;  /* 0x0000002402027981 */ /* 0x000ea2000c1e1b00 */
[----:B------:R-:W-:Y:S01]  /*1be0*/  UMOV UR4, 0xf0000000 ;  /* 0xf000000000047882 */ /* 0x000fe20000000000 */
[----:B------:R-:W-:Y:S01]  /*1bf0*/  UMOV UR5, 0x380fffff ;  /* 0x380fffff00057882 */ /* 0x000fe20000000000 */
[----:B--2---:R-:W0:Y:S01]  /*1c00*/  F2F.F32.F64 R19, R2 ;  /* 0x0000000200137310 */ /* 0x004e220000301000 */
[----:B------:R-:W-:-:S14]  /*1c10*/  DSETP.GEU.AND P0, PT, |R2|, UR4, PT ;  /* 0x0000000402007e2a */ /* 0x000fdc000bf0e200 */
[----:B0-----:R-:W-:Y:S01]  /*1c20*/  @!P0 FMUL R19, R19, 1.175494350822287508e-38 ;  /* 0x0080000013138820 */ /* 0x001fe20000400000 */
[----:B------:R-:W-:Y:S06]  /*1c30*/  BRA `(.L_x_2121) ;  /* 0x0000000800307947 */ /* 0x000fec0003800000 */
.L_x_2129:
        /* <DEDUP_REMOVED lines=16> */
[----:B------:R-:W-:Y:S01]  /*1d40*/  SEL R5, R4, RZ, P0 ;  /* 0x000000ff04057207 */ /* 0x000fe20000000000 */
[----:B------:R-:W-:-:S04]  /*1d50*/  VIADD R4, R0, 0x1000000 ;  /* 0x0100000000047836 */ /* 0x000fc80000000000 */
[----:B------:R-:W-:Y:S01]  /*1d60*/  IMAD R6, R5, R6, 0x3c000000 ;  /* 0x3c00000005067424 */ /* 0x000fe200078e0206 */
[----:B------:R-:W-:Y:S02]  /*1d70*/  SHF.L.U32 R5, R0, R5, RZ ;  /* 0x0000000500057219 */ /* 0x000fe400000006ff */
[----:B------:R-:W-:Y:S02]  /*1d80*/  SHF.R.S32.HI R4, RZ, 0x8, R4 ;  /* 0x00000008ff047819 */ /* 0x000fe40000011404 */
[----:B------:R-:W-:-:S04]  /*1d90*/  LEA.HI R5, R5, R6, RZ, 0x1c ;  /* 0x0000000605057211 */ /* 0x000fc800078fe0ff */
[----:B------:R-:W-:-:S04]  /*1da0*/  LOP3.LUT R5, R5, 0x7f800000, R4, 0xf8, !PT ;  /* 0x7f80000005057812 */ /* 0x000fc800078ef804 */
[----:B------:R-:W-:-:S04]  /*1db0*/  LOP3.LUT R2, R5, R2, RZ, 0x30, !PT ;  /* 0x0000000205027212 */ /* 0x000fc800078e30ff */
[----:B------:R-:W-:Y:S01]  /*1dc0*/  LOP3.LUT R19, R2, 0x80000000, R19, 0xf8, !PT ;  /* 0x8000000002137812 */ /* 0x000fe200078ef813 */
[----:B------:R-:W-:Y:S06]  /*1dd0*/  BRA `(.L_x_2121) ;  /* 0x0000000400c87947 */ /* 0x000fec0003800000 */
.L_x_2132:
        /* <DEDUP_REMOVED lines=11> */
[----:B------:R-:W-:Y:S01]  /*1e90*/  LOP3.LUT R19, R19, 0x80000000, R0, 0xf8, !PT ;  /* 0x8000000013137812 */ /* 0x000fe200078ef800 */
[----:B------:R-:W-:Y:S06]  /*1ea0*/  BRA `(.L_x_2121) ;  /* 0x0000000400947947 */ /* 0x000fec0003800000 */
.L_x_2131:
[----:B------:R-:W2:Y:S02]  /*1eb0*/  LDG.E.U16 R2, desc[UR36][R2.64] ;  /* 0x0000002402027981 */ /* 0x000ea4000c1e1500 */
[----:B--2---:R-:W-:Y:S01]  /*1ec0*/  IMAD.U32 R19, R2, 0x10000, RZ ;  /* 0x0001000002137824 */ /* 0x004fe200078e00ff */
[----:B------:R-:W-:Y:S06]  /*1ed0*/  BRA `(.L_x_2121) ;  /* 0x0000000400887947 */ /* 0x000fec0003800000 */
.L_x_2128:
        /* <DEDUP_REMOVED lines=9> */
[----:B--2---:R-:W-:Y:S01]  /*1f70*/  I2FP.F32.U32 R19, R2 ;  /* 0x0000000200137245 */ /* 0x004fe20000201000 */
[----:B------:R-:W-:Y:S06]  /*1f80*/  BRA `(.L_x_2121) ;  /* 0x00000004005c7947 */ /* 0x000fec0003800000 */
.L_x_2135:
[----:B------:R-:W2:Y:S01]  /*1f90*/  LDG.E.U8 R2, desc[UR36][R2.64] ;  /* 0x0000002402027981 */ /* 0x000ea2000c1e1100 */
        /* <DEDUP_REMOVED lines=19> */
.L_x_2137:
[----:B------:R-:W-:Y:S05]  /*20d0*/  BSYNC B0 ;  /* 0x0000000000007941 */ /* 0x000fea0003800000 */
.L_x_2136:
[----:B------:R-:W-:Y:S01]  /*20e0*/  IMAD.SHL.U32 R2, R2, 0x100000, RZ ;  /* 0x0010000002027824 */ /* 0x000fe200078e00ff */
[----:B------:R-:W-:-:S04]  /*20f0*/  LEA R0, R0, 0x3b800000, 0x17 ;  /* 0x3b80000000007811 */ /* 0x000fc800078eb8ff */
[----:B------:R-:W-:Y:S01]  /*2100*/  LOP3.LUT R19, R0, R2, R19, 0xfe, !PT ;  /* 0x0000000200137212 */ /* 0x000fe200078efe13 */
[----:B------:R-:W-:Y:S06]  /*2110*/  BRA `(.L_x_2121) ;  /* 0x0000000000f87947 */ /* 0x000fec0003800000 */
.L_x_2134:
        /* <DEDUP_REMOVED lines=20> */
.L_x_2139:
[----:B------:R-:W-:Y:S05]  /*2260*/  BSYNC B0 ;  /* 0x0000000000007941 */ /* 0x000fea0003800000 */
.L_x_2138:
[----:B------:R-:W-:Y:S01]  /*2270*/  IMAD.SHL.U32 R2, R2, 0x200000, RZ ;  /* 0x0020000002027824 */ /* 0x000fe200078e00ff */
[----:B------:R-:W-:-:S04]  /*2280*/  LEA R0, R0, 0x37800000, 0x17 ;  /* 0x3780000000007811 */ /* 0x000fc800078eb8ff */
[----:B------:R-:W-:Y:S01]  /*2290*/  LOP3.LUT R19, R0, R2, R19, 0xfe, !PT ;  /* 0x0000000200137212 */ /* 0x000fe200078efe13 */
[----:B------:R-:W-:Y:S06]  /*22a0*/  BRA `(.L_x_2121) ;  /* 0x0000000000947947 */ /* 0x000fec0003800000 */
.L_x_2133:
[----:B------:R-:W-:-:S13]  /*22b0*/  ISETP.NE.AND P0, PT, R4, 0x1c, PT ;  /* 0x0000001c0400780c */ /* 0x000fda0003f05270 */
[----:B------:R-:W-:Y:S05]  /*22c0*/  @!P0 BRA `(.L_x_2140) ;  /* 0x0000000000848947 */ /* 0x000fea0003800000 */
[----:B------:R-:W-:-:S13]  /*22d0*/  ISETP.NE.AND P0, PT, R4, 0x1d, PT ;  /* 0x0000001d0400780c */ /* 0x000fda0003f05270 */
[----:B------:R-:W-:Y:S05]  /*22e0*/  @!P0 BRA `(.L_x_2141) ;  /* 0x0000000000708947 */ /* 0x000fea0003800000 */
[----:B------:R-:W-:-:S13]  /*22f0*/  ISETP.NE.AND P0, PT, R4, 0x2c, PT ;  /* 0x0000002c0400780c */ /* 0x000fda0003f05270 */
[----:B------:R-:W-:Y:S05]  /*2300*/  @P0 BRA `(.L_x_2120) ;  /* 0x0000000000200947 */ /* 0x000fea0003800000 */
[----:B------:R-:W2:Y:S01]  /*2310*/  LDG.E.U8 R2, desc[UR36][R2.64] ;  /* 0x0000002402027981 */ /* 0x000ea2000c1e1100 */
[----:B------:R-:W-:Y:S01]  /*2320*/  IMAD.MOV.U32 R19, RZ, RZ, 0x400000 ;  /* 0x00400000ff137424 */ /* 0x000fe200078e00ff */
[----:B--2---:R-:W-:-:S13]  /*2330*/  ISETP.NE.AND P0, PT, R2, RZ, PT ;  /* 0x000000ff0200720c */ /* 0x004fda0003f05270 */
[----:B------:R-:W-:Y:S05]  /*2340*/  @!P0 BRA `(.L_x_2121) ;  /* 0x00000000006c8947 */ /* 0x000fea0003800000 */
[----:B------:R-:W-:-:S13]  /*2350*/  ISETP.NE.AND P0, PT, R2, 0xff, PT ;  /* 0x000000ff0200780c */ /* 0x000fda0003f05270 */
[----:B------:R-:W-:Y:S02]  /*2360*/  @!P0 IMAD.MOV.U32 R19, RZ, RZ, 0x7f800001 ;  /* 0x7f800001ff138424 */ /* 0x000fe400078e00ff */
[----:B------:R-:W-:Y:S01]  /*2370*/  @P0 IMAD.SHL.U32 R19, R2, 0x800000, RZ ;  /* 0x0080000002130824 */ /* 0x000fe200078e00ff */
[----:B------:R-:W-:Y:S06]  /*2380*/  BRA `(.L_x_2121) ;  /* 0x00000000005c7947 */ /* 0x000fec0003800000 */
.L_x_2120:
        /* <DEDUP_REMOVED lines=16> */
.L_x_2142:
[----:B------:R-:W-:Y:S01]  /*2490*/  IMAD.MOV.U32 R19, RZ, RZ, RZ ;  /* 0x000000ffff137224 */ /* 0x000fe200078e00ff */
[----:B------:R-:W-:Y:S06]  /*24a0*/  BRA `(.L_x_2121) ;  /* 0x0000000000147947 */ /* 0x000fec0003800000 */
.L_x_2141:
[----:B------:R-:W2:Y:S02]  /*24b0*/  LDG.E.64 R2, desc[UR36][R2.64] ;  /* 0x0000002402027981 */ /* 0x000ea4000c1e1b00 */
[----:B--2---:R0:W1:Y:S01]  /*24c0*/  I2F.U64 R19, R2 ;  /* 0x0000000200137312 */ /* 0x0040620000301000 */
[----:B------:R-:W-:Y:S05]  /*24d0*/  BRA `(.L_x_2121) ;  /* 0x0000000000087947 */ /* 0x000fea0003800000 */
.L_x_2140:
[----:B------:R-:W2:Y:S02]  /*24e0*/  LDG.E R2, desc[UR36][R2.64] ;  /* 0x0000002402027981 */ /* 0x000ea4000c1e1900 */
[----:B--2---:R-:W-:-:S07]  /*24f0*/  I2FP.F32.U32 R19, R2 ;  /* 0x0000000200137245 */ /* 0x004fce0000201000 */
.L_x_2121:
[----:B------:R-:W-:Y:S05]  /*2500*/  BSYNC B6 ;  /* 0x0000000000067941 */ /* 0x000fea0003800000 */
.L_x_2115:
[----:B------:R-:W1:Y:S01]  /*2510*/  LDC.U8 R4, c[0x0][0x493] ;  /* 0x000124c0ff047b82 */ /* 0x000e620000000000 */
[----:B------:R-:W-:Y:S01]  /*2520*/  ULDC.64 UR4, c[0x0][0x488] ;  /* 0x0001220000047ab9 */ /* 0x000fe20000000a00 */
[----:B------:R-:W-:Y:S01]  /*2530*/  BSSY B6, `(.L_x_2143) ;  /* 0x00000df000067945 */ /* 0x000fe20003800000 */
[----:B0-234-:R-:W-:-:S05]  /*2540*/  IADD3 R2, P1, R22, UR4, RZ ;  /* 0x0000000416027c10 */ /* 0x01dfca000ff3e0ff */
        /* <DEDUP_REMOVED lines=13> */
[----:B--2---:R-:W0:Y:S01]  /*2620*/  I2F.S16 R0, R0 ;  /* 0x0000000000007306 */ /* 0x004e220000101400 */
[----:B------:R-:W-:Y:S05]  /*2630*/  BRA `(.L_x_2149) ;  /* 0x0000000c00387947 */ /* 0x000fea0003800000 */
.L_x_2147:
[----:B------:R-:W2:Y:S02]  /*2640*/  LDG.E.U8 R0, desc[UR36][R2.64] ;  /* 0x0000002402007981 */ /* 0x000ea4000c1e1100 */
[----:B--2---:R-:W-:Y:S01]  /*2650*/  I2FP.F32.U32 R0, R0 ;  /* 0x0000000000007245 */ /* 0x004fe20000201000 */
[----:B------:R-:W-:Y:S06]  /*2660*/  BRA `(.L_x_2149) ;  /* 0x0000000c002c7947 */ /* 0x000fec0003800000 */
.L_x_2146:
[----:B------:R-:W-:-:S13]  /*2670*/  ISETP.NE.AND P0, PT, R0, 0x2, PT ;  /* 0x000000020000780c */ /* 0x000fda0003f05270 */
[----:B------:R-:W-:Y:S05]  /*2680*/  @!P0 BRA `(.L_x_2150) ;  /* 0x0000000000288947 */ /* 0x000fea0003800000 */
[----:B------:R-:W-:-:S13]  /*2690*/  ISETP.NE.AND P0, PT, R0, 0x3, PT ;  /* 0x000000030000780c */ /* 0x000fda0003f05270 */
[----:B------:R-:W-:Y:S05]  /*26a0*/  @!P0 BRA `(.L_x_2151) ;  /* 0x0000000000148947 */ /* 0x000fea0003800000 */
[----:B------:R-:W-:-:S13]  /*26b0*/  ISETP.NE.AND P0, PT, R0, 0x4, PT ;  /* 0x000000040000780c */ /* 0x000fda0003f05270 */
[----:B------:R-:W-:Y:S05]  /*26c0*/  @P0 BRA `(.L_x_2148) ;  /* 0x0000000800b80947 */ /* 0x000fea0003800000 */
[----:B------:R-:W2:Y:S02]  /*26d0*/  LDG.E.64 R2, desc[UR36][R2.64] ;  /* 0x0000002402027981 */ /* 0x000ea4000c1e1b00 */
[----:B--2---:R0:W1:Y:S01]  /*26e0*/  I2F.S64 R0, R2 ;  /* 0x0000000200007312 */ /* 0x0040620000301400 */
[----:B------:R-:W-:Y:S05]  /*26f0*/  BRA `(.L_x_2149) ;  /* 0x0000000c00087947 */ /* 0x000fea0003800000 */
.L_x_2151:
[----:B------:R-:W2:Y:S02]  /*2700*/  LDG.E R0, desc[UR36][R2.64] ;  /* 0x0000002402007981 */ /* 0x000ea4000c1e1900 */
[----:B--2---:R-:W-:Y:S01]  /*2710*/  I2FP.F32.S32 R0, R0 ;  /* 0x0000000000007245 */ /* 0x004fe20000201400 */
[----:B------:R-:W-:Y:S06]  /*2720*/  BRA `(.L_x_2149) ;  /* 0x0000000800fc7947 */ /* 0x000fec0003800000 */
.L_x_2150:
[----:B------:R-:W2:Y:S02]  /*2730*/  LDG.E.U16 R0, desc[UR36][R2.64] ;  /* 0x0000002402007981 */ /* 0x000ea4000c1e1500 */
[----:B--2---:R-:W4:Y:S01]  /*2740*/  I2F.S16 R0, R0 ;  /* 0x0000000000007306 */ /* 0x004f220000101400 */
[----:B------:R-:W-:Y:S05]  /*2750*/  BRA `(.L_x_2149) ;  /* 0x0000000800f07947 */ /* 0x000fea0003800000 */
.L_x_2145:
        /* <DEDUP_REMOVED lines=8> */
.L_x_2153:
[----:B------:R-:W2:Y:S02]  /*27e0*/  LDG.E.U16 R0, desc[UR36][R2.64] ;  /* 0x0000002402007981 */ /* 0x000ea4000c1e1500 */
[----:B--2---:R-:W-:Y:S01]  /*27f0*/  HADD2.F32 R0, -RZ, R0.H0_H0 ;  /* 0x20000000ff007230 */ /* 0x004fe20000004100 */
[----:B------:R-:W-:Y:S06]  /*2800*/  BRA `(.L_x_2149) ;  /* 0x0000000800c47947 */ /* 0x000fec0003800000 */
.L_x_2152:
        /* <DEDUP_REMOVED lines=8> */
.L_x_2155:
[----:B------:R-:W2:Y:S02]  /*2890*/  LDG.E.U16 R0, desc[UR36][R2.64] ;  /* 0x0000002402007981 */ /* 0x000ea4000c1e1500 */
[----:B--2---:R-:W-:Y:S01]  /*28a0*/  HADD2.F32 R0, -RZ, R0.H0_H0 ;  /* 0x20000000ff007230 */ /* 0x004fe20000004100 */
[----:B------:R-:W-:Y:S06]  /*28b0*/  BRA `(.L_x_2149) ;  /* 0x0000000800987947 */ /* 0x000fec0003800000 */
.L_x_2154:
[----:B------:R-:W2:Y:S01]  /*28c0*/  LDG.E.64 R2, desc[UR36][R2.64] ;  /* 0x0000002402027981 */ /* 0x000ea2000c1e1b00 */
[----:B------:R-:W-:Y:S01]  /*28d0*/  UMOV UR4, 0xf0000000 ;  /* 0xf000000000047882 */ /* 0x000fe20000000000 */
[----:B------:R-:W-:Y:S01]  /*28e0*/  UMOV UR5, 0x380fffff ;  /* 0x380fffff00057882 */ /* 0x000fe20000000000 */
[----:B--2---:R-:W0:Y:S01]  /*28f0*/  F2F.F32.F64 R0, R2 ;  /* 0x0000000200007310 */ /* 0x004e220000301000 */
[----:B------:R-:W-:-:S14]  /*2900*/  DSETP.GEU.AND P0, PT, |R2|, UR4, PT ;  /* 0x0000000402007e2a */ /* 0x000fdc000bf0e200 */
[----:B0-----:R-:W-:Y:S01]  /*2910*/  @!P0 FMUL R0, R0, 1.175494350822287508e-38 ;  /* 0x0080000000008820 */ /* 0x001fe20000400000 */
[----:B------:R-:W-:Y:S06]  /*2920*/  BRA `(.L_x_2149) ;  /* 0x00000008007c7947 */ /* 0x000fec0003800000 */
.L_x_2144:
        /* <DEDUP_REMOVED lines=12> */
.L_x_2158:
[----:B------:R-:W2:Y:S01]  /*29f0*/  LDG.E.64 R2, desc[UR36][R2.64] ;  /* 0x0000002402027981 */ /* 0x000ea2000c1e1b00 */
[----:B------:R-:W-:Y:S01]  /*2a00*/  UMOV UR4, 0xf0000000 ;  /* 0xf000000000047882 */ /* 0x000fe20000000000 */
[----:B------:R-:W-:Y:S01]  /*2a10*/  UMOV UR5, 0x380fffff ;  /* 0x380fffff00057882 */ /* 0x000fe20000000000 */
[----:B--2---:R-:W0:Y:S01]  /*2a20*/  F2F.F32.F64 R0, R2 ;  /* 0x0000000200007310 */ /* 0x004e220000301000 */
[----:B------:R-:W-:-:S14]  /*2a30*/  DSETP.GEU.AND P0, PT, |R2|, UR4, PT ;  /* 0x0000000402007e2a */ /* 0x000fdc000bf0e200 */
[----:B0-----:R-:W-:Y:S01]  /*2a40*/  @!P0 FMUL R0, R0, 1.175494350822287508e-38 ;  /* 0x0080000000008820 */ /* 0x001fe20000400000 */
[----:B------:R-:W-:Y:S06]  /*2a50*/  BRA `(.L_x_2149) ;  /* 0x0000000800307947 */ /* 0x000fec0003800000 */
.L_x_2157:
        /* <DEDUP_REMOVED lines=24> */
[----:B------:R-:W-:Y:S01]  /*2be0*/  LOP3.LUT R0, R5, 0x80000000, R0, 0xf8, !PT ;  /* 0x8000000005007812 */ /* 0x000fe200078ef800 */
[----:B------:R-:W-:Y:S06]  /*2bf0*/  BRA `(.L_x_2149) ;  /* 0x0000000400c87947 */ /* 0x000fec0003800000 */
.L_x_2160:
        /* <DEDUP_REMOVED lines=11> */
[----:B------:R-:W-:Y:S01]  /*2cb0*/  LOP3.LUT R0, R4, 0x80000000, R5, 0xf8, !PT ;  /* 0x8000000004007812 */ /* 0x000fe200078ef805 */
[----:B------:R-:W-:Y:S06]  /*2cc0*/  BRA `(.L_x_2149) ;  /* 0x0000000400947947 */ /* 0x000fec0003800000 */
.L_x_2159:
[----:B------:R-:W2:Y:S02]  /*2cd0*/  LDG.E.U16 R0, desc[UR36][R2.64] ;  /* 0x0000002402007981 */ /* 0x000ea4000c1e1500 */
[----:B--2---:R-:W-:Y:S01]  /*2ce0*/  IMAD.U32 R0, R0, 0x10000, RZ ;  /* 0x0001000000007824 */ /* 0x004fe200078e00ff */
[----:B------:R-:W-:Y:S06]  /*2cf0*/  BRA `(.L_x_2149) ;  /* 0x0000000400887947 */ /* 0x000fec0003800000 */
.L_x_2156:
        /* <DEDUP_REMOVED lines=11> */
.L_x_2163:
        /* <DEDUP_REMOVED lines=20> */
.L_x_2165:
[----:B------:R-:W-:Y:S05]  /*2ef0*/  BSYNC B0 ;  /* 0x0000000000007941 */ /* 0x000fea0003800000 */
.L_x_2164:
[----:B------:R-:W-:Y:S01]  /*2f00*/  LEA R3, R0, 0x3b800000, 0x17 ;  /* 0x3b80000000037811 */ /* 0x000fe200078eb8ff */
[----:B------:R-:W-:-:S05]  /*2f10*/  IMAD.SHL.U32 R0, R2, 0x100000, RZ ;  /* 0x0010000002007824 */ /* 0x000fca00078e00ff */
[----:B------:R-:W-:Y:S01]  /*2f20*/  LOP3.LUT R0, R3, R0, R4, 0xfe, !PT ;  /* 0x0000000003007212 */ /* 0x000fe200078efe04 */
[----:B------:R-:W-:Y:S06]  /*2f30*/  BRA `(.L_x_2149) ;  /* 0x0000000000f87947 */ /* 0x000fec0003800000 */
.L_x_2162:
        /* <DEDUP_REMOVED lines=20> */
.L_x_2167:
[----:B------:R-:W-:Y:S05]  /*3080*/  BSYNC B0 ;  /* 0x0000000000007941 */ /* 0x000fea0003800000 */
.L_x_2166:
[----:B------:R-:W-:Y:S01]  /*3090*/  LEA R3, R0, 0x37800000, 0x17 ;  /* 0x3780000000037811 */ /* 0x000fe200078eb8ff */
[----:B------:R-:W-:-:S05]  /*30a0*/  IMAD.SHL.U32 R0, R2, 0x200000, RZ ;  /* 0x0020000002007824 */ /* 0x000fca00078e00ff */
[----:B------:R-:W-:Y:S01]  /*30b0*/  LOP3.LUT R0, R3, R0, R4, 0xfe, !PT ;  /* 0x0000000003007212 */ /* 0x000fe200078efe04 */
[----:B------:R-:W-:Y:S06]  /*30c0*/  BRA `(.L_x_2149) ;  /* 0x0000000000947947 */ /* 0x000fec0003800000 */
.L_x_2161:
        /* <DEDUP_REMOVED lines=14> */
.L_x_2148:
        /* <DEDUP_REMOVED lines=16> */
.L_x_2170:
[----:B------:R-:W-:Y:S01]  /*32b0*/  IMAD.MOV.U32 R0, RZ, RZ, RZ ;  /* 0x000000ffff007224 */ /* 0x000fe200078e00ff */
[----:B------:R-:W-:Y:S06]  /*32c0*/  BRA `(.L_x_2149) ;  /* 0x0000000000147947 */ /* 0x000fec0003800000 */
.L_x_2169:
[----:B------:R-:W2:Y:S02]  /*32d0*/  LDG.E.64 R2, desc[UR36][R2.64] ;  /* 0x0000002402027981 */ /* 0x000ea4000c1e1b00 */
[----:B--2---:R0:W1:Y:S01]  /*32e0*/  I2F.U64 R0, R2 ;  /* 0x0000000200007312 */ /* 0x0040620000301000 */
[----:B------:R-:W-:Y:S05]  /*32f0*/  BRA `(.L_x_2149) ;  /* 0x0000000000087947 */ /* 0x000fea0003800000 */
.L_x_2168:
[----:B------:R-:W2:Y:S02]  /*3300*/  LDG.E R0, desc[UR36][R2.64] ;  /* 0x0000002402007981 */ /* 0x000ea4000c1e1900 */
[----:B--2---:R-:W-:-:S07]  /*3310*/  I2FP.F32.U32 R0, R0 ;  /* 0x0000000000007245 */ /* 0x004fce0000201000 */
.L_x_2149:
[----:B------:R-:W-:Y:S05]  /*3320*/  BSYNC B6 ;  /* 0x0000000000067941 */ /* 0x000fea0003800000 */
.L_x_2143:
[----:B012345:R-:W-:Y:S01]  /*3330*/  FMUL.FTZ R2, R0, 1.4426950216293334961 ;  /* 0x3fb8aa3b00027820 */ /* 0x03ffe20000410000 */
[----:B------:R-:W-:Y:S01]  /*3340*/  IMAD.MOV.U32 R6, RZ, RZ, 0x3e800000 ;  /* 0x3e800000ff067424 */ /* 0x000fe200078e00ff */
[----:B------:R-:W0:Y:S01]  /*3350*/  LDC.U8 R8, c[0x0][0x491] ;  /* 0x00012440ff087b82 */ /* 0x000e220000000000 */
[----:B------:R-:W-:Y:S01]  /*3360*/  IMAD.MOV.U32 R7, RZ, RZ, 0x3d39bf78 ;  /* 0x3d39bf78ff077424 */ /* 0x000fe200078e00ff */
[----:B------:R-:W-:Y:S02]  /*3370*/  BSSY B0, `(.L_x_2171) ;  /* 0x0000021000007945 */ /* 0x000fe40003800000 */
[----:B------:R-:W1:Y:S02]  /*3380*/  MUFU.EX2 R2, R2 ;  /* 0x0000000200027308 */ /* 0x000e640000000800 */
[C---:B-1----:R-:W-:Y:S01]  /*3390*/  FADD.FTZ.RZ R3, R2.reuse, 1 ;  /* 0x3f80000002037421 */ /* 0x042fe2000001c000 */
        /* <DEDUP_REMOVED lines=10> */
[----:B------:R-:W1:Y:S01]  /*3440*/  MUFU.EX2 R6, R6 ;  /* 0x0000000600067308 */ /* 0x000e620000000800 */
[----:B------:R-:W-:-:S04]  /*3450*/  FFMA.FTZ R5, R4, -R7, 0.10546888411045074463 ;  /* 0x3dd8001204057423 */ /* 0x000fc80000010807 */
[----:B------:R-:W-:-:S04]  /*3460*/  FFMA.FTZ R5, R4, R5, -0.13229703903198242188 ;  /* 0xbe0778e004057423 */ /* 0x000fc80000010005 */
[----:B------:R-:W-:-:S04]  /*3470*/  FFMA.FTZ R5, R4, R5, 0.14491446316242218018 ;  /* 0x3e14647504057423 */ /* 0x000fc80000010005 */
[----:B------:R-:W-:-:S04]  /*3480*/  FFMA.FTZ R5, R4, R5, -0.16641564667224884033 ;  /* 0xbe2a68dd04057423 */ /* 0x000fc80000010005 */
[----:B------:R-:W-:Y:S01]  /*3490*/  FFMA.FTZ R5, R4, R5, 0.19988867640495300293 ;  /* 0x3e4caf9e04057423 */ /* 0x000fe20000010005 */
[----:B-1----:R-:W-:-:S03]  /*34a0*/  FADD.FTZ R7, R6, 1 ;  /* 0x3f80000006077421 */ /* 0x002fc60000010000 */
[----:B------:R-:W-:-:S03]  /*34b0*/  FFMA.FTZ R5, R4, R5, -0.25000196695327758789 ;  /* 0xbe80004204057423 */ /* 0x000fc60000010005 */
[----:B------:R-:W1:Y:S01]  /*34c0*/  MUFU.RCP R7, R7 ;  /* 0x0000000700077308 */ /* 0x000e620000001000 */
        /* <DEDUP_REMOVED lines=11> */
.L_x_2172:
[----:B------:R-:W-:Y:S05]  /*3580*/  BSYNC B0 ;  /* 0x0000000000007941 */ /* 0x000fea0003800000 */
.L_x_2171:
[----:B------:R-:W0:Y:S01]  /*3590*/  MUFU.TANH R3, R3 ;  /* 0x0000000300037308 */ /* 0x000e220000002400 */
[----:B------:R-:W-:Y:S01]  /*35a0*/  PRMT R4, R8, 0x9910, RZ ;  /* 0x0000991008047816 */ /* 0x000fe200000000ff */
[----:B------:R-:W-:-:S03]  /*35b0*/  FMUL.FTZ R7, R7, R0 ;  /* 0x0000000007077220 */ /* 0x000fc60000410000 */
[----:B------:R-:W-:Y:S01]  /*35c0*/  ISETP.GT.AND P0, PT, R4, 0x9, PT ;  /* 0x000000090400780c */ /* 0x000fe20003f04270 */
[----:B0-----:R-:W-:-:S04]  /*35d0*/  FFMA.FTZ R0, -R3, R3, 1 ;  /* 0x3f80000003007423 */ /* 0x001fc80000010103 */
[----:B------:R-:W-:-:S04]  /*35e0*/  FFMA.FTZ R0, R0, R7, R3 ;  /* 0x0000000700007223 */ /* 0x000fc80000010003 */
[----:B------:R-:W-:-:S04]  /*35f0*/  FMUL.FTZ R2, R0, R19 ;  /* 0x0000001300027220 */ /* 0x000fc80000410000 */
        /* <DEDUP_REMOVED lines=9> */
[----:B------:R-:W0:Y:S02]  /*3690*/  F2I.FTZ.TRUNC.NTZ R3, R2 ;  /* 0x0000000200037305 */ /* 0x000e24000021f100 */
[----:B0-----:R0:W-:Y:S01]  /*36a0*/  STG.E.U8 desc[UR36][R16.64], R3 ;  /* 0x0000000310007986 */ /* 0x0011e2000c101124 */
[----:B------:R-:W-:Y:S05]  /*36b0*/  BRA `(.L_x_2178) ;  /* 0x0000000c00507947 */ /* 0x000fea0003800000 */
.L_x_2176:
[----:B------:R-:W0:Y:S02]  /*36c0*/  F2I.S64.TRUNC R2, R2 ;  /* 0x0000000200027311 */ /* 0x000e24000020d900 */
[----:B0-----:R-:W-:-:S05]  /*36d0*/  IMAD.MOV.U32 R5, RZ, RZ, R2 ;  /* 0x000000ffff057224 */ /* 0x001fca00078e0002 */
[----:B------:R0:W-:Y:S01]  /*36e0*/  STG.E.U8 desc[UR36][R16.64], R5 ;  /* 0x0000000510007986 */ /* 0x0001e2000c101124 */
[----:B------:R-:W-:Y:S05]  /*36f0*/  BRA `(.L_x_2178) ;  /* 0x0000000c00407947 */ /* 0x000fea0003800000 */
.L_x_2175:
[----:B------:R-:W-:-:S13]  /*3700*/  ISETP.NE.AND P0, PT, R4, 0x2, PT ;  /* 0x000000020400780c */ /* 0x000fda0003f05270 */
[----:B------:R-:W-:Y:S05]  /*3710*/  @!P0 BRA `(.L_x_2179) ;  /* 0x0000000000288947 */ /* 0x000fea0003800000 */
[----:B------:R-:W-:-:S13]  /*3720*/  ISETP.NE.AND P0, PT, R4, 0x3, PT ;  /* 0x000000030400780c */ /* 0x000fda0003f05270 */
[----:B------:R-:W-:Y:S05]  /*3730*/  @!P0 BRA `(.L_x_2180) ;  /* 0x0000000000148947 */ /* 0x000fea0003800000 */
[----:B------:R-:W-:-:S13]  /*3740*/  ISETP.NE.AND P0, PT, R4, 0x4, PT ;  /* 0x000000040400780c */ /* 0x000fda0003f05270 */
[----:B------:R-:W-:Y:S05]  /*3750*/  @P0 BRA `(.L_x_2177) ;  /* 0x0000000800d00947 */ /* 0x000fea0003800000 */
[----:B------:R-:W0:Y:S02]  /*3760*/  F2I.S64.TRUNC R2, R2 ;  /* 0x0000000200027311 */ /* 0x000e24000020d900 */
[----:B0-----:R0:W-:Y:S01]  /*3770*/  STG.E.64 desc[UR36][R16.64], R2 ;  /* 0x0000000210007986 */ /* 0x0011e2000c101b24 */
[----:B------:R-:W-:Y:S05]  /*3780*/  BRA `(.L_x_2178) ;  /* 0x0000000c001c7947 */ /* 0x000fea0003800000 */
.L_x_2180:
[----:B------:R-:W0:Y:S02]  /*3790*/  F2I.FTZ.TRUNC.NTZ R3, R2 ;  /* 0x0000000200037305 */ /* 0x000e24000021f100 */
[----:B0-----:R0:W-:Y:S01]  /*37a0*/  STG.E desc[UR36][R16.64], R3 ;  /* 0x0000000310007986 */ /* 0x0011e2000c101924 */
[----:B------:R-:W-:Y:S05]  /*37b0*/  BRA `(.L_x_2178) ;  /* 0x0000000c00107947 */ /* 0x000fea0003800000 */
.L_x_2179:
[----:B------:R-:W0:Y:S02]  /*37c0*/  F2I.FTZ.TRUNC.NTZ R3, R2 ;  /* 0x0000000200037305 */ /* 0x000e24000021f100 */
[----:B0-----:R0:W-:Y:S01]  /*37d0*/  STG.E.U16 desc[UR36][R16.64], R3 ;  /* 0x0000000310007986 */ /* 0x0011e2000c101524 */
[----:B------:R-:W-:Y:S05]  /*37e0*/  BRA `(.L_x_2178) ;  /* 0x0000000c00047947 */ /* 0x000fea0003800000 */
.L_x_2174:
[----:B------:R-:W-:-:S13]  /*37f0*/  ISETP.GT.AND P0, PT, R4, 0x6, PT ;  /* 0x000000060400780c */ /* 0x000fda0003f04270 */
[----:B------:R-:W-:Y:S05]  /*3800*/  @P0 BRA `(.L_x_2181) ;  /* 0x0000000000240947 */ /* 0x000fea0003800000 */
[----:B------:R-:W-:-:S13]  /*3810*/  ISETP.NE.AND P0, PT, R4, 0x5, PT ;  /* 0x000000050400780c */ /* 0x000fda0003f05270 */
[----:B------:R-:W-:Y:S05]  /*3820*/  @!P0 BRA `(.L_x_2182) ;  /* 0x0000000000108947 */ /* 0x000fea0003800000 */
[----:B------:R-:W-:-:S13]  /*3830*/  ISETP.NE.AND P0, PT, R4, 0x6, PT ;  /* 0x000000060400780c */ /* 0x000fda0003f05270 */
[----:B------:R-:W-:Y:S05]  /*3840*/  @P0 BRA `(.L_x_2177) ;  /* 0x0000000800940947 */ /* 0x000fea0003800000 */
[----:B------:R0:W-:Y:S01]  /*3850*/  STG.E desc[UR36][R16.64], R2 ;  /* 0x0000000210007986 */ /* 0x0001e2000c101924 */
[----:B------:R-:W-:Y:S05]  /*3860*/  BRA `(.L_x_2178) ;  /* 0x0000000800e47947 */ /* 0x000fea0003800000 */
.L_x_2182:
[----:B------:R-:W-:-:S05]  /*3870*/  F2FP.F16.F32.PACK_AB R2, RZ, R2 ;  /* 0x00000002ff02723e */ /* 0x000fca00000000ff */
[----:B------:R0:W-:Y:S01]  /*3880*/  STG.E.U16 desc[UR36][R16.64], R2 ;  /* 0x0000000210007986 */ /* 0x0001e2000c101524 */
[----:B------:R-:W-:Y:S05]  /*3890*/  BRA `(.L_x_2178) ;  /* 0x0000000800d87947 */ /* 0x000fea0003800000 */
.L_x_2181:
[----:B------:R-:W-:-:S13]  /*38a0*/  ISETP.NE.AND P0, PT, R4, 0x7, PT ;  /* 0x000000070400780c */ /* 0x000fda0003f05270 */
[----:B------:R-:W-:Y:S05]  /*38b0*/  @!P0 BRA `(.L_x_2183) ;  /* 0x00000000002c8947 */ /* 0x000fea0003800000 */
[----:B------:R-:W-:-:S13]  /*38c0*/  ISETP.NE.AND P0, PT, R4, 0x8, PT ;  /* 0x000000080400780c */ /* 0x000fda0003f05270 */
[----:B------:R-:W-:Y:S05]  /*38d0*/  @!P0 BRA `(.L_x_2184) ;  /* 0x0000000000148947 */ /* 0x000fea0003800000 */
[----:B------:R-:W-:-:S13]  /*38e0*/  ISETP.NE.AND P0, PT, R4, 0x9, PT ;  /* 0x000000090400780c */ /* 0x000fda0003f05270 */
[----:B------:R-:W-:Y:S05]  /*38f0*/  @P0 BRA `(.L_x_2177) ;  /* 0x0000000800680947 */ /* 0x000fea0003800000 */
[----:B------:R-:W-:-:S05]  /*3900*/  IMAD.MOV.U32 R3, RZ, RZ, RZ ;  /* 0x000000ffff037224 */ /* 0x000fca00078e00ff */
[----:B------:R0:W-:Y:S01]  /*3910*/  STG.E.64 desc[UR36][R16.64], R2 ;  /* 0x0000000210007986 */ /* 0x0001e2000c101b24 */
[----:B------:R-:W-:Y:S05]  /*3920*/  BRA `(.L_x_2178) ;  /* 0x0000000800b47947 */ /* 0x000fea0003800000 */
.L_x_2184:
[----:B------:R-:W-:-:S04]  /*3930*/  F2FP.F16.F32.PACK_AB R3, RZ, R2 ;  /* 0x00000002ff03723e */ /* 0x000fc800000000ff */
[----:B------:R-:W-:-:S05]  /*3940*/  PRMT R3, R3, 0x5410, RZ ;  /* 0x0000541003037816 */ /* 0x000fca00000000ff */
[----:B------:R0:W-:Y:S01]  /*3950*/  STG.E desc[UR36][R16.64], R3 ;  /* 0x0000000310007986 */ /* 0x0001e2000c101924 */
[----:B------:R-:W-:Y:S05]  /*3960*/  BRA `(.L_x_2178) ;  /* 0x0000000800a47947 */ /* 0x000fea0003800000 */
.L_x_2183:
[----:B------:R-:W-:-:S06]  /*3970*/  FMUL.FTZ R2, R2, 1 ;  /* 0x3f80000002027820 */ /* 0x000fcc0000410000 */
[----:B------:R-:W0:Y:S02]  /*3980*/  F2F.F64.F32 R2, R2 ;  /* 0x0000000200027310 */ /* 0x000e240000201800 */
[----:B0-----:R0:W-:Y:S01]  /*3990*/  STG.E.64 desc[UR36][R16.64], R2 ;  /* 0x0000000210007986 */ /* 0x0011e2000c101b24 */
[----:B------:R-:W-:Y:S05]  /*39a0*/  BRA `(.L_x_2178) ;  /* 0x0000000800947947 */ /* 0x000fea0003800000 */
.L_x_2173:
        /* <DEDUP_REMOVED lines=8> */
[----:B------:R-:W-:-:S04]  /*3a30*/  FSETP.NEU.FTZ.AND P0, PT, R2, RZ, PT ;  /* 0x000000ff0200720b */ /* 0x000fc80003f1d000 */
[----:B------:R-:W-:-:S05]  /*3a40*/  SEL R3, RZ, 0x1, !P0 ;  /* 0x00000001ff037807 */ /* 0x000fca0004000000 */
[----:B------:R0:W-:Y:S01]  /*3a50*/  STG.E.U8 desc[UR36][R16.64], R3 ;  /* 0x0000000310007986 */ /* 0x0001e2000c101124 */
[----:B------:R-:W-:Y:S05]  /*3a60*/  BRA `(.L_x_2178) ;  /* 0x0000000800647947 */ /* 0x000fea0003800000 */
.L_x_2187:
[----:B------:R-:W-:Y:S01]  /*3a70*/  FMUL.FTZ R4, R2, 1 ;  /* 0x3f80000002047820 */ /* 0x000fe20000410000 */
[----:B------:R-:W-:-:S05]  /*3a80*/  CS2R R6, SRZ ;  /* 0x0000000000067805 */ /* 0x000fca000001ff00 */
[----:B------:R-:W0:Y:S02]  /*3a90*/  F2F.F64.F32 R4, R4 ;  /* 0x0000000400047310 */ /* 0x000e240000201800 */
[----:B0-----:R0:W-:Y:S01]  /*3aa0*/  STG.E.128 desc[UR36][R16.64], R4 ;  /* 0x0000000410007986 */ /* 0x0011e2000c101d24 */
[----:B------:R-:W-:Y:S05]  /*3ab0*/  BRA `(.L_x_2178) ;  /* 0x0000000800507947 */ /* 0x000fea0003800000 */
.L_x_2186:
[----:B------:R-:W-:-:S13]  /*3ac0*/  ISETP.NE.AND P0, PT, R4, 0xf, PT ;  /* 0x0000000f0400780c */ /* 0x000fda0003f05270 */
[----:B------:R-:W-:Y:S05]  /*3ad0*/  @!P0 BRA `(.L_x_2188) ;  /* 0x0000000000ac8947 */ /* 0x000fea0003800000 */
[----:B------:R-:W-:-:S13]  /*3ae0*/  ISETP.NE.AND P0, PT, R4, 0x17, PT ;  /* 0x000000170400780c */ /* 0x000fda0003f05270 */
[----:B------:R-:W-:Y:S05]  /*3af0*/  @!P0 BRA `(.L_x_2189) ;  /* 0x0000000000508947 */ /* 0x000fea0003800000 */
[----:B------:R-:W-:-:S13]  /*3b00*/  ISETP.NE.AND P0, PT, R4, 0x18, PT ;  /* 0x000000180400780c */ /* 0x000fda0003f05270 */
[----:B------:R-:W-:Y:S05]  /*3b10*/  @P0 BRA `(.L_x_2177) ;  /* 0x0000000400e00947 */ /* 0x000fea0003800000 */
[C---:B------:R-:W-:Y:S01]  /*3b20*/  LOP3.LUT R4, R2.reuse, 0x7fffffff, RZ, 0xc0, !PT ;  /* 0x7fffffff02047812 */ /* 0x040fe200078ec0ff */
[----:B------:R-:W-:Y:S01]  /*3b30*/  BSSY B0, `(.L_x_2190) ;  /* 0x000000d000007945 */ /* 0x000fe20003800000 */
[----:B------:R-:W-:Y:S02]  /*3b40*/  LOP3.LUT R0, R2, 0x80000000, RZ, 0xc0, !PT ;  /* 0x8000000002007812 */ /* 0x000fe400078ec0ff */
[----:B------:R-:W-:Y:S02]  /*3b50*/  ISETP.GT.U32.AND P0, PT, R4, 0x43efffff, PT ;  /* 0x43efffff0400780c */ /* 0x000fe40003f04070 */
[----:B------:R-:W-:Y:S01]  /*3b60*/  SHF.R.U32.HI R5, RZ, 0x18, R0 ;  /* 0x00000018ff057819 */ /* 0x000fe20000011600 */
[----:B------:R-:W-:-:S10]  /*3b70*/  IMAD.MOV.U32 R0, RZ, RZ, 0x7f ;  /* 0x0000007fff007424 */ /* 0x000fd400078e00ff */
[----:B------:R-:W-:Y:S05]  /*3b80*/  @P0 BRA `(.L_x_2191) ;  /* 0x00000000001c0947 */ /* 0x000fea0003800000 */
[----:B------:R-:W-:-:S13]  /*3b90*/  ISETP.GE.U32.AND P0, PT, R4, 0x3c800000, PT ;  /* 0x3c8000000400780c */ /* 0x000fda0003f06070 */
[----:B------:R-:W-:-:S04]  /*3ba0*/  @P0 SHF.R.U32.HI R0, RZ, 0x14, R2 ;  /* 0x00000014ff000819 */ /* 0x000fc80000011602 */
[----:B------:R-:W-:-:S04]  /*3bb0*/  @P0 LOP3.LUT R3, R0, 0x1, RZ, 0xc0, !PT ;  /* 0x0000000100030812 */ /* 0x000fc800078ec0ff */
[----:B------:R-:W-:Y:S01]  /*3bc0*/  @P0 IADD3 R3, R2, 0x407ffff, R3 ;  /* 0x0407ffff02030810 */ /* 0x000fe20007ffe003 */
[----:B------:R-:W-:-:S03]  /*3bd0*/  @!P0 FADD.FTZ R2, R4, 16384 ;  /* 0x4680000004028421 */ /* 0x000fc60000010000 */
[----:B------:R-:W-:Y:S01]  /*3be0*/  @P0 SHF.R.U32.HI R0, RZ, 0x14, R3 ;  /* 0x00000014ff000819 */ /* 0x000fe20000011603 */
[----:B------:R-:W-:-:S07]  /*3bf0*/  @!P0 VIADD R0, R2, 0xb9800000 ;  /* 0xb980000002008836 */ /* 0x000fce0000000000 */
.L_x_2191:
[----:B------:R-:W-:Y:S05]  /*3c00*/  BSYNC B0 ;  /* 0x0000000000007941 */ /* 0x000fea0003800000 */
.L_x_2190:
[----:B------:R-:W-:-:S05]  /*3c10*/  LOP3.LUT R5, R0, R5, RZ, 0xfc, !PT ;  /* 0x0000000500057212 */ /* 0x000fca00078efcff */
[----:B------:R0:W-:Y:S01]  /*3c20*/  STG.E.U8 desc[UR36][R16.64], R5 ;  /* 0x0000000510007986 */ /* 0x0001e2000c101124 */
[----:B------:R-:W-:Y:S05]  /*3c30*/  BRA `(.L_x_2178) ;  /* 0x0000000400f07947 */ /* 0x000fea0003800000 */
.L_x_2189:
[----:B------:R-:W-:Y:S01]  /*3c40*/  LOP3.LUT R4, R2, 0x7fffffff, RZ, 0xc0, !PT ;  /* 0x7fffffff02047812 */ /* 0x000fe200078ec0ff */
[----:B------:R-:W-:Y:S03]  /*3c50*/  BSSY B0, `(.L_x_2192) ;  /* 0x000000e000007945 */ /* 0x000fe60003800000 */
[----:B------:R-:W-:-:S13]  /*3c60*/  ISETP.GT.U32.AND P0, PT, R4, 0x477fffff, PT ;  /* 0x477fffff0400780c */ /* 0x000fda0003f04070 */
[----:B------:R-:W-:Y:S05]  /*3c70*/  @P0 BRA `(.L_x_2193) ;  /* 0x0000000000200947 */ /* 0x000fea0003800000 */
[----:B------:R-:W-:-:S13]  /*3c80*/  ISETP.GE.U32.AND P0, PT, R4, 0x38800000, PT ;  /* 0x388000000400780c */ /* 0x000fda0003f06070 */
[----:B------:R-:W-:-:S04]  /*3c90*/  @P0 SHF.R.U32.HI R0, RZ, 0x15, R2 ;  /* 0x00000015ff000819 */ /* 0x000fc80000011602 */
[----:B------:R-:W-:-:S04]  /*3ca0*/  @P0 LOP3.LUT R3, R0, 0x1, RZ, 0xc0, !PT ;  /* 0x0000000100030812 */ /* 0x000fc800078ec0ff */
[----:B------:R-:W-:Y:S01]  /*3cb0*/  @P0 IADD3 R0, R2, 0x80fffff, R3 ;  /* 0x080fffff02000810 */ /* 0x000fe20007ffe003 */
[----:B------:R-:W-:-:S03]  /*3cc0*/  @!P0 FADD.FTZ R3, R4, 128 ;  /* 0x4300000004038421 */ /* 0x000fc60000010000 */
[----:B------:R-:W-:Y:S01]  /*3cd0*/  @P0 SHF.R.U32.HI R0, RZ, 0x15, R0 ;  /* 0x00000015ff000819 */ /* 0x000fe20000011600 */
[----:B------:R-:W-:Y:S01]  /*3ce0*/  @!P0 VIADD R0, R3, 0xbd000000 ;  /* 0xbd00000003008836 */ /* 0x000fe20000000000 */
[----:B------:R-:W-:Y:S06]  /*3cf0*/  BRA `(.L_x_2194) ;  /* 0x00000000000c7947 */ /* 0x000fec0003800000 */
.L_x_2193:
[----:B------:R-:W-:Y:S01]  /*3d00*/  IMAD.MOV.U32 R0, RZ, RZ, 0x7f ;  /* 0x0000007fff007424 */ /* 0x000fe200078e00ff */
[----:B------:R-:W-:-:S04]  /*3d10*/  ISETP.GT.U32.AND P0, PT, R4, 0x7f800000, PT ;  /* 0x7f8000000400780c */ /* 0x000fc80003f04070 */
[----:B------:R-:W-:-:S09]  /*3d20*/  SEL R0, R0, 0x7c, P0 ;  /* 0x0000007c00007807 */ /* 0x000fd20000000000 */
.L_x_2194:
[----:B------:R-:W-:Y:S05]  /*3d30*/  BSYNC B0 ;  /* 0x0000000000007941 */ /* 0x000fea0003800000 */
.L_x_2192:
[----:B------:R-:W-:-:S04]  /*3d40*/  LOP3.LUT R2, R2, 0x80000000, RZ, 0xc0, !PT ;  /* 0x8000000002027812 */ /* 0x000fc800078ec0ff */
[----:B------:R-:W-:-:S04]  /*3d50*/  SHF.R.U32.HI R3, RZ, 0x18, R2 ;  /* 0x00000018ff037819 */ /* 0x000fc80000011602 */
[----:B------:R-:W-:-:S05]  /*3d60*/  LOP3.LUT R3, R0, R3, RZ, 0xfc, !PT ;  /* 0x0000000300037212 */ /* 0x000fca00078efcff */
[----:B------:R0:W-:Y:S01]  /*3d70*/  STG.E.U8 desc[UR36][R16.64], R3 ;  /* 0x0000000310007986 */ /* 0x0001e2000c101124 */
[----:B------:R-:W-:Y:S05]  /*3d80*/  BRA `(.L_x_2178) ;  /* 0x00000004009c7947 */ /* 0x000fea0003800000 */
.L_x_2188:
[----:B------:R-:W-:-:S05]  /*3d90*/  F2FP.BF16.F32.PACK_AB R2, RZ, R2 ;  /* 0x00000002ff02723e */ /* 0x000fca00000010ff */
[----:B------:R0:W-:Y:S01]  /*3da0*/  STG.E.U16 desc[UR36][R16.64], R2 ;  /* 0x0000000210007986 */ /* 0x0001e2000c101524 */
[----:B------:R-:W-:Y:S05]  /*3db0*/  BRA `(.L_x_2178) ;  /* 0x0000000400907947 */ /* 0x000fea0003800000 */
.L_x_2185:
        /* <DEDUP_REMOVED lines=8> */
[----:B------:R-:W0:Y:S02]  /*3e40*/  F2I.FTZ.U32.TRUNC.NTZ R3, R2 ;  /* 0x0000000200037305 */ /* 0x000e24000021f000 */
[----:B0-----:R0:W-:Y:S01]  /*3e50*/  STG.E.U16 desc[UR36][R16.64], R3 ;  /* 0x0000000310007986 */ /* 0x0011e2000c101524 */
[----:B------:R-:W-:Y:S05]  /*3e60*/  BRA `(.L_x_2178) ;  /* 0x0000000400647947 */ /* 0x000fea0003800000 */
.L_x_2197:
[----:B------:R-:W-:Y:S01]  /*3e70*/  LOP3.LUT R3, R2, 0x7fffffff, RZ, 0xc0, !PT ;  /* 0x7fffffff02037812 */ /* 0x000fe200078ec0ff */
[----:B------:R-:W-:Y:S01]  /*3e80*/  BSSY B0, `(.L_x_2198) ;  /* 0x0000013000007945 */ /* 0x000fe20003800000 */
[----:B------:R-:W-:Y:S02]  /*3e90*/  IMAD.MOV.U32 R8, RZ, RZ, 0x80 ;  /* 0x00000080ff087424 */ /* 0x000fe400078e00ff */
        /* <DEDUP_REMOVED lines=13> */
.L_x_2200:
[----:B------:R-:W-:-:S04]  /*3f70*/  LOP3.LUT R2, R2, 0x80000000, RZ, 0xc0, !PT ;  /* 0x8000000002027812 */ /* 0x000fc800078ec0ff */
[----:B------:R-:W-:-:S04]  /*3f80*/  SHF.R.U32.HI R3, RZ, 0x18, R2 ;  /* 0x00000018ff037819 */ /* 0x000fc80000011602 */
[----:B------:R-:W-:-:S04]  /*3f90*/  LOP3.LUT R0, R0, R3, RZ, 0xfc, !PT ;  /* 0x0000000300007212 */ /* 0x000fc800078efcff */
[----:B------:R-:W-:-:S07]  /*3fa0*/  PRMT R8, R0, 0x7610, R8 ;  /* 0x0000761000087816 */ /* 0x000fce0000000008 */
.L_x_2199:
[----:B------:R-:W-:Y:S05]  /*3fb0*/  BSYNC B0 ;  /* 0x0000000000007941 */ /* 0x000fea0003800000 */
.L_x_2198:
[----:B------:R4:W-:Y:S01]  /*3fc0*/  STG.E.U8 desc[UR36][R16.64], R8 ;  /* 0x0000000810007986 */ /* 0x0009e2000c101124 */
[----:B------:R-:W-:Y:S05]  /*3fd0*/  BRA `(.L_x_2178) ;  /* 0x0000000400087947 */ /* 0x000fea0003800000 */
.L_x_2196:
        /* <DEDUP_REMOVED lines=16> */
.L_x_2203:
[----:B------:R-:W-:-:S04]  /*40e0*/  LOP3.LUT R2, R2, 0x80000000, RZ, 0xc0, !PT ;  /* 0x8000000002027812 */ /* 0x000fc800078ec0ff */
[----:B------:R-:W-:-:S04]  /*40f0*/  SHF.R.U32.HI R3, RZ, 0x18, R2 ;  /* 0x00000018ff037819 */ /* 0x000fc80000011602 */
[----:B------:R-:W-:-:S04]  /*4100*/  LOP3.LUT R0, R0, R3, RZ, 0xfc, !PT ;  /* 0x0000000300007212 */ /* 0x000fc800078efcff */
[----:B------:R-:W-:-:S07]  /*4110*/  PRMT R8, R0, 0x7610, R8 ;  /* 0x0000761000087816 */ /* 0x000fce0000000008 */
.L_x_2202:
[----:B------:R-:W-:Y:S05]  /*4120*/  BSYNC B0 ;  /* 0x0000000000007941 */ /* 0x000fea0003800000 */
.L_x_2201:
[----:B------:R3:W-:Y:S01]  /*4130*/  STG.E.U8 desc[UR36][R16.64], R8 ;  /* 0x0000000810007986 */ /* 0x0007e2000c101124 */
[----:B------:R-:W-:Y:S05]  /*4140*/  BRA `(.L_x_2178) ;  /* 0x0000000000ac7947 */ /* 0x000fea0003800000 */
.L_x_2195:
[----:B------:R-:W-:-:S13]  /*4150*/  ISETP.NE.AND P0, PT, R4, 0x1c, PT ;  /* 0x0000001c0400780c */ /* 0x000fda0003f05270 */
[----:B------:R-:W-:Y:S05]  /*4160*/  @!P0 BRA `(.L_x_2204) ;  /* 0x00000000009c8947 */ /* 0x000fea0003800000 */
[----:B------:R-:W-:-:S13]  /*4170*/  ISETP.NE.AND P0, PT, R4, 0x1d, PT ;  /* 0x0000001d0400780c */ /* 0x000fda0003f05270 */
[----:B------:R-:W-:Y:S05]  /*4180*/  @!P0 BRA `(.L_x_2205) ;  /* 0x0000000000888947 */ /* 0x000fea0003800000 */
[----:B------:R-:W-:-:S13]  /*4190*/  ISETP.NE.AND P0, PT, R4, 0x2c, PT ;  /* 0x0000002c0400780c */ /* 0x000fda0003f05270 */
[----:B------:R-:W-:Y:S05]  /*41a0*/  @P0 BRA `(.L_x_2177) ;  /* 0x00000000003c0947 */ /* 0x000fea0003800000 */
        /* <DEDUP_REMOVED lines=15> */
.L_x_2177:
[----:B------:R-:W-:Y:S01]  /*42a0*/  MOV R2, 0x0 ;  /* 0x0000000000027802 */ /* 0x000fe20000000f00 */
[----:B------:R-:W-:Y:S01]  /*42b0*/  ULDC.64 UR4, c[0x4][0x128] ;  /* 0x01004a0000047ab9 */ /* 0x000fe20000000a00 */
[----:B------:R-:W-:Y:S01]  /*42c0*/  ULDC.64 UR6, c[0x4][0x130] ;  /* 0x01004c0000067ab9 */ /* 0x000fe20000000a00 */
[----:B------:R-:W-:Y:S01]  /*42d0*/  IMAD.U32 R4, RZ, RZ, UR4 ;  /* 0x00000004ff047e24 */ /* 0x000fe2000f8e00ff */
[----:B------:R-:W-:Y:S01]  /*42e0*/  HFMA2.MMA R13, -RZ, RZ, 0, 0 ;  /* 0x00000000ff0d7435 */ /* 0x000fe200000001ff */
        /* <DEDUP_REMOVED lines=8> */
[----:B------:R-:W-:-:S07]  /*4370*/  IMAD.MOV.U32 R12, RZ, RZ, 0x1 ;  /* 0x00000001ff0c7424 */ /* 0x000fce00078e00ff */
[----:B------:R-:W-:-:S07]  /*4380*/  LEPC R20, `(.L_x_2206) ;  /* 0x000000001014794e */ /* 0x000fce0000000000 */
[----:B0-----:R-:W-:Y:S05]  /*4390*/  CALL.ABS.NOINC R2 ;  /* 0x0000000002007343 */ /* 0x001fea0003c00000 */
.L_x_2206:
[----:B------:R-:W-:Y:S05]  /*43a0*/  BRA `(.L_x_2178) ;  /* 0x0000000000147947 */ /* 0x000fea0003800000 */
.L_x_2205:
[----:B------:R-:W0:Y:S02]  /*43b0*/  F2I.U64.TRUNC R2, R2 ;  /* 0x0000000200027311 */ /* 0x000e24000020d800 */
[----:B0-----:R2:W-:Y:S01]  /*43c0*/  STG.E.64 desc[UR36][R16.64], R2 ;  /* 0x0000000210007986 */ /* 0x0015e2000c101b24 */
[----:B------:R-:W-:Y:S05]  /*43d0*/  BRA `(.L_x_2178) ;  /* 0x0000000000087947 */ /* 0x000fea0003800000 */
.L_x_2204:
[----:B------:R-:W0:Y:S02]  /*43e0*/  F2I.FTZ.U32.TRUNC.NTZ R3, R2 ;  /* 0x0000000200037305 */ /* 0x000e24000021f000 */
[----:B0-----:R0:W-:Y:S02]  /*43f0*/  STG.E desc[UR36][R16.64], R3 ;  /* 0x0000000310007986 */ /* 0x0011e4000c101924 */
.L_x_2178:
[----:B------:R-:W-:-:S04]  /*4400*/  IMAD R18, R18, 0x200, R23 ;  /* 0x0000020012127824 */ /* 0x000fc800078e0217 */
[----:B------:R-:W-:-:S07]  /*4410*/  VIADD R19, R18, 0x80 ;  /* 0x0000008012137836 */ /* 0x000fce0000000000 */
.L_x_2113:
[----:B------:R-:W-:Y:S05]  /*4420*/  BSYNC B7 ;  /* 0x0000000000077941 */ /* 0x000fea0003800000 */
.L_x_2112:
[----:B------:R-:W-:Y:S01]  /*4430*/  ULDC UR4, c[0x0][0x210] ;  /* 0x0000840000047ab9 */ /* 0x000fe20000000800 */
[----:B------:R-:W-:Y:S01]  /*4440*/  BSSY B7, `(.L_x_2207) ;  /* 0x000043a000077945 */ /* 0x000fe20003800000 */
[----:B------:R-:W-:-:S13]  /*4450*/  ISETP.GE.AND P0, PT, R19, UR4, PT ;  /* 0x0000000413007c0c */ /* 0x000fda000bf06270 */
[----:B------:R-:W-:Y:S05]  /*4460*/  @P0 BRA `(.L_x_2208) ;  /* 0x0000004000dc0947 */ /* 0x000fea0003800000 */
[----:B0-----:R-:W0:Y:S01]  /*4470*/  LDC R6, c[0x0][0x218] ;  /* 0x00008600ff067b82 */ /* 0x001e220000000800 */
[----:B------:R-:W-:Y:S02]  /*4480*/  IMAD.MOV.U32 R18, RZ, RZ, RZ ;  /* 0x000000ffff127224 */ /* 0x000fe400078e00ff */
[----:B------:R-:W-:Y:S02]  /*4490*/  IMAD.MOV.U32 R0, RZ, RZ, RZ ;  /* 0x000000ffff007224 */ /* 0x000fe400078e00ff */
[----:B-1234-:R-:W-:Y:S01]  /*44a0*/  IMAD.MOV.U32 R16, RZ, RZ, RZ ;  /* 0x000000ffff107224 */ /* 0x01efe200078e00ff */
        /* <DEDUP_REMOVED lines=350> */
.L_x_2209:
        /* <DEDUP_REMOVED lines=20> */
[----:B--2---:R4:W0:Y:S01]  /*5bd0*/  I2F.S16 R22, R2 ;  /* 0x0000000200167306 */ /* 0x0048220000101400 */
[----:B------:R-:W-:Y:S05]  /*5be0*/  BRA `(.L_x_2216) ;  /* 0x0000000c00387947 */ /* 0x000fea0003800000 */
.L_x_2214:
[----:B------:R-:W2:Y:S02]  /*5bf0*/  LDG.E.U8 R2, desc[UR36][R2.64] ;  /* 0x0000002402027981 */ /* 0x000ea4000c1e1100 */
[----:B--2---:R-:W-:Y:S01]  /*5c00*/  I2FP.F32.U32 R22, R2 ;  /* 0x0000000200167245 */ /* 0x004fe20000201000 */
[----:B------:R-:W-:Y:S06]  /*5c10*/  BRA `(.L_x_2216) ;  /* 0x0000000c002c7947 */ /* 0x000fec0003800000 */
.L_x_2213:
[----:B------:R-:W-:-:S13]  /*5c20*/  ISETP.NE.AND P0, PT, R4, 0x2, PT ;  /* 0x000000020400780c */ /* 0x000fda0003f05270 */
[----:B------:R-:W-:Y:S05]  /*5c30*/  @!P0 BRA `(.L_x_2217) ;  /* 0x0000000000288947 */ /* 0x000fea0003800000 */
[----:B------:R-:W-:-:S13]  /*5c40*/  ISETP.NE.AND P0, PT, R4, 0x3, PT ;  /* 0x000000030400780c */ /* 0x000fda0003f05270 */
[----:B------:R-:W-:Y:S05]  /*5c50*/  @!P0 BRA `(.L_x_2218) ;  /* 0x0000000000148947 */ /* 0x000fea0003800000 */
[----:B------:R-:W-:-:S13]  /*5c60*/  ISETP.NE.AND P0, PT, R4, 0x4, PT ;  /* 0x000000040400780c */ /* 0x000fda0003f05270 */
[----:B------:R-:W-:Y:S05]  /*5c70*/  @P0 BRA `(.L_x_2215) ;  /* 0x0000000800b80947 */ /* 0x000fea0003800000 */
[----:B------:R-:W2:Y:S02]  /*5c80*/  LDG.E.64 R22, desc[UR36][R2.64] ;  /* 0x0000002402167981 */ /* 0x000ea4000c1e1b00 */
[----:B--2---:R2:W3:Y:S01]  /*5c90*/  I2F.S64 R22, R22 ;  /* 0x0000001600167312 */ /* 0x0044e20000301400 */
[----:B------:R-:W-:Y:S05]  /*5ca0*/  BRA `(.L_x_2216) ;  /* 0x0000000c00087947 */ /* 0x000fea0003800000 */
.L_x_2218:
[----:B------:R-:W2:Y:S02]  /*5cb0*/  LDG.E R2, desc[UR36][R2.64] ;  /* 0x0000002402027981 */ /* 0x000ea4000c1e1900 */
[----:B--2---:R-:W-:Y:S01]  /*5cc0*/  I2FP.F32.S32 R22, R2 ;  /* 0x0000000200167245 */ /* 0x004fe20000201400 */
[----:B------:R-:W-:Y:S06]  /*5cd0*/  BRA `(.L_x_2216) ;  /* 0x0000000800fc7947 */ /* 0x000fec0003800000 */
.L_x_2217:
[----:B------:R-:W2:Y:S02]  /*5ce0*/  LDG.E.U16 R2, desc[UR36][R2.64] ;  /* 0x0000002402027981 */ /* 0x000ea4000c1e1500 */
[----:B--2---:R0:W1:Y:S01]  /*5cf0*/  I2F.S16 R22, R2 ;  /* 0x0000000200167306 */ /* 0x0040620000101400 */
[----:B------:R-:W-:Y:S05]  /*5d00*/  BRA `(.L_x_2216) ;  /* 0x0000000800f07947 */ /* 0x000fea0003800000 */
.L_x_2212:
        /* <DEDUP_REMOVED lines=8> */
.L_x_2220:
[----:B------:R-:W2:Y:S02]  /*5d90*/  LDG.E.U16 R2, desc[UR36][R2.64] ;  /* 0x0000002402027981 */ /* 0x000ea4000c1e1500 */
[----:B--2---:R-:W-:Y:S01]  /*5da0*/  HADD2.F32 R22, -RZ, R2.H0_H0 ;  /* 0x20000002ff167230 */ /* 0x004fe20000004100 */
[----:B------:R-:W-:Y:S06]  /*5db0*/  BRA `(.L_x_2216) ;  /* 0x0000000800c47947 */ /* 0x000fec0003800000 */
.L_x_2219:
        /* <DEDUP_REMOVED lines=8> */
.L_x_2222:
[----:B------:R-:W2:Y:S02]  /*5e40*/  LDG.E.U16 R2, desc[UR36][R2.64] ;  /* 0x0000002402027981 */ /* 0x000ea4000c1e1500 */
[----:B--2---:R-:W-:Y:S01]  /*5e50*/  HADD2.F32 R22, -RZ, R2.H0_H0 ;  /* 0x20000002ff167230 */ /* 0x004fe20000004100 */
[----:B------:R-:W-:Y:S06]  /*5e60*/  BRA `(.L_x_2216) ;  /* 0x0000000800987947 */ /* 0x000fec0003800000 */
.L_x_2221:
[----:B------:R-:W2:Y:S01]  /*5e70*/  LDG.E.64 R2, desc[UR36][R2.64] ;  /* 0x0000002402027981 */ /* 0x000ea2000c1e1b00 */
[----:B------:R-:W-:Y:S01]  /*5e80*/  UMOV UR4, 0xf0000000 ;  /* 0xf000000000047882 */ /* 0x000fe20000000000 */
[----:B------:R-:W-:Y:S01]  /*5e90*/  UMOV UR5, 0x380fffff ;  /* 0x380fffff00057882 */ /* 0x000fe20000000000 */
[----:B--2---:R-:W0:Y:S01]  /*5ea0*/  F2F.F32.F64 R22, R2 ;  /* 0x0000000200167310 */ /* 0x004e220000301000 */
[----:B------:R-:W-:-:S14]  /*5eb0*/  DSETP.GEU.AND P0, PT, |R2|, UR4, PT ;  /* 0x0000000402007e2a */ /* 0x000fdc000bf0e200 */
[----:B0-----:R-:W-:Y:S01]  /*5ec0*/  @!P0 FMUL R22, R22, 1.175494350822287508e-38 ;  /* 0x0080000016168820 */ /* 0x001fe20000400000 */
[----:B------:R-:W-:Y:S06]  /*5ed0*/  BRA `(.L_x_2216) ;  /* 0x00000008007c7947 */ /* 0x000fec0003800000 */
.L_x_2211:
        /* <DEDUP_REMOVED lines=12> */
.L_x_2225:
[----:B------:R-:W2:Y:S01]  /*5fa0*/  LDG.E.64 R2, desc[UR36][R2.64] ;  /* 0x0000002402027981 */ /* 0x000ea2000c1e1b00 */
[----:B------:R-:W-:Y:S01]  /*5fb0*/  UMOV UR4, 0xf0000000 ;  /* 0xf000000000047882 */ /* 0x000fe20000000000 */
[----:B------:R-:W-:Y:S01]  /*5fc0*/  UMOV UR5, 0x380fffff ;  /* 0x380fffff00057882 */ /* 0x000fe20000000000 */
[----:B--2---:R-:W0:Y:S01]  /*5fd0*/  F2F.F32.F64 R22, R2 ;  /* 0x0000000200167310 */ /* 0x004e220000301000 */
[----:B------:R-:W-:-:S14]  /*5fe0*/  DSETP.GEU.AND P0, PT, |R2|, UR4, PT ;  /* 0x0000000402007e2a */ /* 0x000fdc000bf0e200 */
[----:B0-----:R-:W-:Y:S01]  /*5ff0*/  @!P0 FMUL R22, R22, 1.175494350822287508e-38 ;  /* 0x0080000016168820 */ /* 0x001fe20000400000 */
[----:B------:R-:W-:Y:S06]  /*6000*/  BRA `(.L_x_2216) ;  /* 0x0000000800307947 */ /* 0x000fec0003800000 */
.L_x_2224:
        /* <DEDUP_REMOVED lines=26> */
.L_x_2227:
        /* <DEDUP_REMOVED lines=13> */
.L_x_2226:
[----:B------:R-:W2:Y:S02]  /*6280*/  LDG.E.U16 R2, desc[UR36][R2.64] ;  /* 0x0000002402027981 */ /* 0x000ea4000c1e1500 */
[----:B--2---:R-:W-:Y:S01]  /*6290*/  IMAD.U32 R22, R2, 0x10000, RZ ;  /* 0x0001000002167824 */ /* 0x004fe200078e00ff */
[----:B------:R-:W-:Y:S06]  /*62a0*/  BRA `(.L_x_2216) ;  /* 0x0000000400887947 */ /* 0x000fec0003800000 */
.L_x_2223:
        /* <DEDUP_REMOVED lines=11> */
.L_x_2230:
        /* <DEDUP_REMOVED lines=20> */
.L_x_2232:
[----:B------:R-:W-:Y:S05]  /*64a0*/  BSYNC B0 ;  /* 0x0000000000007941 */ /* 0x000fea0003800000 */
.L_x_2231:
[----:B------:R-:W-:Y:S01]  /*64b0*/  IMAD.SHL.U32 R2, R2, 0x100000, RZ ;  /* 0x0010000002027824 */ /* 0x000fe200078e00ff */
[----:B------:R-:W-:-:S04]  /*64c0*/  LEA R3, R0, 0x3b800000, 0x17 ;  /* 0x3b80000000037811 */ /* 0x000fc800078eb8ff */
[----:B------:R-:W-:Y:S01]  /*64d0*/  LOP3.LUT R22, R3, R2, R22, 0xfe, !PT ;  /* 0x0000000203167212 */ /* 0x000fe200078efe16 */
[----:B------:R-:W-:Y:S06]  /*64e0*/  BRA `(.L_x_2216) ;  /* 0x0000000000f87947 */ /* 0x000fec0003800000 */
.L_x_2229:
        /* <DEDUP_REMOVED lines=20> */
.L_x_2234:
[----:B------:R-:W-:Y:S05]  /*6630*/  BSYNC B0 ;  /* 0x0000000000007941 */ /* 0x000fea0003800000 */
.L_x_2233:
[----:B------:R-:W-:Y:S01]  /*6640*/  IMAD.SHL.U32 R2, R2, 0x200000, RZ ;  /* 0x0020000002027824 */ /* 0x000fe200078e00ff */
[----:B------:R-:W-:-:S04]  /*6650*/  LEA R3, R0, 0x37800000, 0x17 ;  /* 0x3780000000037811 */ /* 0x000fc800078eb8ff */
[----:B------:R-:W-:Y:S01]  /*6660*/  LOP3.LUT R22, R3, R2, R22, 0xfe, !PT ;  /* 0x0000000203167212 */ /* 0x000fe200078efe16 */
[----:B------:R-:W-:Y:S06]  /*6670*/  BRA `(.L_x_2216) ;  /* 0x0000000000947947 */ /* 0x000fec0003800000 */
.L_x_2228:
        /* <DEDUP_REMOVED lines=14> */
.L_x_2215:
        /* <DEDUP_REMOVED lines=16> */
.L_x_2237:
[----:B------:R-:W-:Y:S01]  /*6860*/  IMAD.MOV.U32 R22, RZ, RZ, RZ ;  /* 0x000000ffff167224 */ /* 0x000fe200078e00ff */
[----:B------:R-:W-:Y:S06]  /*6870*/  BRA `(.L_x_2216) ;  /* 0x0000000000147947 */ /* 0x000fec0003800000 */
.L_x_2236:
[----:B------:R-:W2:Y:S02]  /*6880*/  LDG.E.64 R22, desc[UR36][R2.64] ;  /* 0x0000002402167981 */ /* 0x000ea4000c1e1b00 */
[----:B--2---:R0:W1:Y:S01]  /*6890*/  I2F.U64 R22, R22 ;  /* 0x0000001600167312 */ /* 0x0040620000301000 */
[----:B------:R-:W-:Y:S05]  /*68a0*/  BRA `(.L_x_2216) ;  /* 0x0000000000087947 */ /* 0x000fea0003800000 */
.L_x_2235:
[----:B------:R-:W2:Y:S02]  /*68b0*/  LDG.E R2, desc[UR36][R2.64] ;  /* 0x0000002402027981 */ /* 0x000ea4000c1e1900 */
[----:B--2---:R-:W-:-:S07]  /*68c0*/  I2FP.F32.U32 R22, R2 ;  /* 0x0000000200167245 */ /* 0x004fce0000201000 */
.L_x_2216:
[----:B------:R-:W-:Y:S05]  /*68d0*/  BSYNC B6 ;  /* 0x0000000000067941 */ /* 0x000fea0003800000 */
.L_x_2210:
[----:B------:R-:W2:Y:S01]  /*68e0*/  LDC.U8 R4, c[0x0][0x493] ;  /* 0x000124c0ff047b82 */ /* 0x000ea20000000000 */
[----:B------:R-:W-:Y:S01]  /*68f0*/  ULDC.64 UR4, c[0x0][0x488] ;  /* 0x0001220000047ab9 */ /* 0x000fe20000000a00 */
[----:B------:R-:W-:Y:S01]  /*6900*/  BSSY B6, `(.L_x_2238) ;  /* 0x00000df000067945 */ /* 0x000fe20003800000 */
[----:B0---4-:R-:W-:-:S05]  /*6910*/  IADD3 R2, P0, R18, UR4, RZ ;  /* 0x0000000412027c10 */ /* 0x011fca000ff1e0ff */
        /* <DEDUP_REMOVED lines=15> */
.L_x_2242:
[----:B------:R-:W2:Y:S02]  /*6a10*/  LDG.E.U8 R0, desc[UR36][R2.64] ;  /* 0x0000002402007981 */ /* 0x000ea4000c1e1100 */
[----:B--2---:R-:W-:Y:S01]  /*6a20*/  I2FP.F32.U32 R0, R0 ;  /* 0x0000000000007245 */ /* 0x004fe20000201000 */
[----:B------:R-:W-:Y:S06]  /*6a30*/  BRA `(.L_x_2244) ;  /* 0x0000000c002c7947 */ /* 0x000fec0003800000 */
.L_x_2241:
[----:B------:R-:W-:-:S13]  /*6a40*/  ISETP.NE.AND P0, PT, R0, 0x2, PT ;  /* 0x000000020000780c */ /* 0x000fda0003f05270 */
[----:B------:R-:W-:Y:S05]  /*6a50*/  @!P0 BRA `(.L_x_2245) ;  /* 0x0000000000288947 */ /* 0x000fea0003800000 */
[----:B------:R-:W-:-:S13]  /*6a60*/  ISETP.NE.AND P0, PT, R0, 0x3, PT ;  /* 0x000000030000780c */ /* 0x000fda0003f05270 */
[----:B------:R-:W-:Y:S05]  /*6a70*/  @!P0 BRA `(.L_x_2246) ;  /* 0x0000000000148947 */ /* 0x000fea0003800000 */
[----:B------:R-:W-:-:S13]  /*6a80*/  ISETP.NE.AND P0, PT, R0, 0x4, PT ;  /* 0x000000040000780c */ /* 0x000fda0003f05270 */
[----:B------:R-:W-:Y:S05]  /*6a90*/  @P0 BRA `(.L_x_2243) ;  /* 0x0000000800b80947 */ /* 0x000fea0003800000 */
[----:B------:R-:W2:Y:S02]  /*6aa0*/  LDG.E.64 R2, desc[UR36][R2.64] ;  /* 0x0000002402027981 */ /* 0x000ea4000c1e1b00 */
[----:B--2---:R0:W2:Y:S01]  /*6ab0*/  I2F.S64 R0, R2 ;  /* 0x0000000200007312 */ /* 0x0040a20000301400 */
[----:B------:R-:W-:Y:S05]  /*6ac0*/  BRA `(.L_x_2244) ;  /* 0x0000000c00087947 */ /* 0x000fea0003800000 */
.L_x_2246:
[----:B------:R-:W2:Y:S02]  /*6ad0*/  LDG.E R0, desc[UR36][R2.64] ;  /* 0x0000002402007981 */ /* 0x000ea4000c1e1900 */
[----:B--2---:R-:W-:Y:S01]  /*6ae0*/  I2FP.F32.S32 R0, R0 ;  /* 0x0000000000007245 */ /* 0x004fe20000201400 */
[----:B------:R-:W-:Y:S06]  /*6af0*/  BRA `(.L_x_2244) ;  /* 0x0000000800fc7947 */ /* 0x000fec0003800000 */
.L_x_2245:
[----:B------:R-:W2:Y:S02]  /*6b00*/  LDG.E.U16 R0, desc[UR36][R2.64] ;  /* 0x0000002402007981 */ /* 0x000ea4000c1e1500 */
[----:B--2---:R-:W0:Y:S01]  /*6b10*/  I2F.S16 R0, R0 ;  /* 0x0000000000007306 */ /* 0x004e220000101400 */
[----:B------:R-:W-:Y:S05]  /*6b20*/  BRA `(.L_x_2244) ;  /* 0x0000000800f07947 */ /* 0x000fea0003800000 */
.L_x_2240:
        /* <DEDUP_REMOVED lines=8> */
.L_x_2248:
[----:B------:R-:W2:Y:S02]  /*6bb0*/  LDG.E.U16 R0, desc[UR36][R2.64] ;  /* 0x0000002402007981 */ /* 0x000ea4000c1e1500 */
[----:B--2---:R-:W-:Y:S01]  /*6bc0*/  HADD2.F32 R0, -RZ, R0.H0_H0 ;  /* 0x20000000ff007230 */ /* 0x004fe20000004100 */
[----:B------:R-:W-:Y:S06]  /*6bd0*/  BRA `(.L_x_2244) ;  /* 0x0000000800c47947 */ /* 0x000fec0003800000 */
.L_x_2247:
        /* <DEDUP_REMOVED lines=8> */
.L_x_2250:
[----:B------:R-:W2:Y:S02]  /*6c60*/  LDG.E.U16 R0, desc[UR36][R2.64] ;  /* 0x0000002402007981 */ /* 0x000ea4000c1e1500 */
[----:B--2---:R-:W-:Y:S01]  /*6c70*/  HADD2.F32 R0, -RZ, R0.H0_H0 ;  /* 0x20000000ff007230 */ /* 0x004fe20000004100 */
[----:B------:R-:W-:Y:S06]  /*6c80*/  BRA `(.L_x_2244) ;  /* 0x0000000800987947 */ /* 0x000fec0003800000 */
.L_x_2249:
[----:B------:R-:W2:Y:S01]  /*6c90*/  LDG.E.64 R2, desc[UR36][R2.64] ;  /* 0x0000002402027981 */ /* 0x000ea2000c1e1b00 */
[----:B------:R-:W-:Y:S01]  /*6ca0*/  UMOV UR4, 0xf0000000 ;  /* 0xf000000000047882 */ /* 0x000fe20000000000 */
[----:B------:R-:W-:Y:S01]  /*6cb0*/  UMOV UR5, 0x380fffff ;  /* 0x380fffff00057882 */ /* 0x000fe20000000000 */
[----:B--2---:R-:W0:Y:S01]  /*6cc0*/  F2F.F32.F64 R0, R2 ;  /* 0x0000000200007310 */ /* 0x004e220000301000 */
[----:B------:R-:W-:-:S14]  /*6cd0*/  DSETP.GEU.AND P0, PT, |R2|, UR4, PT ;  /* 0x0000000402007e2a */ /* 0x000fdc000bf0e200 */
[----:B0-----:R-:W-:Y:S01]  /*6ce0*/  @!P0 FMUL R0, R0, 1.175494350822287508e-38 ;  /* 0x0080000000008820 */ /* 0x001fe20000400000 */
[----:B------:R-:W-:Y:S06]  /*6cf0*/  BRA `(.L_x_2244) ;  /* 0x00000008007c7947 */ /* 0x000fec0003800000 */
.L_x_2239:
        /* <DEDUP_REMOVED lines=12> */
.L_x_2253:
[----:B------:R-:W2:Y:S01]  /*6dc0*/  LDG.E.64 R2, desc[UR36][R2.64] ;  /* 0x0000002402027981 */ /* 0x000ea2000c1e1b00 */
[----:B------:R-:W-:Y:S01]  /*6dd0*/  UMOV UR4, 0xf0000000 ;  /* 0xf000000000047882 */ /* 0x000fe20000000000 */
[----:B------:R-:W-:Y:S01]  /*6de0*/  UMOV UR5, 0x380fffff ;  /* 0x380fffff00057882 */ /* 0x000fe20000000000 */
[----:B--2---:R-:W0:Y:S01]  /*6df0*/  F2F.F32.F64 R0, R2 ;  /* 0x0000000200007310 */ /* 0x004e220000301000 */
[----:B------:R-:W-:-:S14]  /*6e00*/  DSETP.GEU.AND P0, PT, |R2|, UR4, PT ;  /* 0x0000000402007e2a */ /* 0x000fdc000bf0e200 */
[----:B0-----:R-:W-:Y:S01]  /*6e10*/  @!P0 FMUL R0, R0, 1.175494350822287508e-38 ;  /* 0x0080000000008820 */ /* 0x001fe20000400000 */
[----:B------:R-:W-:Y:S06]  /*6e20*/  BRA `(.L_x_2244) ;  /* 0x0000000800307947 */ /* 0x000fec0003800000 */
.L_x_2252:
        /* <DEDUP_REMOVED lines=26> */
.L_x_2255:
        /* <DEDUP_REMOVED lines=13> */
.L_x_2254:
[----:B------:R-:W2:Y:S02]  /*70a0*/  LDG.E.U16 R0, desc[UR36][R2.64] ;  /* 0x0000002402007981 */ /* 0x000ea4000c1e1500 */
[----:B--2---:R-:W-:Y:S01]  /*70b0*/  IMAD.U32 R0, R0, 0x10000, RZ ;  /* 0x0001000000007824 */ /* 0x004fe200078e00ff */
[----:B------:R-:W-:Y:S06]  /*70c0*/  BRA `(.L_x_2244) ;  /* 0x0000000400887947 */ /* 0x000fec0003800000 */
.L_x_2251:
        /* <DEDUP_REMOVED lines=11> */
.L_x_2258:
        /* <DEDUP_REMOVED lines=20> */
.L_x_2260:
[----:B------:R-:W-:Y:S05]  /*72c0*/  BSYNC B0 ;  /* 0x0000000000007941 */ /* 0x000fea0003800000 */
.L_x_2259:
[----:B------:R-:W-:Y:S01]  /*72d0*/  LEA R3, R0, 0x3b800000, 0x17 ;  /* 0x3b80000000037811 */ /* 0x000fe200078eb8ff */
[----:B------:R-:W-:-:S05]  /*72e0*/  IMAD.SHL.U32 R0, R2, 0x100000, RZ ;  /* 0x0010000002007824 */ /* 0x000fca00078e00ff */
[----:B------:R-:W-:Y:S01]  /*72f0*/  LOP3.LUT R0, R3, R0, R4, 0xfe, !PT ;  /* 0x0000000003007212 */ /* 0x000fe200078efe04 */
[----:B------:R-:W-:Y:S06]  /*7300*/  BRA `(.L_x_2244) ;  /* 0x0000000000f87947 */ /* 0x000fec0003800000 */
.L_x_2257:
        /* <DEDUP_REMOVED lines=20> */
.L_x_2262:
[----:B------:R-:W-:Y:S05]  /*7450*/  BSYNC B0 ;  /* 0x0000000000007941 */ /* 0x000fea0003800000 */
.L_x_2261:
[----:B------:R-:W-:Y:S01]  /*7460*/  LEA R3, R0, 0x37800000, 0x17 ;  /* 0x3780000000037811 */ /* 0x000fe200078eb8ff */
[----:B------:R-:W-:-:S05]  /*7470*/  IMAD.SHL.U32 R0, R2, 0x200000, RZ ;  /* 0x0020000002007824 */ /* 0x000fca00078e00ff */
[----:B------:R-:W-:Y:S01]  /*7480*/  LOP3.LUT R0, R3, R0, R4, 0xfe, !PT ;  /* 0x0000000003007212 */ /* 0x000fe200078efe04 */
[----:B------:R-:W-:Y:S06]  /*7490*/  BRA `(.L_x_2244) ;  /* 0x0000000000947947 */ /* 0x000fec0003800000 */
.L_x_2256:
        /* <DEDUP_REMOVED lines=11> */
[----:B------:R-:W-:Y:S01]  /*7550*/  @!P0 MOV R0, 0x7f800001 ;  /* 0x7f80000100008802 */ /* 0x000fe20000000f00 */
[----:B------:R-:W-:Y:S01]  /*7560*/  @P0 IMAD.SHL.U32 R0, R2, 0x800000, RZ ;  /* 0x0080000002000824 */ /* 0x000fe200078e00ff */
[----:B------:R-:W-:Y:S06]  /*7570*/  BRA `(.L_x_2244) ;  /* 0x00000000005c7947 */ /* 0x000fec0003800000 */
.L_x_2243:
        /* <DEDUP_REMOVED lines=15> */
[----:B01-3-5:R-:W-:Y:S05]  /*7670*/  CALL.ABS.NOINC R2 ;  /* 0x0000000002007343 */ /* 0x02bfea0003c00000 */
.L_x_2265:
[----:B------:R-:W-:Y:S01]  /*7680*/  IMAD.MOV.U32 R0, RZ, RZ, RZ ;  /* 0x000000ffff007224 */ /* 0x000fe200078e00ff */
[----:B------:R-:W-:Y:S06]  /*7690*/  BRA `(.L_x_2244) ;  /* 0x0000000000147947 */ /* 0x000fec0003800000 */
.L_x_2264:
[----:B------:R-:W2:Y:S02]  /*76a0*/  LDG.E.64 R2, desc[UR36][R2.64] ;  /* 0x0000002402027981 */ /* 0x000ea4000c1e1b00 */
[----:B--2---:R0:W2:Y:S01]  /*76b0*/  I2F.U64 R0, R2 ;  /* 0x0000000200007312 */ /* 0x0040a20000301000 */
[----:B------:R-:W-:Y:S05]  /*76c0*/  BRA `(.L_x_2244) ;  /* 0x0000000000087947 */ /* 0x000fea0003800000 */
.L_x_2263:
[----:B------:R-:W2:Y:S02]  /*76d0*/  LDG.E R0, desc[UR36][R2.64] ;  /* 0x0000002402007981 */ /* 0x000ea4000c1e1900 */
[----:B--2---:R-:W-:-:S07]  /*76e0*/  I2FP.F32.U32 R0, R0 ;  /* 0x0000000000007245 */ /* 0x004fce0000201000 */
.L_x_2244:
[----:B------:R-:W-:Y:S05]  /*76f0*/  BSYNC B6 ;  /* 0x0000000000067941 */ /* 0x000fea0003800000 */
.L_x_2238:
[----:B0-2-45:R-:W-:Y:S01]  /*7700*/  FMUL.FTZ R2, R0, 1.4426950216293334961 ;  /* 0x3fb8aa3b00027820 */ /* 0x035fe20000410000 */
[----:B------:R-:W-:Y:S01]  /*7710*/  IMAD.MOV.U32 R6, RZ, RZ, 0x3e800000 ;  /* 0x3e800000ff067424 */ /* 0x000fe200078e00ff */
[----:B------:R-:W0:Y:S01]  /*7720*/  LDC.U8 R8, c[0x0][0x491] ;  /* 0x00012440ff087b82 */ /* 0x000e220000000000 */
[----:B------:R-:W-:Y:S01]  /*7730*/  IMAD.MOV.U32 R7, RZ, RZ, 0x3d39bf78 ;  /* 0x3d39bf78ff077424 */ /* 0x000fe200078e00ff */
[----:B------:R-:W-:Y:S02]  /*7740*/  BSSY B0, `(.L_x_2266) ;  /* 0x0000021000007945 */ /* 0x000fe40003800000 */
[----:B------:R-:W2:Y:S02]  /*7750*/  MUFU.EX2 R2, R2 ;  /* 0x0000000200027308 */ /* 0x000ea40000000800 */
[C---:B--2---:R-:W-:Y:S01]  /*7760*/  FADD.FTZ.RZ R3, R2.reuse, 1 ;  /* 0x3f80000002037421 */ /* 0x044fe2000001c000 */
        /* <DEDUP_REMOVED lines=10> */
[----:B------:R-:W2:Y:S01]  /*7810*/  MUFU.EX2 R6, R6 ;  /* 0x0000000600067308 */ /* 0x000ea20000000800 */
[----:B------:R-:W-:-:S04]  /*7820*/  FFMA.FTZ R5, R4, -R7, 0.10546888411045074463 ;  /* 0x3dd8001204057423 */ /* 0x000fc80000010807 */
[----:B------:R-:W-:-:S04]  /*7830*/  FFMA.FTZ R5, R4, R5, -0.13229703903198242188 ;  /* 0xbe0778e004057423 */ /* 0x000fc80000010005 */
[----:B------:R-:W-:-:S04]  /*7840*/  FFMA.FTZ R5, R4, R5, 0.14491446316242218018 ;  /* 0x3e14647504057423 */ /* 0x000fc80000010005 */
[----:B------:R-:W-:-:S04]  /*7850*/  FFMA.FTZ R5, R4, R5, -0.16641564667224884033 ;  /* 0xbe2a68dd04057423 */ /* 0x000fc80000010005 */
[----:B------:R-:W-:Y:S01]  /*7860*/  FFMA.FTZ R5, R4, R5, 0.19988867640495300293 ;  /* 0x3e4caf9e04057423 */ /* 0x000fe20000010005 */
[----:B--2---:R-:W-:-:S03]  /*7870*/  FADD.FTZ R7, R6, 1 ;  /* 0x3f80000006077421 */ /* 0x004fc60000010000 */
[----:B------:R-:W-:-:S03]  /*7880*/  FFMA.FTZ R5, R4, R5, -0.25000196695327758789 ;  /* 0xbe80004204057423 */ /* 0x000fc60000010005 */
[----:B------:R-:W2:Y:S01]  /*7890*/  MUFU.RCP R7, R7 ;  /* 0x0000000700077308 */ /* 0x000ea20000001000 */
        /* <DEDUP_REMOVED lines=11> */
.L_x_2267:
[----:B------:R-:W-:Y:S05]  /*7950*/  BSYNC B0 ;  /* 0x0000000000007941 */ /* 0x000fea0003800000 */
.L_x_2266:
[----:B------:R-:W0:Y:S01]  /*7960*/  MUFU.TANH R3, R3 ;  /* 0x0000000300037308 */ /* 0x000e220000002400 */
[----:B------:R-:W-:Y:S01]  /*7970*/  PRMT R2, R8, 0x9910, RZ ;  /* 0x0000991008027816 */ /* 0x000fe200000000ff */
[----:B------:R-:W-:-:S03]  /*7980*/  FMUL.FTZ R7, R7, R0 ;  /* 0x0000000007077220 */ /* 0x000fc60000410000 */
[----:B------:R-:W-:Y:S01]  /*7990*/  ISETP.GT.AND P0, PT, R2, 0x9, PT ;  /* 0x000000090200780c */ /* 0x000fe20003f04270 */
[----:B0-----:R-:W-:-:S04]  /*79a0*/  FFMA.FTZ R0, -R3, R3, 1 ;  /* 0x3f80000003007423 */ /* 0x001fc80000010103 */
[----:B------:R-:W-:-:S04]  /*79b0*/  FFMA.FTZ R7, R0, R7, R3 ;  /* 0x0000000700077223 */ /* 0x000fc80000010003 */
[----:B-1-3--:R-:W-:-:S04]  /*79c0*/  FMUL.FTZ R22, R7, R22 ;  /* 0x0000001607167220 */ /* 0x00afc80000410000 */
        /* <DEDUP_REMOVED lines=12> */
.L_x_2271:
[----:B------:R-:W0:Y:S02]  /*7a90*/  F2I.S64.TRUNC R22, R22 ;  /* 0x0000001600167311 */ /* 0x000e24000020d900 */
[----:B0-----:R-:W-:-:S05]  /*7aa0*/  IMAD.MOV.U32 R3, RZ, RZ, R22 ;  /* 0x000000ffff037224 */ /* 0x001fca00078e0016 */
[----:B------:R4:W-:Y:S01]  /*7ab0*/  STG.E.U8 desc[UR36][R16.64], R3 ;  /* 0x0000000310007986 */ /* 0x0009e2000c101124 */
[----:B------:R-:W-:Y:S05]  /*7ac0*/  BRA `(.L_x_2273) ;  /* 0x0000000c00407947 */ /* 0x000fea0003800000 */
.L_x_2270:
        /* <DEDUP_REMOVED lines=9> */
.L_x_2275:
[----:B------:R-:W0:Y:S02]  /*7b60*/  F2I.FTZ.TRUNC.NTZ R3, R22 ;  /* 0x0000001600037305 */ /* 0x000e24000021f100 */
[----:B0-----:R2:W-:Y:S01]  /*7b70*/  STG.E desc[UR36][R16.64], R3 ;  /* 0x0000000310007986 */ /* 0x0015e2000c101924 */
[----:B------:R-:W-:Y:S05]  /*7b80*/  BRA `(.L_x_2273) ;  /* 0x0000000c00107947 */ /* 0x000fea0003800000 */
.L_x_2274:
[----:B------:R-:W0:Y:S02]  /*7b90*/  F2I.FTZ.TRUNC.NTZ R3, R22 ;  /* 0x0000001600037305 */ /* 0x000e24000021f100 */
[----:B0-----:R0:W-:Y:S01]  /*7ba0*/  STG.E.U16 desc[UR36][R16.64], R3 ;  /* 0x0000000310007986 */ /* 0x0011e2000c101524 */
[----:B------:R-:W-:Y:S05]  /*7bb0*/  BRA `(.L_x_2273) ;  /* 0x0000000c00047947 */ /* 0x000fea0003800000 */
.L_x_2269:
        /* <DEDUP_REMOVED lines=8> */
.L_x_2277:
[----:B------:R-:W-:-:S05]  /*7c40*/  F2FP.F16.F32.PACK_AB R22, RZ, R22 ;  /* 0x00000016ff16723e */ /* 0x000fca00000000ff */
[----:B------:R0:W-:Y:S01]  /*7c50*/  STG.E.U16 desc[UR36][R16.64], R22 ;  /* 0x0000001610007986 */ /* 0x0001e2000c101524 */
[----:B------:R-:W-:Y:S05]  /*7c60*/  BRA `(.L_x_2273) ;  /* 0x0000000800d87947 */ /* 0x000fea0003800000 */
.L_x_2276:
        /* <DEDUP_REMOVED lines=9> */
.L_x_2279:
[----:B------:R-:W-:-:S04]  /*7d00*/  F2FP.F16.F32.PACK_AB R3, RZ, R22 ;  /* 0x00000016ff03723e */ /* 0x000fc800000000ff */
[----:B------:R-:W-:-:S05]  /*7d10*/  PRMT R3, R3, 0x5410, RZ ;  /* 0x0000541003037816 */ /* 0x000fca00000000ff */
[----:B------:R0:W-:Y:S01]  /*7d20*/  STG.E desc[UR36][R16.64], R3 ;  /* 0x0000000310007986 */ /* 0x0001e2000c101924 */
[----:B------:R-:W-:Y:S05]  /*7d30*/  BRA `(.L_x_2273) ;  /* 0x0000000800a47947 */ /* 0x000fea0003800000 */
.L_x_2278:
[----:B------:R-:W-:-:S06]  /*7d40*/  FMUL.FTZ R2, R22, 1 ;  /* 0x3f80000016027820 */ /* 0x000fcc0000410000 */
[----:B------:R-:W0:Y:S02]  /*7d50*/  F2F.F64.F32 R2, R2 ;  /* 0x0000000200027310 */ /* 0x000e240000201800 */
[----:B0-----:R0:W-:Y:S01]  /*7d60*/  STG.E.64 desc[UR36][R16.64], R2 ;  /* 0x0000000210007986 */ /* 0x0011e2000c101b24 */
[----:B------:R-:W-:Y:S05]  /*7d70*/  BRA `(.L_x_2273) ;  /* 0x0000000800947947 */ /* 0x000fea0003800000 */
.L_x_2268:
        /* <DEDUP_REMOVED lines=12> */
.L_x_2282:
[----:B------:R-:W-:Y:S01]  /*7e40*/  FMUL.FTZ R4, R22, 1 ;  /* 0x3f80000016047820 */ /* 0x000fe20000410000 */
[----:B------:R-:W-:-:S05]  /*7e50*/  CS2R R6, SRZ ;  /* 0x0000000000067805 */ /* 0x000fca000001ff00 */
[----:B------:R-:W0:Y:S02]  /*7e60*/  F2F.F64.F32 R4, R4 ;  /* 0x0000000400047310 */ /* 0x000e240000201800 */
[----:B0-----:R0:W-:Y:S01]  /*7e70*/  STG.E.128 desc[UR36][R16.64], R4 ;  /* 0x0000000410007986 */ /* 0x0011e2000c101d24 */
[----:B------:R-:W-:Y:S05]  /*7e80*/  BRA `(.L_x_2273) ;  /* 0x0000000800507947 */ /* 0x000fea0003800000 */
.L_x_2281:
        /* <DEDUP_REMOVED lines=20> */
.L_x_2286:
[----:B------:R-:W-:Y:S05]  /*7fd0*/  BSYNC B0 ;  /* 0x0000000000007941 */ /* 0x000fea0003800000 */
.L_x_2285:
[----:B------:R-:W-:-:S05]  /*7fe0*/  LOP3.LUT R5, R0, R5, RZ, 0xfc, !PT ;  /* 0x0000000500057212 */ /* 0x000fca00078efcff */
[----:B------:R0:W-:Y:S01]  /*7ff0*/  STG.E.U8 desc[UR36][R16.64], R5 ;  /* 0x0000000510007986 */ /* 0x0001e2000c101124 */
[----:B------:R-:W-:Y:S05]  /*8000*/  BRA `(.L_x_2273) ;  /* 0x0000000400f07947 */ /* 0x000fea0003800000 */
.L_x_2284:
[----:B------:R-:W-:Y:S01]  /*8010*/  LOP3.LUT R2, R22, 0x7fffffff, RZ, 0xc0, !PT ;  /* 0x7fffffff16027812 */ /* 0x000fe200078ec0ff */
[----:B------:R-:W-:Y:S03]  /*8020*/  BSSY B0, `(.L_x_2287) ;  /* 0x000000e000007945 */ /* 0x000fe60003800000 */
        /* <DEDUP_REMOVED lines=10> */
.L_x_2288:
[----:B------:R-:W-:Y:S01]  /*80d0*/  IMAD.MOV.U32 R0, RZ, RZ, 0x7f ;  /* 0x0000007fff007424 */ /* 0x000fe200078e00ff */
[----:B------:R-:W-:-:S04]  /*80e0*/  ISETP.GT.U32.AND P0, PT, R2, 0x7f800000, PT ;  /* 0x7f8000000200780c */ /* 0x000fc80003f04070 */
[----:B------:R-:W-:-:S09]  /*80f0*/  SEL R0, R0, 0x7c, P0 ;  /* 0x0000007c00007807 */ /* 0x000fd20000000000 */
.L_x_2289:
[----:B------:R-:W-:Y:S05]  /*8100*/  BSYNC B0 ;  /* 0x0000000000007941 */ /* 0x000fea0003800000 */
.L_x_2287:
[----:B------:R-:W-:-:S04]  /*8110*/  LOP3.LUT R22, R22, 0x80000000, RZ, 0xc0, !PT ;  /* 0x8000000016167812 */ /* 0x000fc800078ec0ff */
[----:B------:R-:W-:-:S04]  /*8120*/  SHF.R.U32.HI R3, RZ, 0x18, R22 ;  /* 0x00000018ff037819 */ /* 0x000fc80000011616 */
[----:B------:R-:W-:-:S05]  /*8130*/  LOP3.LUT R3, R0, R3, RZ, 0xfc, !PT ;  /* 0x0000000300037212 */ /* 0x000fca00078efcff */
[----:B------:R0:W-:Y:S01]  /*8140*/  STG.E.U8 desc[UR36][R16.64], R3 ;  /* 0x0000000310007986 */ /* 0x0001e2000c101124 */
[----:B------:R-:W-:Y:S05]  /*8150*/  BRA `(.L_x_2273) ;  /* 0x00000004009c7947 */ /* 0x000fea0003800000 */
.L_x_2283:
[----:B------:R-:W-:-:S05]  /*8160*/  F2FP.BF16.F32.PACK_AB R22, RZ, R22 ;  /* 0x00000016ff16723e */ /* 0x000fca00000010ff */
[----:B------:R0:W-:Y:S01]  /*8170*/  STG.E.U16 desc[UR36][R16.64], R22 ;  /* 0x0000001610007986 */ /* 0x0001e2000c101524 */
[----:B------:R-:W-:Y:S05]  /*8180*/  BRA `(.L_x_2273) ;  /* 0x0000000400907947 */ /* 0x000fea0003800000 */
.L_x_2280:
        /* <DEDUP_REMOVED lines=11> */
.L_x_2292:
        /* <DEDUP_REMOVED lines=16> */
.L_x_2295:
[----:B------:R-:W-:-:S04]  /*8340*/  LOP3.LUT R22, R22, 0x80000000, RZ, 0xc0, !PT ;  /* 0x8000000016167812 */ /* 0x000fc800078ec0ff */
[----:B------:R-:W-:-:S04]  /*8350*/  SHF.R.U32.HI R3, RZ, 0x18, R22 ;  /* 0x00000018ff037819 */ /* 0x000fc80000011616 */
[----:B------:R-:W-:-:S04]  /*8360*/  LOP3.LUT R0, R0, R3, RZ, 0xfc, !PT ;  /* 0x0000000300007212 */ /* 0x000fc800078efcff */
[----:B------:R-:W-:-:S07]  /*8370*/  PRMT R8, R0, 0x7610, R8 ;  /* 0x0000761000087816 */ /* 0x000fce0000000008 */
.L_x_2294:
[----:B------:R-:W-:Y:S05]  /*8380*/  BSYNC B0 ;  /* 0x0000000000007941 */ /* 0x000fea0003800000 */
.L_x_2293:
[----:B------:R0:W-:Y:S01]  /*8390*/  STG.E.U8 desc[UR36][R16.64], R8 ;  /* 0x0000000810007986 */ /* 0x0001e2000c101124 */
[----:B------:R-:W-:Y:S05]  /*83a0*/  BRA `(.L_x_2273) ;  /* 0x0000000400087947 */ /* 0x000fea0003800000 */
.L_x_2291:
        /* <DEDUP_REMOVED lines=16> */
.L_x_2298:
[----:B------:R-:W-:-:S04]  /*84b0*/  LOP3.LUT R22, R22, 0x80000000, RZ, 0xc0, !PT ;  /* 0x8000000016167812 */ /* 0x000fc800078ec0ff */
[----:B------:R-:W-:-:S04]  /*84c0*/  SHF.R.U32.HI R3, RZ, 0x18, R22 ;  /* 0x00000018ff037819 */ /* 0x000fc80000011616 */
[----:B------:R-:W-:-:S04]  /*84d0*/  LOP3.LUT R0, R0, R3, RZ, 0xfc, !PT ;  /* 0x0000000300007212 */ /* 0x000fc800078efcff */
[----:B------:R-:W-:-:S07]  /*84e0*/  PRMT R8, R0, 0x7610, R8 ;  /* 0x0000761000087816 */ /* 0x000fce0000000008 */
.L_x_2297:
[----:B------:R-:W-:Y:S05]  /*84f0*/  BSYNC B0 ;  /* 0x0000000000007941 */ /* 0x000fea0003800000 */
.L_x_2296:
[----:B------:R0:W-:Y:S01]  /*8500*/  STG.E.U8 desc[UR36][R16.64], R8 ;  /* 0x0000000810007986 */ /* 0x0001e2000c101124 */
[----:B------:R-:W-:Y:S05]  /*8510*/  BRA `(.L_x_2273) ;  /* 0x0000000000ac7947 */ /* 0x000fea0003800000 */
.L_x_2290:
        /* <DEDUP_REMOVED lines=21> */
.L_x_2272:
        /* <DEDUP_REMOVED lines=16> */
.L_x_2301:
[----:B------:R-:W-:Y:S05]  /*8770*/  BRA `(.L_x_2273) ;  /* 0x0000000000147947 */ /* 0x000fea0003800000 */
.L_x_2300:
[----:B------:R-:W0:Y:S02]  /*8780*/  F2I.U64.TRUNC R22, R22 ;  /* 0x0000001600167311 */ /* 0x000e24000020d800 */
[----:B0-----:R0:W-:Y:S01]  /*8790*/  STG.E.64 desc[UR36][R16.64], R22 ;  /* 0x0000001610007986 */ /* 0x0011e2000c101b24 */
[----:B------:R-:W-:Y:S05]  /*87a0*/  BRA `(.L_x_2273) ;  /* 0x0000000000087947 */ /* 0x000fea0003800000 */
.L_x_2299:
[----:B------:R-:W0:Y:S02]  /*87b0*/  F2I.FTZ.U32.TRUNC.NTZ R3, R22 ;  /* 0x0000001600037305 */ /* 0x000e24000021f000 */
[----:B0-----:R0:W-:Y:S02]  /*87c0*/  STG.E desc[UR36][R16.64], R3 ;  /* 0x0000000310007986 */ /* 0x0011e4000c101924 */
.L_x_2273:
[----:B------:R-:W-:-:S07]  /*87d0*/  VIADD R19, R19, 0x80 ;  /* 0x0000008013137836 */ /* 0x000fce0000000000 */
.L_x_2208:
[----:B------:R-:W-:Y:S05]  /*87e0*/  BSYNC B7 ;  /* 0x0000000000077941 */ /* 0x000fea0003800000 */
.L_x_2207:
        /* <DEDUP_REMOVED lines=358> */
.L_x_2304:
        /* <DEDUP_REMOVED lines=22> */
.L_x_2309:
[----:B------:R-:W2:Y:S02]  /*9fb0*/  LDG.E.U8 R2, desc[UR36][R2.64] ;  /* 0x0000002402027981 */ /* 0x000ea4000c1e1100 */
[----:B--2---:R-:W-:Y:S01]  /*9fc0*/  I2FP.F32.U32 R22, R2 ;  /* 0x0000000200167245 */ /* 0x004fe20000201000 */
[----:B------:R-:W-:Y:S06]  /*9fd0*/  BRA `(.L_x_2311) ;  /* 0x0000000c002c7947 */ /* 0x000fec0003800000 */
.L_x_2308:
        /* <DEDUP_REMOVED lines=9> */
.L_x_2313:
[----:B------:R-:W2:Y:S02]  /*a070*/  LDG.E R2, desc[UR36][R2.64] ;  /* 0x0000002402027981 */ /* 0x000ea4000c1e1900 */
[----:B--2---:R-:W-:Y:S01]  /*a080*/  I2FP.F32.S32 R22, R2 ;  /* 0x0000000200167245 */ /* 0x004fe20000201400 */
[----:B------:R-:W-:Y:S06]  /*a090*/  BRA `(.L_x_2311) ;  /* 0x0000000800fc7947 */ /* 0x000fec0003800000 */
.L_x_2312:
[----:B------:R-:W2:Y:S02]  /*a0a0*/  LDG.E.U16 R2, desc[UR36][R2.64] ;  /* 0x0000002402027981 */ /* 0x000ea4000c1e1500 */
[----:B--2---:R0:W1:Y:S01]  /*a0b0*/  I2F.S16 R22, R2 ;  /* 0x0000000200167306 */ /* 0x0040620000101400 */
[----:B------:R-:W-:Y:S05]  /*a0c0*/  BRA `(.L_x_2311) ;  /* 0x0000000800f07947 */ /* 0x000fea0003800000 */
.L_x_2307:
        /* <DEDUP_REMOVED lines=8> */
.L_x_2315:
[----:B------:R-:W2:Y:S02]  /*a150*/  LDG.E.U16 R2, desc[UR36][R2.64] ;  /* 0x0000002402027981 */ /* 0x000ea4000c1e1500 */
[----:B--2---:R-:W-:Y:S01]  /*a160*/  HADD2.F32 R22, -RZ, R2.H0_H0 ;  /* 0x20000002ff167230 */ /* 0x004fe20000004100 */
[----:B------:R-:W-:Y:S06]  /*a170*/  BRA `(.L_x_2311) ;  /* 0x0000000800c47947 */ /* 0x000fec0003800000 */
.L_x_2314:
        /* <DEDUP_REMOVED lines=8> */
.L_x_2317:
[----:B------:R-:W2:Y:S02]  /*a200*/  LDG.E.U16 R2, desc[UR36][R2.64] ;  /* 0x0000002402027981 */ /* 0x000ea4000c1e1500 */
[----:B--2---:R-:W-:Y:S01]  /*a210*/  HADD2.F32 R22, -RZ, R2.H0_H0 ;  /* 0x20000002ff167230 */ /* 0x004fe20000004100 */
[----:B------:R-:W-:Y:S06]  /*a220*/  BRA `(.L_x_2311) ;  /* 0x0000000800987947 */ /* 0x000fec0003800000 */
.L_x_2316:
[----:B------:R-:W2:Y:S01]  /*a230*/  LDG.E.64 R2, desc[UR36][R2.64] ;  /* 0x0000002402027981 */ /* 0x000ea2000c1e1b00 */
[----:B------:R-:W-:Y:S01]  /*a240*/  UMOV UR4, 0xf0000000 ;  /* 0xf000000000047882 */ /* 0x000fe20000000000 */
[----:B------:R-:W-:Y:S01]  /*a250*/  UMOV UR5, 0x380fffff ;  /* 0x380fffff00057882 */ /* 0x000fe20000000000 */
[----:B--2---:R-:W0:Y:S01]  /*a260*/  F2F.F32.F64 R22, R2 ;  /* 0x0000000200167310 */ /* 0x004e220000301000 */
[----:B------:R-:W-:-:S14]  /*a270*/  DSETP.GEU.AND P0, PT, |R2|, UR4, PT ;  /* 0x0000000402007e2a */ /* 0x000fdc000bf0e200 */
[----:B0-----:R-:W-:Y:S01]  /*a280*/  @!P0 FMUL R22, R22, 1.175494350822287508e-38 ;  /* 0x0080000016168820 */ /* 0x001fe20000400000 */
[----:B------:R-:W-:Y:S06]  /*a290*/  BRA `(.L_x_2311) ;  /* 0x00000008007c7947 */ /* 0x000fec0003800000 */
.L_x_2306:
        /* <DEDUP_REMOVED lines=12> */
.L_x_2320:
[----:B------:R-:W2:Y:S01]  /*a360*/  LDG.E.64 R2, desc[UR36][R2.64] ;  /* 0x0000002402027981 */ /* 0x000ea2000c1e1b00 */
[----:B------:R-:W-:Y:S01]  /*a370*/  UMOV UR4, 0xf0000000 ;  /* 0xf000000000047882 */ /* 0x000fe20000000000 */
[----:B------:R-:W-:Y:S01]  /*a380*/  UMOV UR5, 0x380fffff ;  /* 0x380fffff00057882 */ /* 0x000fe20000000000 */
[----:B--2---:R-:W0:Y:S01]  /*a390*/  F2F.F32.F64 R22, R2 ;  /* 0x0000000200167310 */ /* 0x004e220000301000 */
[----:B------:R-:W-:-:S14]  /*a3a0*/  DSETP.GEU.AND P0, PT, |R2|, UR4, PT ;  /* 0x0000000402007e2a */ /* 0x000fdc000bf0e200 */
[----:B0-----:R-:W-:Y:S01]  /*a3b0*/  @!P0 FMUL R22, R22, 1.175494350822287508e-38 ;  /* 0x0080000016168820 */ /* 0x001fe20000400000 */
[----:B------:R-:W-:Y:S06]  /*a3c0*/  BRA `(.L_x_2311) ;  /* 0x0000000800307947 */ /* 0x000fec0003800000 */
.L_x_2319:
        /* <DEDUP_REMOVED lines=26> */
.L_x_2322:
        /* <DEDUP_REMOVED lines=13> */
.L_x_2321:
[----:B------:R-:W2:Y:S02]  /*a640*/  LDG.E.U16 R2, desc[UR36][R2.64] ;  /* 0x0000002402027981 */ /* 0x000ea4000c1e1500 */
[----:B--2---:R-:W-:Y:S01]  /*a650*/  IMAD.U32 R22, R2, 0x10000, RZ ;  /* 0x0001000002167824 */ /* 0x004fe200078e00ff */
[----:B------:R-:W-:Y:S06]  /*a660*/  BRA `(.L_x_2311) ;  /* 0x0000000400887947 */ /* 0x000fec0003800000 */
.L_x_2318:
        /* <DEDUP_REMOVED lines=11> */
.L_x_2325:
        /* <DEDUP_REMOVED lines=20> */
.L_x_2327:
[----:B------:R-:W-:Y:S05]  /*a860*/  BSYNC B0 ;  /* 0x0000000000007941 */ /* 0x000fea0003800000 */
.L_x_2326:
[----:B------:R-:W-:Y:S01]  /*a870*/  IMAD.SHL.U32 R2, R2, 0x100000, RZ ;  /* 0x0010000002027824 */ /* 0x000fe200078e00ff */
[----:B------:R-:W-:-:S04]  /*a880*/  LEA R3, R0, 0x3b800000, 0x17 ;  /* 0x3b80000000037811 */ /* 0x000fc800078eb8ff */
[----:B------:R-:W-:Y:S01]  /*a890*/  LOP3.LUT R22, R3, R2, R22, 0xfe, !PT ;  /* 0x0000000203167212 */ /* 0x000fe200078efe16 */
[----:B------:R-:W-:Y:S06]  /*a8a0*/  BRA `(.L_x_2311) ;  /* 0x0000000000f87947 */ /* 0x000fec0003800000 */
.L_x_2324:
        /* <DEDUP_REMOVED lines=20> */
.L_x_2329:
[----:B------:R-:W-:Y:S05]  /*a9f0*/  BSYNC B0 ;  /* 0x0000000000007941 */ /* 0x000fea0003800000 */
.L_x_2328:
[----:B------:R-:W-:Y:S02]  /*aa00*/  LEA R3, R0, 0x37800000, 0x17 ;  /* 0x3780000000037811 */ /* 0x000fe400078eb8ff */
[----:B------:R-:W-:-:S04]  /*aa10*/  SHF.L.U32 R2, R2, 0x15, RZ ;  /* 0x0000001502027819 */ /* 0x000fc800000006ff */
[----:B------:R-:W-:Y:S01]  /*aa20*/  LOP3.LUT R22, R3, R2, R22, 0xfe, !PT ;  /* 0x0000000203167212 */ /* 0x000fe200078efe16 */
[----:B------:R-:W-:Y:S06]  /*aa30*/  BRA `(.L_x_2311) ;  /* 0x0000000000947947 */ /* 0x000fec0003800000 */
.L_x_2323:
        /* <DEDUP_REMOVED lines=14> */
.L_x_2310:
        /* <DEDUP_REMOVED lines=16> */
.L_x_2332:
[----:B------:R-:W-:Y:S01]  /*ac20*/  IMAD.MOV.U32 R22, RZ, RZ, RZ ;  /* 0x000000ffff167224 */ /* 0x000fe200078e00ff */
[----:B------:R-:W-:Y:S06]  /*ac30*/  BRA `(.L_x_2311) ;  /* 0x0000000000147947 */ /* 0x000fec0003800000 */
.L_x_2331:
[----:B------:R-:W2:Y:S02]  /*ac40*/  LDG.E.64 R22, desc[UR36][R2.64] ;  /* 0x0000002402167981 */ /* 0x000ea4000c1e1b00 */
[----:B--2---:R0:W1:Y:S01]  /*ac50*/  I2F.U64 R22, R22 ;  /* 0x0000001600167312 */ /* 0x0040620000301000 */
[----:B------:R-:W-:Y:S05]  /*ac60*/  BRA `(.L_x_2311) ;  /* 0x0000000000087947 */ /* 0x000fea0003800000 */
.L_x_2330:
[----:B------:R-:W2:Y:S02]  /*ac70*/  LDG.E R2, desc[UR36][R2.64] ;  /* 0x0000002402027981 */ /* 0x000ea4000c1e1900 */
[----:B--2---:R-:W-:-:S07]  /*ac80*/  I2FP.F32.U32 R22, R2 ;  /* 0x0000000200167245 */ /* 0x004fce0000201000 */
.L_x_2311:
[----:B------:R-:W-:Y:S05]  /*ac90*/  BSYNC B6 ;  /* 0x0000000000067941 */ /* 0x000fea0003800000 */
.L_x_2305:
        /* <DEDUP_REMOVED lines=17> */
[----:B--2---:R-:W4:Y:S01]  /*adb0*/  I2F.S16 R0, R0 ;  /* 0x0000000000007306 */ /* 0x004f220000101400 */
[----:B------:R-:W-:Y:S05]  /*adc0*/  BRA `(.L_x_2339) ;  /* 0x0000000c00387947 */ /* 0x000fea0003800000 */
.L_x_2337:
[----:B------:R-:W2:Y:S02]  /*add0*/  LDG.E.U8 R0, desc[UR36][R2.64] ;  /* 0x0000002402007981 */ /* 0x000ea4000c1e1100 */
[----:B--2---:R-:W-:Y:S01]  /*ade0*/  I2FP.F32.U32 R0, R0 ;  /* 0x0000000000007245 */ /* 0x004fe20000201000 */
[----:B------:R-:W-:Y:S06]  /*adf0*/  BRA `(.L_x_2339) ;  /* 0x0000000c002c7947 */ /* 0x000fec0003800000 */
.L_x_2336:
        /* <DEDUP_REMOVED lines=9> */
.L_x_2341:
[----:B------:R-:W2:Y:S02]  /*ae90*/  LDG.E R0, desc[UR36][R2.64] ;  /* 0x0000002402007981 */ /* 0x000ea4000c1e1900 */
[----:B--2---:R-:W-:Y:S01]  /*aea0*/  I2FP.F32.S32 R0, R0 ;  /* 0x0000000000007245 */ /* 0x004fe20000201400 */
[----:B------:R-:W-:Y:S06]  /*aeb0*/  BRA `(.L_x_2339) ;  /* 0x0000000800fc7947 */ /* 0x000fec0003800000 */
.L_x_2340:
[----:B------:R-:W2:Y:S02]  /*aec0*/  LDG.E.U16 R0, desc[UR36][R2.64] ;  /* 0x0000002402007981 */ /* 0x000ea4000c1e1500 */
[----:B--2---:R-:W0:Y:S01]  /*aed0*/  I2F.S16 R0, R0 ;  /* 0x0000000000007306 */ /* 0x004e220000101400 */
[----:B------:R-:W-:Y:S05]  /*aee0*/  BRA `(.L_x_2339) ;  /* 0x0000000800f07947 */ /* 0x000fea0003800000 */
.L_x_2335:
        /* <DEDUP_REMOVED lines=8> */
.L_x_2343:
[----:B------:R-:W2:Y:S02]  /*af70*/  LDG.E.U16 R0, desc[UR36][R2.64] ;  /* 0x0000002402007981 */ /* 0x000ea4000c1e1500 */
[----:B--2---:R-:W-:Y:S01]  /*af80*/  HADD2.F32 R0, -RZ, R0.H0_H0 ;  /* 0x20000000ff007230 */ /* 0x004fe20000004100 */
[----:B------:R-:W-:Y:S06]  /*af90*/  BRA `(.L_x_2339) ;  /* 0x0000000800c47947 */ /* 0x000fec0003800000 */
.L_x_2342:
        /* <DEDUP_REMOVED lines=8> */
.L_x_2345:
[----:B------:R-:W2:Y:S02]  /*b020*/  LDG.E.U16 R0, desc[UR36][R2.64] ;  /* 0x0000002402007981 */ /* 0x000ea4000c1e1500 */
[----:B--2---:R-:W-:Y:S01]  /*b030*/  HADD2.F32 R0, -RZ, R0.H0_H0 ;  /* 0x20000000ff007230 */ /* 0x004fe20000004100 */
[----:B------:R-:W-:Y:S06]  /*b040*/  BRA `(.L_x_2339) ;  /* 0x0000000800987947 */ /* 0x000fec0003800000 */
.L_x_2344:
[----:B------:R-:W2:Y:S01]  /*b050*/  LDG.E.64 R2, desc[UR36][R2.64] ;  /* 0x0000002402027981 */ /* 0x000ea2000c1e1b00 */
[----:B------:R-:W-:Y:S01]  /*b060*/  UMOV UR4, 0xf0000000 ;  /* 0xf000000000047882 */ /* 0x000fe20000000000 */
[----:B------:R-:W-:Y:S01]  /*b070*/  UMOV UR5, 0x380fffff ;  /* 0x380fffff00057882 */ /* 0x000fe20000000000 */
[----:B--2---:R-:W0:Y:S01]  /*b080*/  F2F.F32.F64 R0, R2 ;  /* 0x0000000200007310 */ /* 0x004e220000301000 */
[----:B------:R-:W-:-:S14]  /*b090*/  DSETP.GEU.AND P0, PT, |R2|, UR4, PT ;  /* 0x0000000402007e2a */ /* 0x000fdc000bf0e200 */
[----:B0-----:R-:W-:Y:S01]  /*b0a0*/  @!P0 FMUL R0, R0, 1.175494350822287508e-38 ;  /* 0x0080000000008820 */ /* 0x001fe20000400000 */
[----:B------:R-:W-:Y:S06]  /*b0b0*/  BRA `(.L_x_2339) ;  /* 0x00000008007c7947 */ /* 0x000fec0003800000 */
.L_x_2334:
        /* <DEDUP_REMOVED lines=12> */
.L_x_2348:
[----:B------:R-:W2:Y:S01]  /*b180*/  LDG.E.64 R2, desc[UR36][R2.64] ;  /* 0x0000002402027981 */ /* 0x000ea2000c1e1b00 */
[----:B------:R-:W-:Y:S01]  /*b190*/  UMOV UR4, 0xf0000000 ;  /* 0xf000000000047882 */ /* 0x000fe20000000000 */
[----:B------:R-:W-:Y:S01]  /*b1a0*/  UMOV UR5, 0x380fffff ;  /* 0x380fffff00057882 */ /* 0x000fe20000000000 */
[----:B--2---:R-:W0:Y:S01]  /*b1b0*/  F2F.F32.F64 R0, R2 ;  /* 0x0000000200007310 */ /* 0x004e220000301000 */
[----:B------:R-:W-:-:S14]  /*b1c0*/  DSETP.GEU.AND P0, PT, |R2|, UR4, PT ;  /* 0x0000000402007e2a */ /* 0x000fdc000bf0e200 */
[----:B0-----:R-:W-:Y:S01]  /*b1d0*/  @!P0 FMUL R0, R0, 1.175494350822287508e-38 ;  /* 0x0080000000008820 */ /* 0x001fe20000400000 */
[----:B------:R-:W-:Y:S06]  /*b1e0*/  BRA `(.L_x_2339) ;  /* 0x0000000800307947 */ /* 0x000fec0003800000 */
.L_x_2347:
        /* <DEDUP_REMOVED lines=26> */
.L_x_2350:
        /* <DEDUP_REMOVED lines=13> */
.L_x_2349:
[----:B------:R-:W2:Y:S02]  /*b460*/  LDG.E.U16 R0, desc[UR36][R2.64] ;  /* 0x0000002402007981 */ /* 0x000ea4000c1e1500 */
[----:B--2---:R-:W-:Y:S01]  /*b470*/  IMAD.U32 R0, R0, 0x10000, RZ ;  /* 0x0001000000007824 */ /* 0x004fe200078e00ff */
[----:B------:R-:W-:Y:S06]  /*b480*/  BRA `(.L_x_2339) ;  /* 0x0000000400887947 */ /* 0x000fec0003800000 */
.L_x_2346:
        /* <DEDUP_REMOVED lines=11> */
.L_x_2353:
        /* <DEDUP_REMOVED lines=20> */
.L_x_2355:
[----:B------:R-:W-:Y:S05]  /*b680*/  BSYNC B0 ;  /* 0x0000000000007941 */ /* 0x000fea0003800000 */
.L_x_2354:
[----:B------:R-:W-:Y:S01]  /*b690*/  LEA R3, R0, 0x3b800000, 0x17 ;  /* 0x3b80000000037811 */ /* 0x000fe200078eb8ff */
[----:B------:R-:W-:-:S05]  /*b6a0*/  IMAD.SHL.U32 R0, R2, 0x100000, RZ ;  /* 0x0010000002007824 */ /* 0x000fca00078e00ff */
[----:B------:R-:W-:Y:S01]  /*b6b0*/  LOP3.LUT R0, R3, R0, R4, 0xfe, !PT ;  /* 0x0000000003007212 */ /* 0x000fe200078efe04 */
[----:B------:R-:W-:Y:S06]  /*b6c0*/  BRA `(.L_x_2339) ;  /* 0x0000000000f87947 */ /* 0x000fec0003800000 */
.L_x_2352:
        /* <DEDUP_REMOVED lines=20> */
.L_x_2357:
[----:B------:R-:W-:Y:S05]  /*b810*/  BSYNC B0 ;  /* 0x0000000000007941 */ /* 0x000fea0003800000 */
.L_x_2356:
[----:B------:R-:W-:Y:S01]  /*b820*/  LEA R3, R0, 0x37800000, 0x17 ;  /* 0x3780000000037811 */ /* 0x000fe200078eb8ff */
[----:B------:R-:W-:-:S05]  /*b830*/  IMAD.SHL.U32 R0, R2, 0x200000, RZ ;  /* 0x0020000002007824 */ /* 0x000fca00078e00ff */
[----:B------:R-:W-:Y:S01]  /*b840*/  LOP3.LUT R0, R3, R0, R4, 0xfe, !PT ;  /* 0x0000000003007212 */ /* 0x000fe200078efe04 */
[----:B------:R-:W-:Y:S06]  /*b850*/  BRA `(.L_x_2339) ;  /* 0x0000000000947947 */ /* 0x000fec0003800000 */
.L_x_2351:
        /* <DEDUP_REMOVED lines=14> */
.L_x_2338:
        /* <DEDUP_REMOVED lines=16> */
.L_x_2360:
[----:B------:R-:W-:Y:S01]  /*ba40*/  IMAD.MOV.U32 R0, RZ, RZ, RZ ;  /* 0x000000ffff007224 */ /* 0x000fe200078e00ff */
[----:B------:R-:W-:Y:S06]  /*ba50*/  BRA `(.L_x_2339) ;  /* 0x0000000000147947 */ /* 0x000fec0003800000 */
.L_x_2359:
[----:B------:R-:W2:Y:S02]  /*ba60*/  LDG.E.64 R2, desc[UR36][R2.64] ;  /* 0x0000002402027981 */ /* 0x000ea4000c1e1b00 */
[----:B--2---:R0:W2:Y:S01]  /*ba70*/  I2F.U64 R0, R2 ;  /* 0x0000000200007312 */ /* 0x0040a20000301000 */
[----:B------:R-:W-:Y:S05]  /*ba80*/  BRA `(.L_x_2339) ;  /* 0x0000000000087947 */ /* 0x000fea0003800000 */
.L_x_2358:
[----:B------:R-:W2:Y:S02]  /*ba90*/  LDG.E R0, desc[UR36][R2.64] ;  /* 0x0000002402007981 */ /* 0x000ea4000c1e1900 */
[----:B--2---:R-:W-:-:S07]  /*baa0*/  I2FP.F32.U32 R0, R0 ;  /* 0x0000000000007245 */ /* 0x004fce0000201000 */
.L_x_2339:
[----:B------:R-:W-:Y:S05]  /*bab0*/  BSYNC B6 ;  /* 0x0000000000067941 */ /* 0x000fea0003800000 */
.L_x_2333:
        /* <DEDUP_REMOVED lines=37> */
.L_x_2362:
[----:B------:R-:W-:Y:S05]  /*bd10*/  BSYNC B0 ;  /* 0x0000000000007941 */ /* 0x000fea0003800000 */
.L_x_2361:
        /* <DEDUP_REMOVED lines=19> */
.L_x_2366:
[----:B------:R-:W0:Y:S02]  /*be50*/  F2I.S64.TRUNC R22, R22 ;  /* 0x0000001600167311 */ /* 0x000e24000020d900 */
[----:B0-----:R-:W-:-:S05]  /*be60*/  IMAD.MOV.U32 R3, RZ, RZ, R22 ;  /* 0x000000ffff037224 */ /* 0x001fca00078e0016 */
[----:B------:R0:W-:Y:S01]  /*be70*/  STG.E.U8 desc[UR36][R16.64], R3 ;  /* 0x0000000310007986 */ /* 0x0001e2000c101124 */
[----:B------:R-:W-:Y:S05]  /*be80*/  BRA `(.L_x_2368) ;  /* 0x0000000c00407947 */ /* 0x000fea0003800000 */
.L_x_2365:
        /* <DEDUP_REMOVED lines=9> */
.L_x_2370:
[----:B------:R-:W0:Y:S02]  /*bf20*/  F2I.FTZ.TRUNC.NTZ R3, R22 ;  /* 0x0000001600037305 */ /* 0x000e24000021f100 */
[----:B0-----:R0:W-:Y:S01]  /*bf30*/  STG.E desc[UR36][R16.64], R3 ;  /* 0x0000000310007986 */ /* 0x0011e2000c101924 */
[----:B------:R-:W-:Y:S05]  /*bf40*/  BRA `(.L_x_2368) ;  /* 0x0000000c00107947 */ /* 0x000fea0003800000 */
.L_x_2369:
[----:B------:R-:W0:Y:S02]  /*bf50*/  F2I.FTZ.TRUNC.NTZ R3, R22 ;  /* 0x0000001600037305 */ /* 0x000e24000021f100 */
[----:B0-----:R0:W-:Y:S01]  /*bf60*/  STG.E.U16 desc[UR36][R16.64], R3 ;  /* 0x0000000310007986 */ /* 0x0011e2000c101524 */
[----:B------:R-:W-:Y:S05]  /*bf70*/  BRA `(.L_x_2368) ;  /* 0x0000000c00047947 */ /* 0x000fea0003800000 */
.L_x_2364:
        /* <DEDUP_REMOVED lines=8> */
.L_x_2372:
[----:B------:R-:W-:-:S05]  /*c000*/  F2FP.F16.F32.PACK_AB R22, RZ, R22 ;  /* 0x00000016ff16723e */ /* 0x000fca00000000ff */
[----:B------:R0:W-:Y:S01]  /*c010*/  STG.E.U16 desc[UR36][R16.64], R22 ;  /* 0x0000001610007986 */ /* 0x0001e2000c101524 */
[----:B------:R-:W-:Y:S05]  /*c020*/  BRA `(.L_x_2368) ;  /* 0x0000000800d87947 */ /* 0x000fea0003800000 */
.L_x_2371:
        /* <DEDUP_REMOVED lines=9> */
.L_x_2374:
[----:B------:R-:W-:-:S04]  /*c0c0*/  F2FP.F16.F32.PACK_AB R3, RZ, R22 ;  /* 0x00000016ff03723e */ /* 0x000fc800000000ff */
[----:B------:R-:W-:-:S05]  /*c0d0*/  PRMT R3, R3, 0x5410, RZ ;  /* 0x0000541003037816 */ /* 0x000fca00000000ff */
[----:B------:R0:W-:Y:S01]  /*c0e0*/  STG.E desc[UR36][R16.64], R3 ;  /* 0x0000000310007986 */ /* 0x0001e2000c101924 */
[----:B------:R-:W-:Y:S05]  /*c0f0*/  BRA `(.L_x_2368) ;  /* 0x0000000800a47947 */ /* 0x000fea0003800000 */
.L_x_2373:
[----:B------:R-:W-:-:S06]  /*c100*/  FMUL.FTZ R2, R22, 1 ;  /* 0x3f80000016027820 */ /* 0x000fcc0000410000 */
[----:B------:R-:W0:Y:S02]  /*c110*/  F2F.F64.F32 R2, R2 ;  /* 0x0000000200027310 */ /* 0x000e240000201800 */
[----:B0-----:R0:W-:Y:S01]  /*c120*/  STG.E.64 desc[UR36][R16.64], R2 ;  /* 0x0000000210007986 */ /* 0x0011e2000c101b24 */
[----:B------:R-:W-:Y:S05]  /*c130*/  BRA `(.L_x_2368) ;  /* 0x0000000800947947 */ /* 0x000fea0003800000 */
.L_x_2363:
        /* <DEDUP_REMOVED lines=12> */
.L_x_2377:
[----:B------:R-:W-:Y:S01]  /*c200*/  FMUL.FTZ R4, R22, 1 ;  /* 0x3f80000016047820 */ /* 0x000fe20000410000 */
[----:B------:R-:W-:-:S05]  /*c210*/  CS2R R6, SRZ ;  /* 0x0000000000067805 */ /* 0x000fca000001ff00 */
[----:B------:R-:W0:Y:S02]  /*c220*/  F2F.F64.F32 R4, R4 ;  /* 0x0000000400047310 */ /* 0x000e240000201800 */
[----:B0-----:R0:W-:Y:S01]  /*c230*/  STG.E.128 desc[UR36][R16.64], R4 ;  /* 0x0000000410007986 */ /* 0x0011e2000c101d24 */
[----:B------:R-:W-:Y:S05]  /*c240*/  BRA `(.L_x_2368) ;  /* 0x0000000800507947 */ /* 0x000fea0003800000 */
.L_x_2376:
        /* <DEDUP_REMOVED lines=20> */
.L_x_2381:
[----:B------:R-:W-:Y:S05]  /*c390*/  BSYNC B0 ;  /* 0x0000000000007941 */ /* 0x000fea0003800000 */
.L_x_2380:
[----:B------:R-:W-:-:S05]  /*c3a0*/  LOP3.LUT R5, R0, R5, RZ, 0xfc, !PT ;  /* 0x0000000500057212 */ /* 0x000fca00078efcff */
[----:B------:R3:W-:Y:S01]  /*c3b0*/  STG.E.U8 desc[UR36][R16.64], R5 ;  /* 0x0000000510007986 */ /* 0x0007e2000c101124 */
[----:B------:R-:W-:Y:S05]  /*c3c0*/  BRA `(.L_x_2368) ;  /* 0x0000000400f07947 */ /* 0x000fea0003800000 */
.L_x_2379:
        /* <DEDUP_REMOVED lines=12> */
.L_x_2383:
[----:B------:R-:W-:Y:S01]  /*c490*/  IMAD.MOV.U32 R0, RZ, RZ, 0x7f ;  /* 0x0000007fff007424 */ /* 0x000fe200078e00ff */
[----:B------:R-:W-:-:S04]  /*c4a0*/  ISETP.GT.U32.AND P0, PT, R2, 0x7f800000, PT ;  /* 0x7f8000000200780c */ /* 0x000fc80003f04070 */
[----:B------:R-:W-:-:S09]  /*c4b0*/  SEL R0, R0, 0x7c, P0 ;  /* 0x0000007c00007807 */ /* 0x000fd20000000000 */
.L_x_2384:
[----:B------:R-:W-:Y:S05]  /*c4c0*/  BSYNC B0 ;  /* 0x0000000000007941 */ /* 0x000fea0003800000 */
.L_x_2382:
[----:B------:R-:W-:-:S04]  /*c4d0*/  LOP3.LUT R22, R22, 0x80000000, RZ, 0xc0, !PT ;  /* 0x8000000016167812 */ /* 0x000fc800078ec0ff */
[----:B------:R-:W-:-:S04]  /*c4e0*/  SHF.R.U32.HI R3, RZ, 0x18, R22 ;  /* 0x00000018ff037819 */ /* 0x000fc80000011616 */
[----:B------:R-:W-:-:S05]  /*c4f0*/  LOP3.LUT R3, R0, R3, RZ, 0xfc, !PT ;  /* 0x0000000300037212 */ /* 0x000fca00078efcff */
[----:B------:R4:W-:Y:S01]  /*c500*/  STG.E.U8 desc[UR36][R16.64], R3 ;  /* 0x0000000310007986 */ /* 0x0009e2000c101124 */
[----:B------:R-:W-:Y:S05]  /*c510*/  BRA `(.L_x_2368) ;  /* 0x00000004009c7947 */ /* 0x000fea0003800000 */
.L_x_2378:
[----:B------:R-:W-:-:S05]  /*c520*/  F2FP.BF16.F32.PACK_AB R22, RZ, R22 ;  /* 0x00000016ff16723e */ /* 0x000fca00000010ff */
[----:B------:R2:W-:Y:S01]  /*c530*/  STG.E.U16 desc[UR36][R16.64], R22 ;  /* 0x0000001610007986 */ /* 0x0005e2000c101524 */
[----:B------:R-:W-:Y:S05]  /*c540*/  BRA `(.L_x_2368) ;  /* 0x0000000400907947 */ /* 0x000fea0003800000 */
.L_x_2375:
        /* <DEDUP_REMOVED lines=11> */
.L_x_2387:
        /* <DEDUP_REMOVED lines=16> */
.L_x_2390:
[----:B------:R-:W-:-:S04]  /*c700*/  LOP3.LUT R22, R22, 0x80000000, RZ, 0xc0, !PT ;  /* 0x8000000016167812 */ /* 0x000fc800078ec0ff */
[----:B------:R-:W-:-:S04]  /*c710*/  SHF.R.U32.HI R3, RZ, 0x18, R22 ;  /* 0x00000018ff037819 */ /* 0x000fc80000011616 */
[----:B------:R-:W-:-:S04]  /*c720*/  LOP3.LUT R0, R0, R3, RZ, 0xfc, !PT ;  /* 0x0000000300007212 */ /* 0x000fc800078efcff */
[----:B------:R-:W-:-:S07]  /*c730*/  PRMT R8, R0, 0x7610, R8 ;  /* 0x0000761000087816 */ /* 0x000fce0000000008 */
.L_x_2389:
[----:B------:R-:W-:Y:S05]  /*c740*/  BSYNC B0 ;  /* 0x0000000000007941 */ /* 0x000fea0003800000 */
.L_x_2388:
[----:B------:R0:W-:Y:S01]  /*c750*/  STG.E.U8 desc[UR36][R16.64], R8 ;  /* 0x0000000810007986 */ /* 0x0001e2000c101124 */
[----:B------:R-:W-:Y:S05]  /*c760*/  BRA `(.L_x_2368) ;  /* 0x0000000400087947 */ /* 0x000fea0003800000 */
.L_x_2386:
        /* <DEDUP_REMOVED lines=16> */
.L_x_2393:
[----:B------:R-:W-:-:S04]  /*c870*/  LOP3.LUT R22, R22, 0x80000000, RZ, 0xc0, !PT ;  /* 0x8000000016167812 */ /* 0x000fc800078ec0ff */
[----:B------:R-:W-:-:S04]  /*c880*/  SHF.R.U32.HI R3, RZ, 0x18, R22 ;  /* 0x00000018ff037819 */ /* 0x000fc80000011616 */
[----:B------:R-:W-:-:S04]  /*c890*/  LOP3.LUT R0, R0, R3, RZ, 0xfc, !PT ;  /* 0x0000000300007212 */ /* 0x000fc800078efcff */
[----:B------:R-:W-:-:S07]  /*c8a0*/  PRMT R8, R0, 0x7610, R8 ;  /* 0x0000761000087816 */ /* 0x000fce0000000008 */
.L_x_2392:
[----:B------:R-:W-:Y:S05]  /*c8b0*/  BSYNC B0 ;  /* 0x0000000000007941 */ /* 0x000fea0003800000 */
.L_x_2391:
[----:B------:R0:W-:Y:S01]  /*c8c0*/  STG.E.U8 desc[UR36][R16.64], R8 ;  /* 0x0000000810007986 */ /* 0x0001e2000c101124 */
[----:B------:R-:W-:Y:S05]  /*c8d0*/  BRA `(.L_x_2368) ;  /* 0x0000000000ac7947 */ /* 0x000fea0003800000 */
.L_x_2385:
        /* <DEDUP_REMOVED lines=21> */
.L_x_2367:
        /* <DEDUP_REMOVED lines=16> */
.L_x_2396:
[----:B------:R-:W-:Y:S05]  /*cb30*/  BRA `(.L_x_2368) ;  /* 0x0000000000147947 */ /* 0x000fea0003800000 */
.L_x_2395:
[----:B------:R-:W0:Y:S02]  /*cb40*/  F2I.U64.TRUNC R22, R22 ;  /* 0x0000001600167311 */ /* 0x000e24000020d800 */
[----:B0-----:R0:W-:Y:S01]  /*cb50*/  STG.E.64 desc[UR36][R16.64], R22 ;  /* 0x0000001610007986 */ /* 0x0011e2000c101b24 */
[----:B------:R-:W-:Y:S05]  /*cb60*/  BRA `(.L_x_2368) ;  /* 0x0000000000087947 */ /* 0x000fea0003800000 */
.L_x_2394:
[----:B------:R-:W0:Y:S02]  /*cb70*/  F2I.FTZ.U32.TRUNC.NTZ R3, R22 ;  /* 0x0000001600037305 */ /* 0x000e24000021f000 */
[----:B0-----:R0:W-:Y:S02]  /*cb80*/  STG.E desc[UR36][R16.64], R3 ;  /* 0x0000000310007986 */ /* 0x0011e4000c101924 */
.L_x_2368:
[----:B------:R-:W-:-:S07]  /*cb90*/  VIADD R19, R19, 0x80 ;  /* 0x0000008013137836 */ /* 0x000fce0000000000 */
.L_x_2303:
[----:B------:R-:W-:Y:S05]  /*cba0*/  BSYNC B7 ;  /* 0x0000000000077941 */ /* 0x000fea0003800000 */
.L_x_2302:
[----:B------:R-:W-:Y:S02]  /*cbb0*/  ULDC UR4, c[0x0][0x210] ;  /* 0x0000840000047ab9 */ /* 0x000fe40000000800 */
[----:B------:R-:W-:-:S13]  /*cbc0*/  ISETP.GE.AND P0, PT, R19, UR4, PT ;  /* 0x0000000413007c0c */ /* 0x000fda000bf06270 */
[----:B------:R-:W-:Y:S05]  /*cbd0*/  @P0 EXIT ;  /* 0x000000000000094d */ /* 0x000fea0003800000 */
        /* <DEDUP_REMOVED lines=354> */
.L_x_2397:
        /* <DEDUP_REMOVED lines=22> */
.L_x_2402:
[----:B------:R-:W2:Y:S02]  /*e360*/  LDG.E.U8 R2, desc[UR36][R2.64] ;  /* 0x0000002402027981 */ /* 0x000ea4000c1e1100 */
[----:B--2---:R-:W-:Y:S01]  /*e370*/  I2FP.F32.U32 R19, R2 ;  /* 0x0000000200137245 */ /* 0x004fe20000201000 */
[----:B------:R-:W-:Y:S06]  /*e380*/  BRA `(.L_x_2404) ;  /* 0x0000000c002c7947 */ /* 0x000fec0003800000 */
.L_x_2401:
        /* <DEDUP_REMOVED lines=9> */
.L_x_2406:
[----:B------:R-:W2:Y:S02]  /*e420*/  LDG.E R2, desc[UR36][R2.64] ;  /* 0x0000002402027981 */ /* 0x000ea4000c1e1900 */
[----:B--2---:R-:W-:Y:S01]  /*e430*/  I2FP.F32.S32 R19, R2 ;  /* 0x0000000200137245 */ /* 0x004fe20000201400 */
[----:B------:R-:W-:Y:S06]  /*e440*/  BRA `(.L_x_2404) ;  /* 0x0000000800fc7947 */ /* 0x000fec0003800000 */
.L_x_2405:
[----:B------:R-:W2:Y:S02]  /*e450*/  LDG.E.U16 R2, desc[UR36][R2.64] ;  /* 0x0000002402027981 */ /* 0x000ea4000c1e1500 */
[----:B--2---:R2:W3:Y:S01]  /*e460*/  I2F.S16 R19, R2 ;  /* 0x0000000200137306 */ /* 0x0044e20000101400 */
[----:B------:R-:W-:Y:S05]  /*e470*/  BRA `(.L_x_2404) ;  /* 0x0000000800f07947 */ /* 0x000fea0003800000 */
.L_x_2400:
        /* <DEDUP_REMOVED lines=8> */
.L_x_2408:
[----:B------:R-:W2:Y:S02]  /*e500*/  LDG.E.U16 R2, desc[UR36][R2.64] ;  /* 0x0000002402027981 */ /* 0x000ea4000c1e1500 */
[----:B--2---:R-:W-:Y:S01]  /*e510*/  HADD2.F32 R19, -RZ, R2.H0_H0 ;  /* 0x20000002ff137230 */ /* 0x004fe20000004100 */
[----:B------:R-:W-:Y:S06]  /*e520*/  BRA `(.L_x_2404) ;  /* 0x0000000800c47947 */ /* 0x000fec0003800000 */
.L_x_2407:
        /* <DEDUP_REMOVED lines=8> */
.L_x_2410:
[----:B------:R-:W2:Y:S02]  /*e5b0*/  LDG.E.U16 R2, desc[UR36][R2.64] ;  /* 0x0000002402027981 */ /* 0x000ea4000c1e1500 */
[----:B--2---:R-:W-:Y:S01]  /*e5c0*/  HADD2.F32 R19, -RZ, R2.H0_H0 ;  /* 0x20000002ff137230 */ /* 0x004fe20000004100 */
[----:B------:R-:W-:Y:S06]  /*e5d0*/  BRA `(.L_x_2404) ;  /* 0x0000000800987947 */ /* 0x000fec0003800000 */
.L_x_2409:
[----:B------:R-:W2:Y:S01]  /*e5e0*/  LDG.E.64 R2, desc[UR36][R2.64] ;  /* 0x0000002402027981 */ /* 0x000ea2000c1e1b00 */
[----:B------:R-:W-:Y:S01]  /*e5f0*/  UMOV UR4, 0xf0000000 ;  /* 0xf000000000047882 */ /* 0x000fe20000000000 */
[----:B------:R-:W-:Y:S01]  /*e600*/  UMOV UR5, 0x380fffff ;  /* 0x380fffff00057882 */ /* 0x000fe20000000000 */
[----:B--2---:R-:W0:Y:S01]  /*e610*/  F2F.F32.F64 R19, R2 ;  /* 0x0000000200137310 */ /* 0x004e220000301000 */
[----:B------:R-:W-:-:S14]  /*e620*/  DSETP.GEU.AND P0, PT, |R2|, UR4, PT ;  /* 0x0000000402007e2a */ /* 0x000fdc000bf0e200 */
[----:B0-----:R-:W-:Y:S01]  /*e630*/  @!P0 FMUL R19, R19, 1.175494350822287508e-38 ;  /* 0x0080000013138820 */ /* 0x001fe20000400000 */
[----:B------:R-:W-:Y:S06]  /*e640*/  BRA `(.L_x_2404) ;  /* 0x00000008007c7947 */ /* 0x000fec0003800000 */
.L_x_2399:
        /* <DEDUP_REMOVED lines=12> */
.L_x_2413:
[----:B------:R-:W2:Y:S01]  /*e710*/  LDG.E.64 R2, desc[UR36][R2.64] ;  /* 0x0000002402027981 */ /* 0x000ea2000c1e1b00 */
[----:B------:R-:W-:Y:S01]  /*e720*/  UMOV UR4, 0xf0000000 ;  /* 0xf000000000047882 */ /* 0x000fe20000000000 */
[----:B------:R-:W-:Y:S01]  /*e730*/  UMOV UR5, 0x380fffff ;  /* 0x380fffff00057882 */ /* 0x000fe20000000000 */
[----:B--2---:R-:W0:Y:S01]  /*e740*/  F2F.F32.F64 R19, R2 ;  /* 0x0000000200137310 */ /* 0x004e220000301000 */
[----:B------:R-:W-:-:S14]  /*e750*/  DSETP.GEU.AND P0, PT, |R2|, UR4, PT ;  /* 0x0000000402007e2a */ /* 0x000fdc000bf0e200 */
[----:B0-----:R-:W-:Y:S01]  /*e760*/  @!P0 FMUL R19, R19, 1.175494350822287508e-38 ;  /* 0x0080000013138820 */ /* 0x001fe20000400000 */
[----:B------:R-:W-:Y:S06]  /*e770*/  BRA `(.L_x_2404) ;  /* 0x0000000800307947 */ /* 0x000fec0003800000 */
.L_x_2412:
        /* <DEDUP_REMOVED lines=26> */
.L_x_2415:
        /* <DEDUP_REMOVED lines=13> */
.L_x_2414:
[----:B------:R-:W2:Y:S02]  /*e9f0*/  LDG.E.U16 R2, desc[UR36][R2.64] ;  /* 0x0000002402027981 */ /* 0x000ea4000c1e1500 */
[----:B--2---:R-:W-:Y:S01]  /*ea00*/  IMAD.U32 R19, R2, 0x10000, RZ ;  /* 0x0001000002137824 */ /* 0x004fe200078e00ff */
[----:B------:R-:W-:Y:S06]  /*ea10*/  BRA `(.L_x_2404) ;  /* 0x0000000400887947 */ /* 0x000fec0003800000 */
.L_x_2411:
        /* <DEDUP_REMOVED lines=11> */
.L_x_2418:
        /* <DEDUP_REMOVED lines=20> */
.L_x_2420:
[----:B------:R-:W-:Y:S05]  /*ec10*/  BSYNC B0 ;  /* 0x0000000000007941 */ /* 0x000fea0003800000 */
.L_x_2419:
[----:B------:R-:W-:Y:S01]  /*ec20*/  IMAD.SHL.U32 R2, R2, 0x100000, RZ ;  /* 0x0010000002027824 */ /* 0x000fe200078e00ff */
[----:B------:R-:W-:-:S04]  /*ec30*/  LEA R0, R0, 0x3b800000, 0x17 ;  /* 0x3b80000000007811 */ /* 0x000fc800078eb8ff */
[----:B------:R-:W-:Y:S01]  /*ec40*/  LOP3.LUT R19, R0, R2, R19, 0xfe, !PT ;  /* 0x0000000200137212 */ /* 0x000fe200078efe13 */
[----:B------:R-:W-:Y:S06]  /*ec50*/  BRA `(.L_x_2404) ;  /* 0x0000000000f87947 */ /* 0x000fec0003800000 */
.L_x_2417:
        /* <DEDUP_REMOVED lines=20> */
.L_x_2422:
[----:B------:R-:W-:Y:S05]  /*eda0*/  BSYNC B0 ;  /* 0x0000000000007941 */ /* 0x000fea0003800000 */
.L_x_2421:
[----:B------:R-:W-:Y:S01]  /*edb0*/  IMAD.SHL.U32 R2, R2, 0x200000, RZ ;  /* 0x0020000002027824 */ /* 0x000fe200078e00ff */
[----:B------:R-:W-:-:S04]  /*edc0*/  LEA R0, R0, 0x37800000, 0x17 ;  /* 0x3780000000007811 */ /* 0x000fc800078eb8ff */
[----:B------:R-:W-:Y:S01]  /*edd0*/  LOP3.LUT R19, R0, R2, R19, 0xfe, !PT ;  /* 0x0000000200137212 */ /* 0x000fe200078efe13 */
[----:B------:R-:W-:Y:S06]  /*ede0*/  BRA `(.L_x_2404) ;  /* 0x0000000000947947 */ /* 0x000fec0003800000 */
.L_x_2416:
        /* <DEDUP_REMOVED lines=14> */
.L_x_2403:
        /* <DEDUP_REMOVED lines=16> */
.L_x_2425:
[----:B------:R-:W-:Y:S01]  /*efd0*/  IMAD.MOV.U32 R19, RZ, RZ, RZ ;  /* 0x000000ffff137224 */ /* 0x000fe200078e00ff */
[----:B------:R-:W-:Y:S06]  /*efe0*/  BRA `(.L_x_2404) ;  /* 0x0000000000147947 */ /* 0x000fec0003800000 */
.L_x_2424:
[----:B------:R-:W2:Y:S02]  /*eff0*/  LDG.E.64 R2, desc[UR36][R2.64] ;  /* 0x0000002402027981 */ /* 0x000ea4000c1e1b00 */
[----:B--2---:R0:W1:Y:S01]  /*f000*/  I2F.U64 R19, R2 ;  /* 0x0000000200137312 */ /* 0x0040620000301000 */
[----:B------:R-:W-:Y:S05]  /*f010*/  BRA `(.L_x_2404) ;  /* 0x0000000000087947 */ /* 0x000fea0003800000 */
.L_x_2423:
[----:B------:R-:W2:Y:S02]  /*f020*/  LDG.E R2, desc[UR36][R2.64] ;  /* 0x0000002402027981 */ /* 0x000ea4000c1e1900 */
[----:B--2---:R-:W-:-:S07]  /*f030*/  I2FP.F32.U32 R19, R2 ;  /* 0x0000000200137245 */ /* 0x004fce0000201000 */
.L_x_2404:
[----:B------:R-:W-:Y:S05]  /*f040*/  BSYNC B6 ;  /* 0x0000000000067941 */ /* 0x000fea0003800000 */
.L_x_2398:
[----:B------:R-:W3:Y:S01]  /*f050*/  LDC.U8 R4, c[0x0][0x493] ;  /* 0x000124c0ff047b82 */ /* 0x000ee20000000000 */
[----:B------:R-:W-:Y:S01]  /*f060*/  ULDC.64 UR4, c[0x0][0x488] ;  /* 0x0001220000047ab9 */ /* 0x000fe20000000a00 */
[----:B------:R-:W-:Y:S01]  /*f070*/  BSSY B6, `(.L_x_2426) ;  /* 0x00000df000067945 */ /* 0x000fe20003800000 */
[----:B012-4-:R-:W-:-:S05]  /*f080*/  IADD3 R2, P0, R18, UR4, RZ ;  /* 0x0000000412027c10 */ /* 0x017fca000ff1e0ff */
[----:B------:R-:W-:Y:S01]  /*f090*/  IMAD.X R3, RZ, RZ, UR5, P0 ;  /* 0x00000005ff037e24 */ /* 0x000fe200080e06ff */
[----:B---3--:R-:W-:-:S04]  /*f0a0*/  PRMT R0, R4, 0x9910, RZ ;  /* 0x0000991004007816 */ /* 0x008fc800000000ff */
        /* <DEDUP_REMOVED lines=13> */
.L_x_2430:
[----:B------:R-:W2:Y:S02]  /*f180*/  LDG.E.U8 R0, desc[UR36][R2.64] ;  /* 0x0000002402007981 */ /* 0x000ea4000c1e1100 */
[----:B--2---:R-:W-:Y:S01]  /*f190*/  I2FP.F32.U32 R0, R0 ;  /* 0x0000000000007245 */ /* 0x004fe20000201000 */
[----:B------:R-:W-:Y:S06]  /*f1a0*/  BRA `(.L_x_2432) ;  /* 0x0000000c002c7947 */ /* 0x000fec0003800000 */
.L_x_2429:
        /* <DEDUP_REMOVED lines=9> */
.L_x_2434:
[----:B------:R-:W2:Y:S02]  /*f240*/  LDG.E R0, desc[UR36][R2.64] ;  /* 0x0000002402007981 */ /* 0x000ea4000c1e1900 */
[----:B--2---:R-:W-:Y:S01]  /*f250*/  I2FP.F32.S32 R0, R0 ;  /* 0x0000000000007245 */ /* 0x004fe20000201400 */
[----:B------:R-:W-:Y:S06]  /*f260*/  BRA `(.L_x_2432) ;  /* 0x0000000800fc7947 */ /* 0x000fec0003800000 */
.L_x_2433:
[----:B------:R-:W2:Y:S02]  /*f270*/  LDG.E.U16 R0, desc[UR36][R2.64] ;  /* 0x0000002402007981 */ /* 0x000ea4000c1e1500 */
[----:B--2---:R-:W1:Y:S01]  /*f280*/  I2F.S16 R0, R0 ;  /* 0x0000000000007306 */ /* 0x004e620000101400 */
[----:B------:R-:W-:Y:S05]  /*f290*/  BRA `(.L_x_2432) ;  /* 0x0000000800f07947 */ /* 0x000fea0003800000 */
.L_x_2428:
        /* <DEDUP_REMOVED lines=8> */
.L_x_2436:
[----:B------:R-:W2:Y:S02]  /*f320*/  LDG.E.U16 R0, desc[UR36][R2.64] ;  /* 0x0000002402007981 */ /* 0x000ea4000c1e1500 */
[----:B--2---:R-:W-:Y:S01]  /*f330*/  HADD2.F32 R0, -RZ, R0.H0_H0 ;  /* 0x20000000ff007230 */ /* 0x004fe20000004100 */
[----:B------:R-:W-:Y:S06]  /*f340*/  BRA `(.L_x_2432) ;  /* 0x0000000800c47947 */ /* 0x000fec0003800000 */
.L_x_2435:
        /* <DEDUP_REMOVED lines=8> */
.L_x_2438:
[----:B------:R-:W2:Y:S02]  /*f3d0*/  LDG.E.U16 R0, desc[UR36][R2.64] ;  /* 0x0000002402007981 */ /* 0x000ea4000c1e1500 */
[----:B--2---:R-:W-:Y:S01]  /*f3e0*/  HADD2.F32 R0, -RZ, R0.H0_H0 ;  /* 0x20000000ff007230 */ /* 0x004fe20000004100 */
[----:B------:R-:W-:Y:S06]  /*f3f0*/  BRA `(.L_x_2432) ;  /* 0x0000000800987947 */ /* 0x000fec0003800000 */
.L_x_2437:
[----:B------:R-:W2:Y:S01]  /*f400*/  LDG.E.64 R2, desc[UR36][R2.64] ;  /* 0x0000002402027981 */ /* 0x000ea2000c1e1b00 */
[----:B------:R-:W-:Y:S01]  /*f410*/  UMOV UR4, 0xf0000000 ;  /* 0xf000000000047882 */ /* 0x000fe20000000000 */
[----:B------:R-:W-:Y:S01]  /*f420*/  UMOV UR5, 0x380fffff ;  /* 0x380fffff00057882 */ /* 0x000fe20000000000 */
[----:B--2---:R-:W0:Y:S01]  /*f430*/  F2F.F32.F64 R0, R2 ;  /* 0x0000000200007310 */ /* 0x004e220000301000 */
[----:B------:R-:W-:-:S14]  /*f440*/  DSETP.GEU.AND P0, PT, |R2|, UR4, PT ;  /* 0x0000000402007e2a */ /* 0x000fdc000bf0e200 */
[----:B0-----:R-:W-:Y:S01]  /*f450*/  @!P0 FMUL R0, R0, 1.175494350822287508e-38 ;  /* 0x0080000000008820 */ /* 0x001fe20000400000 */
[----:B------:R-:W-:Y:S06]  /*f460*/  BRA `(.L_x_2432) ;  /* 0x00000008007c7947 */ /* 0x000fec0003800000 */
.L_x_2427:
        /* <DEDUP_REMOVED lines=12> */
.L_x_2441:
[----:B------:R-:W2:Y:S01]  /*f530*/  LDG.E.64 R2, desc[UR36][R2.64] ;  /* 0x0000002402027981 */ /* 0x000ea2000c1e1b00 */
[----:B------:R-:W-:Y:S01]  /*f540*/  UMOV UR4, 0xf0000000 ;  /* 0xf000000000047882 */ /* 0x000fe20000000000 */
[----:B------:R-:W-:Y:S01]  /*f550*/  UMOV UR5, 0x380fffff ;  /* 0x380fffff00057882 */ /* 0x000fe20000000000 */
[----:B--2---:R-:W0:Y:S01]  /*f560*/  F2F.F32.F64 R0, R2 ;  /* 0x0000000200007310 */ /* 0x004e220000301000 */
[----:B------:R-:W-:-:S14]  /*f570*/  DSETP.GEU.AND P0, PT, |R2|, UR4, PT ;  /* 0x0000000402007e2a */ /* 0x000fdc000bf0e200 */
[----:B0-----:R-:W-:Y:S01]  /*f580*/  @!P0 FMUL R0, R0, 1.175494350822287508e-38 ;  /* 0x0080000000008820 */ /* 0x001fe20000400000 */
[----:B------:R-:W-:Y:S06]  /*f590*/  BRA `(.L_x_2432) ;  /* 0x0000000800307947 */ /* 0x000fec0003800000 */
.L_x_2440:
        /* <DEDUP_REMOVED lines=26> */
.L_x_2443:
        /* <DEDUP_REMOVED lines=13> */
.L_x_2442:
[----:B------:R-:W2:Y:S02]  /*f810*/  LDG.E.U16 R0, desc[UR36][R2.64] ;  /* 0x0000002402007981 */ /* 0x000ea4000c1e1500 */
[----:B--2---:R-:W-:Y:S01]  /*f820*/  IMAD.U32 R0, R0, 0x10000, RZ ;  /* 0x0001000000007824 */ /* 0x004fe200078e00ff */
[----:B------:R-:W-:Y:S06]  /*f830*/  BRA `(.L_x_2432) ;  /* 0x0000000400887947 */ /* 0x000fec0003800000 */
.L_x_2439:
        /* <DEDUP_REMOVED lines=11> */
.L_x_2446:
        /* <DEDUP_REMOVED lines=20> */
.L_x_2448:
[----:B------:R-:W-:Y:S05]  /*fa30*/  BSYNC B0 ;  /* 0x0000000000007941 */ /* 0x000fea0003800000 */
.L_x_2447:
[----:B------:R-:W-:Y:S01]  /*fa40*/  LEA R3, R0, 0x3b800000, 0x17 ;  /* 0x3b80000000037811 */ /* 0x000fe200078eb8ff */
[----:B------:R-:W-:-:S05]  /*fa50*/  IMAD.SHL.U32 R0, R2, 0x100000, RZ ;  /* 0x0010000002007824 */ /* 0x000fca00078e00ff */
[----:B------:R-:W-:Y:S01]  /*fa60*/  LOP3.LUT R0, R3, R0, R4, 0xfe, !PT ;  /* 0x0000000003007212 */ /* 0x000fe200078efe04 */
[----:B------:R-:W-:Y:S06]  /*fa70*/  BRA `(.L_x_2432) ;  /* 0x0000000000f87947 */ /* 0x000fec0003800000 */
.L_x_2445:
        /* <DEDUP_REMOVED lines=20> */
.L_x_2450:
[----:B------:R-:W-:Y:S05]  /*fbc0*/  BSYNC B0 ;  /* 0x0000000000007941 */ /* 0x000fea0003800000 */
.L_x_2449:
[----:B------:R-:W-:Y:S01]  /*fbd0*/  LEA R3, R0, 0x37800000, 0x17 ;  /* 0x3780000000037811 */ /* 0x000fe200078eb8ff */
[----:B------:R-:W-:-:S05]  /*fbe0*/  IMAD.SHL.U32 R0, R2, 0x200000, RZ ;  /* 0x0020000002007824 */ /* 0x000fca00078e00ff */
[----:B------:R-:W-:Y:S01]  /*fbf0*/  LOP3.LUT R0, R3, R0, R4, 0xfe, !PT ;  /* 0x0000000003007212 */ /* 0x000fe200078efe04 */
[----:B------:R-:W-:Y:S06]  /*fc00*/  BRA `(.L_x_2432) ;  /* 0x0000000000947947 */ /* 0x000fec0003800000 */
.L_x_2444:
        /* <DEDUP_REMOVED lines=14> */
.L_x_2431:
        /* <DEDUP_REMOVED lines=16> */
.L_x_2453:
[----:B------:R-:W-:Y:S01]  /*fdf0*/  IMAD.MOV.U32 R0, RZ, RZ, RZ ;  /* 0x000000ffff007224 */ /* 0x000fe200078e00ff */
[----:B------:R-:W-:Y:S06]  /*fe00*/  BRA `(.L_x_2432) ;  /* 0x0000000000147947 */ /* 0x000fec0003800000 */
.L_x_2452:
[----:B------:R-:W2:Y:S02]  /*fe10*/  LDG.E.64 R2, desc[UR36][R2.64] ;  /* 0x0000002402027981 */ /* 0x000ea4000c1e1b00 */
[----:B--2---:R0:W1:Y:S01]  /*fe20*/  I2F.U64 R0, R2 ;  /* 0x0000000200007312 */ /* 0x0040620000301000 */
[----:B------:R-:W-:Y:S05]  /*fe30*/  BRA `(.L_x_2432) ;  /* 0x0000000000087947 */ /* 0x000fea0003800000 */
.L_x_2451:
[----:B------:R-:W2:Y:S02]  /*fe40*/  LDG.E R0, desc[UR36][R2.64] ;  /* 0x0000002402007981 */ /* 0x000ea4000c1e1900 */
[----:B--2---:R-:W-:-:S07]  /*fe50*/  I2FP.F32.U32 R0, R0 ;  /* 0x0000000000007245 */ /* 0x004fce0000201000 */
.L_x_2432:
[----:B------:R-:W-:Y:S05]  /*fe60*/  BSYNC B6 ;  /* 0x0000000000067941 */ /* 0x000fea0003800000 */
.L_x_2426:
        /* <DEDUP_REMOVED lines=37> */
.L_x_2455:
[----:B------:R-:W-:Y:S05]  /*100c0*/  BSYNC B0 ;  /* 0x0000000000007941 */ /* 0x000fea0003800000 */
.L_x_2454:
        /* <DEDUP_REMOVED lines=17> */
[----:B0-----:R-:W-:Y:S01]  /*101e0*/  STG.E.U8 desc[UR36][R16.64], R3 ;  /* 0x0000000310007986 */ /* 0x001fe2000c101124 */
[----:B------:R-:W-:Y:S05]  /*101f0*/  EXIT ;  /* 0x000000000000794d */ /* 0x000fea0003800000 */
.L_x_2459:
[----:B------:R-:W0:Y:S02]  /*10200*/  F2I.S64.TRUNC R2, R2 ;  /* 0x0000000200027311 */ /* 0x000e24000020d900 */
[----:B0-----:R-:W-:-:S05]  /*10210*/  IMAD.MOV.U32 R5, RZ, RZ, R2 ;  /* 0x000000ffff057224 */ /* 0x001fca00078e0002 */
[----:B------:R-:W-:Y:S01]  /*10220*/  STG.E.U8 desc[UR36][R16.64], R5 ;  /* 0x0000000510007986 */ /* 0x000fe2000c101124 */
[----:B------:R-:W-:Y:S05]  /*10230*/  EXIT ;  /* 0x000000000000794d */ /* 0x000fea0003800000 */
.L_x_2458:
[----:B------:R-:W-:-:S13]  /*10240*/  ISETP.NE.AND P0, PT, R4, 0x2, PT ;  /* 0x000000020400780c */ /* 0x000fda0003f05270 */
[----:B------:R-:W-:Y:S05]  /*10250*/  @!P0 BRA `(.L_x_2461) ;  /* 0x0000000000288947 */ /* 0x000fea0003800000 */
[----:B------:R-:W-:-:S13]  /*10260*/  ISETP.NE.AND P0, PT, R4, 0x3, PT ;  /* 0x000000030400780c */ /* 0x000fda0003f05270 */
[----:B------:R-:W-:Y:S05]  /*10270*/  @!P0 BRA `(.L_x_2462) ;  /* 0x0000000000148947 */ /* 0x000fea0003800000 */
[----:B------:R-:W-:-:S13]  /*10280*/  ISETP.NE.AND P0, PT, R4, 0x4, PT ;  /* 0x000000040400780c */ /* 0x000fda0003f05270 */
[----:B------:R-:W-:Y:S05]  /*10290*/  @P0 BRA `(.L_x_2460) ;  /* 0x0000000800d00947 */ /* 0x000fea0003800000 */
[----:B------:R-:W0:Y:S02]  /*102a0*/  F2I.S64.TRUNC R2, R2 ;  /* 0x0000000200027311 */ /* 0x000e24000020d900 */
[----:B0-----:R-:W-:Y:S01]  /*102b0*/  STG.E.64 desc[UR36][R16.64], R2 ;  /* 0x0000000210007986 */ /* 0x001fe2000c101b24 */
[----:B------:R-:W-:Y:S05]  /*102c0*/  EXIT ;  /* 0x000000000000794d */ /* 0x000fea0003800000 */
.L_x_2462:
[----:B------:R-:W0:Y:S02]  /*102d0*/  F2I.FTZ.TRUNC.NTZ R3, R2 ;  /* 0x0000000200037305 */ /* 0x000e24000021f100 */
[----:B0-----:R-:W-:Y:S01]  /*102e0*/  STG.E desc[UR36][R16.64], R3 ;  /* 0x0000000310007986 */ /* 0x001fe2000c101924 */
[----:B------:R-:W-:Y:S05]  /*102f0*/  EXIT ;  /* 0x000000000000794d */ /* 0x000fea0003800000 */
.L_x_2461:
[----:B------:R-:W0:Y:S02]  /*10300*/  F2I.FTZ.TRUNC.NTZ R3, R2 ;  /* 0x0000000200037305 */ /* 0x000e24000021f100 */
[----:B0-----:R-:W-:Y:S01]  /*10310*/  STG.E.U16 desc[UR36][R16.64], R3 ;  /* 0x0000000310007986 */ /* 0x001fe2000c101524 */
[----:B------:R-:W-:Y:S05]  /*10320*/  EXIT ;  /* 0x000000000000794d */ /* 0x000fea0003800000 */
.L_x_2457:
[----:B------:R-:W-:-:S13]  /*10330*/  ISETP.GT.AND P0, PT, R4, 0x6, PT ;  /* 0x000000060400780c */ /* 0x000fda0003f04270 */
[----:B------:R-:W-:Y:S05]  /*10340*/  @P0 BRA `(.L_x_2463) ;  /* 0x0000000000240947 */ /* 0x000fea0003800000 */
[----:B------:R-:W-:-:S13]  /*10350*/  ISETP.NE.AND P0, PT, R4, 0x5, PT ;  /* 0x000000050400780c */ /* 0x000fda0003f05270 */
[----:B------:R-:W-:Y:S05]  /*10360*/  @!P0 BRA `(.L_x_2464) ;  /* 0x0000000000108947 */ /* 0x000fea0003800000 */
[----:B------:R-:W-:-:S13]  /*10370*/  ISETP.NE.AND P0, PT, R4, 0x6, PT ;  /* 0x000000060400780c */ /* 0x000fda0003f05270 */
[----:B------:R-:W-:Y:S05]  /*10380*/  @P0 BRA `(.L_x_2460) ;  /* 0x0000000800940947 */ /* 0x000fea0003800000 */
[----:B------:R-:W-:Y:S01]  /*10390*/  STG.E desc[UR36][R16.64], R2 ;  /* 0x0000000210007986 */ /* 0x000fe2000c101924 */
[----:B------:R-:W-:Y:S05]  /*103a0*/  EXIT ;  /* 0x000000000000794d */ /* 0x000fea0003800000 */
.L_x_2464:
[----:B------:R-:W-:-:S05]  /*103b0*/  F2FP.F16.F32.PACK_AB R2, RZ, R2 ;  /* 0x00000002ff02723e */ /* 0x000fca00000000ff */
[----:B------:R-:W-:Y:S01]  /*103c0*/  STG.E.U16 desc[UR36][R16.64], R2 ;  /* 0x0000000210007986 */ /* 0x000fe2000c101524 */
[----:B------:R-:W-:Y:S05]  /*103d0*/  EXIT ;  /* 0x000000000000794d */ /* 0x000fea0003800000 */
.L_x_2463:
[----:B------:R-:W-:-:S13]  /*103e0*/  ISETP.NE.AND P0, PT, R4, 0x7, PT ;  /* 0x000000070400780c */ /* 0x000fda0003f05270 */
[----:B------:R-:W-:Y:S05]  /*103f0*/  @!P0 BRA `(.L_x_2465) ;  /* 0x00000000002c8947 */ /* 0x000fea0003800000 */
[----:B------:R-:W-:-:S13]  /*10400*/  ISETP.NE.AND P0, PT, R4, 0x8, PT ;  /* 0x000000080400780c */ /* 0x000fda0003f05270 */
[----:B------:R-:W-:Y:S05]  /*10410*/  @!P0 BRA `(.L_x_2466) ;  /* 0x0000000000148947 */ /* 0x000fea0003800000 */
[----:B------:R-:W-:-:S13]  /*10420*/  ISETP.NE.AND P0, PT, R4, 0x9, PT ;  /* 0x000000090400780c */ /* 0x000fda0003f05270 */
[----:B------:R-:W-:Y:S05]  /*10430*/  @P0 BRA `(.L_x_2460) ;  /* 0x0000000800680947 */ /* 0x000fea0003800000 */
[----:B------:R-:W-:-:S05]  /*10440*/  IMAD.MOV.U32 R3, RZ, RZ, RZ ;  /* 0x000000ffff037224 */ /* 0x000fca00078e00ff */
[----:B------:R-:W-:Y:S01]  /*10450*/  STG.E.64 desc[UR36][R16.64], R2 ;  /* 0x0000000210007986 */ /* 0x000fe2000c101b24 */
[----:B------:R-:W-:Y:S05]  /*10460*/  EXIT ;  /* 0x000000000000794d */ /* 0x000fea0003800000 */
.L_x_2466:
[----:B------:R-:W-:-:S04]  /*10470*/  F2FP.F16.F32.PACK_AB R3, RZ, R2 ;  /* 0x00000002ff03723e */ /* 0x000fc800000000ff */
[----:B------:R-:W-:-:S05]  /*10480*/  PRMT R3, R3, 0x5410, RZ ;  /* 0x0000541003037816 */ /* 0x000fca00000000ff */
[----:B------:R-:W-:Y:S01]  /*10490*/  STG.E desc[UR36][R16.64], R3 ;  /* 0x0000000310007986 */ /* 0x000fe2000c101924 */
[----:B------:R-:W-:Y:S05]  /*104a0*/  EXIT ;  /* 0x000000000000794d */ /* 0x000fea0003800000 */
.L_x_2465:
[----:B------:R-:W-:-:S06]  /*104b0*/  FMUL.FTZ R2, R2, 1 ;  /* 0x3f80000002027820 */ /* 0x000fcc0000410000 */
[----:B------:R-:W0:Y:S02]  /*104c0*/  F2F.F64.F32 R2, R2 ;  /* 0x0000000200027310 */ /* 0x000e240000201800 */
[----:B0-----:R-:W-:Y:S01]  /*104d0*/  STG.E.64 desc[UR36][R16.64], R2 ;  /* 0x0000000210007986 */ /* 0x001fe2000c101b24 */
[----:B------:R-:W-:Y:S05]  /*104e0*/  EXIT ;  /* 0x000000000000794d */ /* 0x000fea0003800000 */
.L_x_2456:
        /* <DEDUP_REMOVED lines=10> */
[----:B------:R-:W-:Y:S01]  /*10590*/  STG.E.U8 desc[UR36][R16.64], R3 ;  /* 0x0000000310007986 */ /* 0x000fe2000c101124 */
[----:B------:R-:W-:Y:S05]  /*105a0*/  EXIT ;  /* 0x000000000000794d */ /* 0x000fea0003800000 */
.L_x_2469:
[----:B------:R-:W-:Y:S01]  /*105b0*/  FMUL.FTZ R4, R2, 1 ;  /* 0x3f80000002047820 */ /* 0x000fe20000410000 */
[----:B------:R-:W-:-:S05]  /*105c0*/  CS2R R6, SRZ ;  /* 0x0000000000067805 */ /* 0x000fca000001ff00 */
[----:B------:R-:W0:Y:S02]  /*105d0*/  F2F.F64.F32 R4, R4 ;  /* 0x0000000400047310 */ /* 0x000e240000201800 */
[----:B0-----:R-:W-:Y:S01]  /*105e0*/  STG.E.128 desc[UR36][R16.64], R4 ;  /* 0x0000000410007986 */ /* 0x001fe2000c101d24 */
[----:B------:R-:W-:Y:S05]  /*105f0*/  EXIT ;  /* 0x000000000000794d */ /* 0x000fea0003800000 */
.L_x_2468:
        /* <DEDUP_REMOVED lines=20> */
.L_x_2473:
[----:B------:R-:W-:Y:S05]  /*10740*/  BSYNC B0 ;  /* 0x0000000000007941 */ /* 0x000fea0003800000 */
.L_x_2472:
[----:B------:R-:W-:-:S05]  /*10750*/  LOP3.LUT R5, R0, R5, RZ, 0xfc, !PT ;  /* 0x0000000500057212 */ /* 0x000fca00078efcff */
[----:B------:R-:W-:Y:S01]  /*10760*/  STG.E.U8 desc[UR36][R16.64], R5 ;  /* 0x0000000510007986 */ /* 0x000fe2000c101124 */
[----:B------:R-:W-:Y:S05]  /*10770*/  EXIT ;  /* 0x000000000000794d */ /* 0x000fea0003800000 */
.L_x_2471:
        /* <DEDUP_REMOVED lines=12> */
.L_x_2475:
[----:B------:R-:W-:Y:S01]  /*10840*/  IMAD.MOV.U32 R0, RZ, RZ, 0x7f ;  /* 0x0000007fff007424 */ /* 0x000fe200078e00ff */
[----:B------:R-:W-:-:S04]  /*10850*/  ISETP.GT.U32.AND P0, PT, R4, 0x7f800000, PT ;  /* 0x7f8000000400780c */ /* 0x000fc80003f04070 */
[----:B------:R-:W-:-:S09]  /*10860*/  SEL R0, R0, 0x7c, P0 ;  /* 0x0000007c00007807 */ /* 0x000fd20000000000 */
.L_x_2476:
[----:B------:R-:W-:Y:S05]  /*10870*/  BSYNC B0 ;  /* 0x0000000000007941 */ /* 0x000fea0003800000 */
.L_x_2474:
[----:B------:R-:W-:-:S04]  /*10880*/  LOP3.LUT R2, R2, 0x80000000, RZ, 0xc0, !PT ;  /* 0x8000000002027812 */ /* 0x000fc800078ec0ff */
[----:B------:R-:W-:-:S04]  /*10890*/  SHF.R.U32.HI R3, RZ, 0x18, R2 ;  /* 0x00000018ff037819 */ /* 0x000fc80000011602 */
[----:B------:R-:W-:-:S05]  /*108a0*/  LOP3.LUT R3, R0, R3, RZ, 0xfc, !PT ;  /* 0x0000000300037212 */ /* 0x000fca00078efcff */
[----:B------:R-:W-:Y:S01]  /*108b0*/  STG.E.U8 desc[UR36][R16.64], R3 ;  /* 0x0000000310007986 */ /* 0x000fe2000c101124 */
[----:B------:R-:W-:Y:S05]  /*108c0*/  EXIT ;  /* 0x000000000000794d */ /* 0x000fea0003800000 */
.L_x_2470:
[----:B------:R-:W-:-:S05]  /*108d0*/  F2FP.BF16.F32.PACK_AB R2, RZ, R2 ;  /* 0x00000002ff02723e */ /* 0x000fca00000010ff */
[----:B------:R-:W-:Y:S01]  /*108e0*/  STG.E.U16 desc[UR36][R16.64], R2 ;  /* 0x0000000210007986 */ /* 0x000fe2000c101524 */
[----:B------:R-:W-:Y:S05]  /*108f0*/  EXIT ;  /* 0x000000000000794d */ /* 0x000fea0003800000 */
.L_x_2467:
        /* <DEDUP_REMOVED lines=9> */
[----:B0-----:R-:W-:Y:S01]  /*10990*/  STG.E.U16 desc[UR36][R16.64], R3 ;  /* 0x0000000310007986 */ /* 0x001fe2000c101524 */
[----:B------:R-:W-:Y:S05]  /*109a0*/  EXIT ;  /* 0x000000000000794d */ /* 0x000fea0003800000 */
.L_x_2479:
        /* <DEDUP_REMOVED lines=16> */
.L_x_2482:
[----:B------:R-:W-:-:S04]  /*10ab0*/  LOP3.LUT R2, R2, 0x80000000, RZ, 0xc0, !PT ;  /* 0x8000000002027812 */ /* 0x000fc800078ec0ff */
[----:B------:R-:W-:-:S04]  /*10ac0*/  SHF.R.U32.HI R3, RZ, 0x18, R2 ;  /* 0x00000018ff037819 */ /* 0x000fc80000011602 */
[----:B------:R-:W-:-:S04]  /*10ad0*/  LOP3.LUT R0, R0, R3, RZ, 0xfc, !PT ;  /* 0x0000000300007212 */ /* 0x000fc800078efcff */
[----:B------:R-:W-:-:S07]  /*10ae0*/  PRMT R8, R0, 0x7610, R8 ;  /* 0x0000761000087816 */ /* 0x000fce0000000008 */
.L_x_2481:
[----:B------:R-:W-:Y:S05]  /*10af0*/  BSYNC B0 ;  /* 0x0000000000007941 */ /* 0x000fea0003800000 */
.L_x_2480:
[----:B------:R-:W-:Y:S01]  /*10b00*/  STG.E.U8 desc[UR36][R16.64], R8 ;  /* 0x0000000810007986 */ /* 0x000fe2000c101124 */
[----:B------:R-:W-:Y:S05]  /*10b10*/  EXIT ;  /* 0x000000000000794d */ /* 0x000fea0003800000 */
.L_x_2478:
        /* <DEDUP_REMOVED lines=16> */
.L_x_2485:
[----:B------:R-:W-:-:S04]  /*10c20*/  LOP3.LUT R2, R2, 0x80000000, RZ, 0xc0, !PT ;  /* 0x8000000002027812 */ /* 0x000fc800078ec0ff */
[----:B------:R-:W-:-:S04]  /*10c30*/  SHF.R.U32.HI R3, RZ, 0x18, R2 ;  /* 0x00000018ff037819 */ /* 0x000fc80000011602 */
[----:B------:R-:W-:-:S04]  /*10c40*/  LOP3.LUT R0, R0, R3, RZ, 0xfc, !PT ;  /* 0x0000000300007212 */ /* 0x000fc800078efcff */
[----:B------:R-:W-:-:S07]  /*10c50*/  PRMT R8, R0, 0x7610, R8 ;  /* 0x0000761000087816 */ /* 0x000fce0000000008 */
.L_x_2484:
[----:B------:R-:W-:Y:S05]  /*10c60*/  BSYNC B0 ;  /* 0x0000000000007941 */ /* 0x000fea0003800000 */
.L_x_2483:
[----:B------:R-:W-:Y:S01]  /*10c70*/  STG.E.U8 desc[UR36][R16.64], R8 ;  /* 0x0000000810007986 */ /* 0x000fe2000c101124 */
[----:B------:R-:W-:Y:S05]  /*10c80*/  EXIT ;  /* 0x000000000000794d */ /* 0x000fea0003800000 */
.L_x_2477:
        /* <DEDUP_REMOVED lines=21> */
.L_x_2460:
        /* <DEDUP_REMOVED lines=16> */
.L_x_2488:
[----:B------:R-:W-:Y:S05]  /*10ee0*/  EXIT ;  /* 0x000000000000794d */ /* 0x000fea0003800000 */
.L_x_2487:
[----:B------:R-:W0:Y:S02]  /*10ef0*/  F2I.U64.TRUNC R2, R2 ;  /* 0x0000000200027311 */ /* 0x000e24000020d800 */
[----:B0-----:R-:W-:Y:S01]  /*10f00*/  STG.E.64 desc[UR36][R16.64], R2 ;  /* 0x0000000210007986 */ /* 0x001fe2000c101b24 */
[----:B------:R-:W-:Y:S05]  /*10f10*/  EXIT ;  /* 0x000000000000794d */ /* 0x000fea0003800000 */
.L_x_2486:
[----:B------:R-:W0:Y:S02]  /*10f20*/  F2I.FTZ.U32.TRUNC.NTZ R3, R2 ;  /* 0x0000000200037305 */ /* 0x000e24000021f000 */
[----:B0-----:R-:W-:Y:S01]  /*10f30*/  STG.E desc[UR36][R16.64], R3 ;  /* 0x0000000310007986 */ /* 0x001fe2000c101924 */
[----:B------:R-:W-:Y:S05]  /*10f40*/  EXIT ;  /* 0x000000000000794d */ /* 0x000fea0003800000 */
.L_x_2489:
        /* <DEDUP_REMOVED lines=11> */
.L_x_8588:


//--------------------- .text._ZN2at6native27unrolled_elementwise_kernelIZZZNS0_61_GLOBAL__N__b29612f4_23_ActivationMishKernel_cu_9e10b42f_310220mish_backward_kernelERNS_14TensorIteratorEENKUlvE_clEvENKUlvE0_clEvEUlffE_St5arrayIPcLm3EELi4E23TrivialOffsetCalculatorILi2EjESB_ILi1EjENS0_6memory12LoadWithCastILi2EEENSE_13StoreWithCastILi1EEEEEviT_T0_T2_T3_T4_T5_ --------------------------
	.section	.text._ZN2at6native27unrolled_elementwise_kernelIZZZNS0_61_GLOBAL__N__b29612f4_23_ActivationMishKernel_cu_9e10b42f_310220mish_backward_kernelERNS_14TensorIteratorEENKUlvE_clEvENKUlvE0_clEvEUlffE_St5arrayIPcLm3EELi4E23TrivialOffsetCalculatorILi2EjESB_ILi1EjENS0_6memory12LoadWithCastILi2EEENSE_13StoreWithCastILi1EEEEEviT_T0_T2_T3_T4_T5_,"ax",@progbits
	.align	128
        .global         _ZN2at6native27unrolled_elementwise_kernelIZZZNS0_61_GLOBAL__N__b29612f4_23_ActivationMishKernel_cu_9e10b42f_310220mish_backward_kernelERNS_14TensorIteratorEENKUlvE_clEvENKUlvE0_clEvEUlffE_St5arrayIPcLm3EELi4E23TrivialOffsetCalculatorILi2EjESB_ILi1EjENS0_6memory12LoadWithCastILi2EEENSE_13StoreWithCastILi1EEEEEviT_T0_T2_T3_T4_T5_
        .type           _ZN2at6native27unrolled_elementwise_kernelIZZZNS0_61_GLOBAL__N__b29612f4_23_ActivationMishKernel_cu_9e10b42f_310220mish_backward_kernelERNS_14TensorIteratorEENKUlvE_clEvENKUlvE0_clEvEUlffE_St5arrayIPcLm3EELi4E23TrivialOffsetCalculatorILi2EjESB_ILi1EjENS0_6memory12LoadWithCastILi2EEENSE_13StoreWithCastILi1EEEEEviT_T0_T2_T3_T4_T5_,@function
        .size           _ZN2at6native27unrolled_elementwise_kernelIZZZNS0_61_GLOBAL__N__b29612f4_23_ActivationMishKernel_cu_9e10b42f_310220mish_backward_kernelERNS_14TensorIteratorEENKUlvE_clEvENKUlvE0_clEvEUlffE_St5arrayIPcLm3EELi4E23TrivialOffsetCalculatorILi2EjESB_ILi1EjENS0_6memory12LoadWithCastILi2EEENSE_13StoreWithCastILi1EEEEEviT_T0_T2_T3_T4_T5_,(.L_x_8589 - _ZN2at6native27unrolled_elementwise_kernelIZZZNS0_61_GLOBAL__N__b29612f4_23_ActivationMishKernel_cu_9e10b42f_310220mish_backward_kernelERNS_14TensorIteratorEENKUlvE_clEvENKUlvE0_clEvEUlffE_St5arrayIPcLm3EELi4E23TrivialOffsetCalculatorILi2EjESB_ILi1EjENS0_6memory12LoadWithCastILi2EEENSE_13StoreWithCastILi1EEEEEviT_T0_T2_T3_T4_T5_)
        .other          _ZN2at6native27unrolled_elementwise_kernelIZZZNS0_61_GLOBAL__N__b29612f4_23_ActivationMishKernel_cu_9e10b42f_310220mish_backward_kernelERNS_14TensorIteratorEENKUlvE_clEvENKUlvE0_clEvEUlffE_St5arrayIPcLm3EELi4E23TrivialOffsetCalculatorILi2EjESB_ILi1EjENS0_6memory12LoadWithCastILi2EEENSE_13StoreWithCastILi1EEEEEviT_T0_T2_T3_T4_T5_,@"STO_CUDA_ENTRY STV_DEFAULT"
_ZN2at6native27unrolled_elementwise_kernelIZZZNS0_61_GLOBAL__N__b29612f4_23_ActivationMishKernel_cu_9e10b42f_310220mish_backward_kernelERNS_14TensorIteratorEENKUlvE_clEvENKUlvE0_clEvEUlffE_St5arrayIPcLm3EELi4E23TrivialOffsetCalculatorILi2EjESB_ILi1EjENS0_6memory12LoadWithCastILi2EEENSE_13StoreWithCastILi1EEEEEviT_T0_T2_T3_T4_T5_:
.text._ZN2at6native27unrolled_elementwise_kernelIZZZNS0_61_GLOBAL__N__b29612f4_23_ActivationMishKernel_cu_9e10b42f_310220mish_backward_kernelERNS_14TensorIteratorEENKUlvE_clEvENKUlvE0_clEvEUlffE_St5arrayIPcLm3EELi4E23TrivialOffsetCalculatorILi2EjESB_ILi1EjENS0_6memory12LoadWithCastILi2EEENSE_13StoreWithCastILi1EEEEEviT_T0_T2_T3_T4_T5_:
[----:B------:R-:W0:Y:S01]  /*0000*/  LDC R1, c[0x0][0x28] ;  /* 0x00000a00ff017b82 */ /* 0x000e220000000800 */
[----:B------:R-:W1:Y:S07]  /*0010*/  S2R R2, SR_CTAID.X ;  /* 0x0000000000027919 */ /* 0x000e6e0000002500 */
[----:B------:R-:W1:Y:S01]  /*0020*/  LDC R17, c[0x0][0x210] ;  /* 0x00008400ff117b82 */ /* 0x000e620000000800 */
[----:B------:R-:W-:Y:S01]  /*0030*/  ULDC.64 UR36, c[0x0][0x208] ;  /* 0x0000820000247ab9 */ /* 0x000fe20000000a00 */
[----:B------:R-:W-:Y:S01]  /*0040*/  BSSY B7, `(.L_x_2490) ;  /* 0x00001d3000077945 */ /* 0x000fe20003800000 */
[----:B------:R-:W2:Y:S01]  /*0050*/  S2R R25, SR_TID.X ;  /* 0x0000000000197919 */ /* 0x000ea20000002100 */
[----:B------:R-:W-:Y:S01]  /*0060*/  IMAD.MOV.U32 R18, RZ, RZ, RZ ;  /* 0x000000ffff127224 */ /* 0x000fe200078e00ff */
[----:B------:R-:W-:-:S03]  /*0070*/  CS2R R26, SRZ ;  /* 0x00000000001a7805 */ /* 0x000fc6000001ff00 */
[----:B------:R-:W3:Y:S08]  /*0080*/  LDC.U8 R28, c[0x0][0x234] ;  /* 0x00008d00ff1c7b82 */ /* 0x000ef00000000000 */
[----:B------:R-:W4:Y:S01]  /*0090*/  LDC.U8 R16, c[0x0][0x235] ;  /* 0x00008d40ff107b82 */ /* 0x000f220000000000 */
[----:B-1----:R-:W-:-:S05]  /*00a0*/  IMAD R17, R2, -0x200, R17 ;  /* 0xfffffe0002117824 */ /* 0x002fca00078e0211 */
[----:B--2---:R-:W-:-:S13]  /*00b0*/  ISETP.GE.AND P0, PT, R25, R17, PT ;  /* 0x000000111900720c */ /* 0x004fda0003f06270 */
[----:B0--34-:R-:W-:Y:S05]  /*00c0*/  @P0 BRA `(.L_x_2491) ;  /* 0x0000001c00280947 */ /* 0x019fea0003800000 */
[----:B------:R-:W0:Y:S01]  /*00d0*/  LDC.64 R4, c[0x0][0x220] ;  /* 0x00008800ff047b82 */ /* 0x000e220000000a00 */
[----:B------:R-:W-:Y:S01]  /*00e0*/  PRMT R0, R28, 0x9910, RZ ;  /* 0x000099101c007816 */ /* 0x000fe200000000ff */
[----:B------:R-:W-:Y:S01]  /*00f0*/  IMAD R25, R2, 0x200, R25 ;  /* 0x0000020002197824 */ /* 0x000fe200078e0219 */
[----:B------:R-:W-:Y:S01]  /*0100*/  ULDC UR4, c[0x0][0x238] ;  /* 0x00008e0000047ab9 */ /* 0x000fe20000000800 */
[----:B------:R-:W-:Y:S01]  /*0110*/  BSSY B6, `(.L_x_2492) ;  /* 0x00000e0000067945 */ /* 0x000fe20003800000 */
        /* <DEDUP_REMOVED lines=16> */
.L_x_2496:
[----:B------:R-:W2:Y:S02]  /*0220*/  LDG.E.U8 R4, desc[UR36][R4.64] ;  /* 0x0000002404047981 */ /* 0x000ea4000c1e1100 */
[----:B--2---:R-:W-:Y:S01]  /*0230*/  I2FP.F32.U32 R27, R4 ;  /* 0x00000004001b7245 */ /* 0x004fe20000201000 */
[----:B------:R-:W-:Y:S06]  /*0240*/  BRA `(.L_x_2498) ;  /* 0x0000000c00307947 */ /* 0x000fec0003800000 */
.L_x_2495:
        /* <DEDUP_REMOVED lines=9> */
.L_x_2500:
[----:B------:R-:W2:Y:S02]  /*02e0*/  LDG.E R4, desc[UR36][R4.64] ;  /* 0x0000002404047981 */ /* 0x000ea4000c1e1900 */
[----:B--2---:R-:W-:Y:S01]  /*02f0*/  I2FP.F32.S32 R27, R4 ;  /* 0x00000004001b7245 */ /* 0x004fe20000201400 */
[----:B------:R-:W-:Y:S06]  /*0300*/  BRA `(.L_x_2498) ;  /* 0x0000000c00007947 */ /* 0x000fec0003800000 */
.L_x_2499:
[----:B------:R-:W2:Y:S02]  /*0310*/  LDG.E.U16 R4, desc[UR36][R4.64] ;  /* 0x0000002404047981 */ /* 0x000ea4000c1e1500 */
[----:B--2---:R2:W3:Y:S01]  /*0320*/  I2F.S16 R27, R4 ;  /* 0x00000004001b7306 */ /* 0x0044e20000101400 */
[----:B------:R-:W-:Y:S05]  /*0330*/  BRA `(.L_x_2498) ;  /* 0x0000000800f47947 */ /* 0x000fea0003800000 */
.L_x_2494:
        /* <DEDUP_REMOVED lines=8> */
.L_x_2502:
[----:B------:R-:W2:Y:S02]  /*03c0*/  LDG.E.U16 R4, desc[UR36][R4.64] ;  /* 0x0000002404047981 */ /* 0x000ea4000c1e1500 */
[----:B--2---:R-:W-:Y:S01]  /*03d0*/  HADD2.F32 R27, -RZ, R4.H0_H0 ;  /* 0x20000004ff1b7230 */ /* 0x004fe20000004100 */
[----:B------:R-:W-:Y:S06]  /*03e0*/  BRA `(.L_x_2498) ;  /* 0x0000000800c87947 */ /* 0x000fec0003800000 */
.L_x_2501:
        /* <DEDUP_REMOVED lines=8> */
.L_x_2504:
[----:B------:R-:W2:Y:S02]  /*0470*/  LDG.E.U16 R4, desc[UR36][R4.64] ;  /* 0x0000002404047981 */ /* 0x000ea4000c1e1500 */
[----:B--2---:R-:W-:Y:S01]  /*0480*/  HADD2.F32 R27, -RZ, R4.H0_H0 ;  /* 0x20000004ff1b7230 */ /* 0x004fe20000004100 */
[----:B------:R-:W-:Y:S06]  /*0490*/  BRA `(.L_x_2498) ;  /* 0x00000008009c7947 */ /* 0x000fec0003800000 */
.L_x_2503:
[----:B------:R-:W2:Y:S01]  /*04a0*/  LDG.E.64 R4, desc[UR36][R4.64] ;  /* 0x0000002404047981 */ /* 0x000ea2000c1e1b00 */
[----:B------:R-:W-:Y:S01]  /*04b0*/  UMOV UR4, 0xf0000000 ;  /* 0xf000000000047882 */ /* 0x000fe20000000000 */
[----:B------:R-:W-:Y:S01]  /*04c0*/  UMOV UR5, 0x380fffff ;  /* 0x380fffff00057882 */ /* 0x000fe20000000000 */
[----:B--2---:R-:W0:Y:S01]  /*04d0*/  F2F.F32.F64 R27, R4 ;  /* 0x00000004001b7310 */ /* 0x004e220000301000 */
[----:B------:R-:W-:-:S14]  /*04e0*/  DSETP.GEU.AND P0, PT, |R4|, UR4, PT ;  /* 0x0000000404007e2a */ /* 0x000fdc000bf0e200 */
[----:B0-----:R-:W-:Y:S01]  /*04f0*/  @!P0 FMUL R27, R27, 1.175494350822287508e-38 ;  /* 0x008000001b1b8820 */ /* 0x001fe20000400000 */
[----:B------:R-:W-:Y:S06]  /*0500*/  BRA `(.L_x_2498) ;  /* 0x0000000800807947 */ /* 0x000fec0003800000 */
.L_x_2493:
        /* <DEDUP_REMOVED lines=12> */
.L_x_2507:
[----:B------:R-:W2:Y:S01]  /*05d0*/  LDG.E.64 R4, desc[UR36][R4.64] ;  /* 0x0000002404047981 */ /* 0x000ea2000c1e1b00 */
[----:B------:R-:W-:Y:S01]  /*05e0*/  UMOV UR4, 0xf0000000 ;  /* 0xf000000000047882 */ /* 0x000fe20000000000 */
[----:B------:R-:W-:Y:S01]  /*05f0*/  UMOV UR5, 0x380fffff ;  /* 0x380fffff00057882 */ /* 0x000fe20000000000 */
[----:B--2---:R-:W0:Y:S01]  /*0600*/  F2F.F32.F64 R27, R4 ;  /* 0x00000004001b7310 */ /* 0x004e220000301000 */
[----:B------:R-:W-:-:S14]  /*0610*/  DSETP.GEU.AND P0, PT, |R4|, UR4, PT ;  /* 0x0000000404007e2a */ /* 0x000fdc000bf0e200 */
[----:B0-----:R-:W-:Y:S01]  /*0620*/  @!P0 FMUL R27, R27, 1.175494350822287508e-38 ;  /* 0x008000001b1b8820 */ /* 0x001fe20000400000 */
[----:B------:R-:W-:Y:S06]  /*0630*/  BRA `(.L_x_2498) ;  /* 0x0000000800347947 */ /* 0x000fec0003800000 */
.L_x_2506:
        /* <DEDUP_REMOVED lines=24> */
[----:B------:R-:W-:Y:S01]  /*07c0*/  LOP3.LUT R27, R6, 0x80000000, R27, 0xf8, !PT ;  /* 0x80000000061b7812 */ /* 0x000fe200078ef81b */
[----:B------:R-:W-:Y:S06]  /*07d0*/  BRA `(.L_x_2498) ;  /* 0x0000000400cc7947 */ /* 0x000fec0003800000 */
.L_x_2509:
        /* <DEDUP_REMOVED lines=14> */
.L_x_2508:
[----:B------:R-:W2:Y:S02]  /*08c0*/  LDG.E.U16 R4, desc[UR36][R4.64] ;  /* 0x0000002404047981 */ /* 0x000ea4000c1e1500 */
[----:B--2---:R-:W-:Y:S01]  /*08d0*/  IMAD.U32 R27, R4, 0x10000, RZ ;  /* 0x00010000041b7824 */ /* 0x004fe200078e00ff */
[----:B------:R-:W-:Y:S06]  /*08e0*/  BRA `(.L_x_2498) ;  /* 0x0000000400887947 */ /* 0x000fec0003800000 */
.L_x_2505:
        /* <DEDUP_REMOVED lines=11> */
.L_x_2512:
        /* <DEDUP_REMOVED lines=20> */
.L_x_2514:
[----:B------:R-:W-:Y:S05]  /*0ae0*/  BSYNC B0 ;  /* 0x0000000000007941 */ /* 0x000fea0003800000 */
.L_x_2513:
[----:B------:R-:W-:Y:S01]  /*0af0*/  IMAD.SHL.U32 R3, R3, 0x100000, RZ ;  /* 0x0010000003037824 */ /* 0x000fe200078e00ff */
[----:B------:R-:W-:-:S04]  /*0b00*/  LEA R0, R0, 0x3b800000, 0x17 ;  /* 0x3b80000000007811 */ /* 0x000fc800078eb8ff */
[----:B------:R-:W-:Y:S01]  /*0b10*/  LOP3.LUT R27, R0, R3, R27, 0xfe, !PT ;  /* 0x00000003001b7212 */ /* 0x000fe200078efe1b */
[----:B------:R-:W-:Y:S06]  /*0b20*/  BRA `(.L_x_2498) ;  /* 0x0000000000f87947 */ /* 0x000fec0003800000 */
.L_x_2511:
        /* <DEDUP_REMOVED lines=20> */
.L_x_2516:
[----:B------:R-:W-:Y:S05]  /*0c70*/  BSYNC B0 ;  /* 0x0000000000007941 */ /* 0x000fea0003800000 */
.L_x_2515:
[----:B------:R-:W-:Y:S01]  /*0c80*/  IMAD.SHL.U32 R3, R3, 0x200000, RZ ;  /* 0x0020000003037824 */ /* 0x000fe200078e00ff */
[----:B------:R-:W-:-:S04]  /*0c90*/  LEA R0, R0, 0x37800000, 0x17 ;  /* 0x3780000000007811 */ /* 0x000fc800078eb8ff */
[----:B------:R-:W-:Y:S01]  /*0ca0*/  LOP3.LUT R27, R0, R3, R27, 0xfe, !PT ;  /* 0x00000003001b7212 */ /* 0x000fe200078efe1b */
[----:B------:R-:W-:Y:S06]  /*0cb0*/  BRA `(.L_x_2498) ;  /* 0x0000000000947947 */ /* 0x000fec0003800000 */
.L_x_2510:
        /* <DEDUP_REMOVED lines=14> */
.L_x_2497:
        /* <DEDUP_REMOVED lines=16> */
.L_x_2519:
[----:B------:R-:W-:Y:S01]  /*0ea0*/  IMAD.MOV.U32 R27, RZ, RZ, RZ ;  /* 0x000000ffff1b7224 */ /* 0x000fe200078e00ff */
[----:B------:R-:W-:Y:S06]  /*0eb0*/  BRA `(.L_x_2498) ;  /* 0x0000000000147947 */ /* 0x000fec0003800000 */
.L_x_2518:
[----:B------:R-:W2:Y:S02]  /*0ec0*/  LDG.E.64 R4, desc[UR36][R4.64] ;  /* 0x0000002404047981 */ /* 0x000ea4000c1e1b00 */
[----:B--2---:R0:W1:Y:S01]  /*0ed0*/  I2F.U64 R27, R4 ;  /* 0x00000004001b7312 */ /* 0x0040620000301000 */
[----:B------:R-:W-:Y:S05]  /*0ee0*/  BRA `(.L_x_2498) ;  /* 0x0000000000087947 */ /* 0x000fea0003800000 */
.L_x_2517:
[----:B------:R-:W2:Y:S02]  /*0ef0*/  LDG.E R4, desc[UR36][R4.64] ;  /* 0x0000002404047981 */ /* 0x000ea4000c1e1900 */
[----:B--2---:R-:W-:-:S07]  /*0f00*/  I2FP.F32.U32 R27, R4 ;  /* 0x00000004001b7245 */ /* 0x004fce0000201000 */
.L_x_2498:
[----:B------:R-:W-:Y:S05]  /*0f10*/  BSYNC B6 ;  /* 0x0000000000067941 */ /* 0x000fea0003800000 */
.L_x_2492:
[----:B0-2-4-:R-:W0:Y:S01]  /*0f20*/  LDC.64 R4, c[0x0][0x228] ;  /* 0x00008a00ff047b82 */ /* 0x015e220000000a00 */
[----:B------:R-:W-:Y:S01]  /*0f30*/  PRMT R0, R16, 0x9910, RZ ;  /* 0x0000991010007816 */ /* 0x000fe200000000ff */
[----:B------:R-:W-:Y:S01]  /*0f40*/  ULDC UR4, c[0x0][0x23c] ;  /* 0x00008f0000047ab9 */ /* 0x000fe20000000800 */
[----:B------:R-:W-:Y:S01]  /*0f50*/  BSSY B6, `(.L_x_2520) ;  /* 0x00000df000067945 */ /* 0x000fe20003800000 */
        /* <DEDUP_REMOVED lines=14> */
[----:B--2---:R0:W2:Y:S01]  /*1040*/  I2F.S16 R26, R4 ;  /* 0x00000004001a7306 */ /* 0x0040a20000101400 */
[----:B------:R-:W-:Y:S05]  /*1050*/  BRA `(.L_x_2526) ;  /* 0x0000000c00387947 */ /* 0x000fea0003800000 */
.L_x_2524:
[----:B------:R-:W2:Y:S02]  /*1060*/  LDG.E.U8 R4, desc[UR36][R4.64] ;  /* 0x0000002404047981 */ /* 0x000ea4000c1e1100 */
[----:B--2---:R-:W-:Y:S01]  /*1070*/  I2FP.F32.U32 R26, R4 ;  /* 0x00000004001a7245 */ /* 0x004fe20000201000 */
[----:B------:R-:W-:Y:S06]  /*1080*/  BRA `(.L_x_2526) ;  /* 0x0000000c002c7947 */ /* 0x000fec0003800000 */
.L_x_2523:
        /* <DEDUP_REMOVED lines=9> */
.L_x_2528:
[----:B------:R-:W2:Y:S02]  /*1120*/  LDG.E R4, desc[UR36][R4.64] ;  /* 0x0000002404047981 */ /* 0x000ea4000c1e1900 */
[----:B--2---:R-:W-:Y:S01]  /*1130*/  I2FP.F32.S32 R26, R4 ;  /* 0x00000004001a7245 */ /* 0x004fe20000201400 */
[----:B------:R-:W-:Y:S06]  /*1140*/  BRA `(.L_x_2526) ;  /* 0x0000000800fc7947 */ /* 0x000fec0003800000 */
.L_x_2527:
[----:B------:R-:W2:Y:S02]  /*1150*/  LDG.E.U16 R4, desc[UR36][R4.64] ;  /* 0x0000002404047981 */ /* 0x000ea4000c1e1500 */
[----:B--2---:R0:W2:Y:S01]  /*1160*/  I2F.S16 R26, R4 ;  /* 0x00000004001a7306 */ /* 0x0040a20000101400 */
[----:B------:R-:W-:Y:S05]  /*1170*/  BRA `(.L_x_2526) ;  /* 0x0000000800f07947 */ /* 0x000fea0003800000 */
.L_x_2522:
        /* <DEDUP_REMOVED lines=8> */
.L_x_2530:
[----:B------:R-:W2:Y:S02]  /*1200*/  LDG.E.U16 R4, desc[UR36][R4.64] ;  /* 0x0000002404047981 */ /* 0x000ea4000c1e1500 */
[----:B--2---:R-:W-:Y:S01]  /*1210*/  HADD2.F32 R26, -RZ, R4.H0_H0 ;  /* 0x20000004ff1a7230 */ /* 0x004fe20000004100 */
[----:B------:R-:W-:Y:S06]  /*1220*/  BRA `(.L_x_2526) ;  /* 0x0000000800c47947 */ /* 0x000fec0003800000 */
.L_x_2529:
        /* <DEDUP_REMOVED lines=8> */
.L_x_2532:
[----:B------:R-:W2:Y:S02]  /*12b0*/  LDG.E.U16 R4, desc[UR36][R4.64] ;  /* 0x0000002404047981 */ /* 0x000ea4000c1e1500 */
[----:B--2---:R-:W-:Y:S01]  /*12c0*/  HADD2.F32 R26, -RZ, R4.H0_H0 ;  /* 0x20000004ff1a7230 */ /* 0x004fe20000004100 */
[----:B------:R-:W-:Y:S06]  /*12d0*/  BRA `(.L_x_2526) ;  /* 0x0000000800987947 */ /* 0x000fec0003800000 */
.L_x_2531:
[----:B------:R-:W2:Y:S01]  /*12e0*/  LDG.E.64 R4, desc[UR36][R4.64] ;  /* 0x0000002404047981 */ /* 0x000ea2000c1e1b00 */
[----:B------:R-:W-:Y:S01]  /*12f0*/  UMOV UR4, 0xf0000000 ;  /* 0xf000000000047882 */ /* 0x000fe20000000000 */
[----:B------:R-:W-:Y:S01]  /*1300*/  UMOV UR5, 0x380fffff ;  /* 0x380fffff00057882 */ /* 0x000fe20000000000 */
[----:B--2---:R-:W0:Y:S01]  /*1310*/  F2F.F32.F64 R26, R4 ;  /* 0x00000004001a7310 */ /* 0x004e220000301000 */
[----:B------:R-:W-:-:S14]  /*1320*/  DSETP.GEU.AND P0, PT, |R4|, UR4, PT ;  /* 0x0000000404007e2a */ /* 0x000fdc000bf0e200 */
[----:B0-----:R-:W-:Y:S01]  /*1330*/  @!P0 FMUL R26, R26, 1.175494350822287508e-38 ;  /* 0x008000001a1a8820 */ /* 0x001fe20000400000 */
[----:B------:R-:W-:Y:S06]  /*1340*/  BRA `(.L_x_2526) ;  /* 0x00000008007c7947 */ /* 0x000fec0003800000 */
.L_x_2521:
        /* <DEDUP_REMOVED lines=12> */
.L_x_2535:
[----:B------:R-:W2:Y:S01]  /*1410*/  LDG.E.64 R4, desc[UR36][R4.64] ;  /* 0x0000002404047981 */ /* 0x000ea2000c1e1b00 */
[----:B------:R-:W-:Y:S01]  /*1420*/  UMOV UR4, 0xf0000000 ;  /* 0xf000000000047882 */ /* 0x000fe20000000000 */
[----:B------:R-:W-:Y:S01]  /*1430*/  UMOV UR5, 0x380fffff ;  /* 0x380fffff00057882 */ /* 0x000fe20000000000 */
[----:B--2---:R-:W0:Y:S01]  /*1440*/  F2F.F32.F64 R26, R4 ;  /* 0x00000004001a7310 */ /* 0x004e220000301000 */
[----:B------:R-:W-:-:S14]  /*1450*/  DSETP.GEU.AND P0, PT, |R4|, UR4, PT ;  /* 0x0000000404007e2a */ /* 0x000fdc000bf0e200 */
[----:B0-----:R-:W-:Y:S01]  /*1460*/  @!P0 FMUL R26, R26, 1.175494350822287508e-38 ;  /* 0x008000001a1a8820 */ /* 0x001fe20000400000 */
[----:B------:R-:W-:Y:S06]  /*1470*/  BRA `(.L_x_2526) ;  /* 0x0000000800307947 */ /* 0x000fec0003800000 */
.L_x_2534:
        /* <DEDUP_REMOVED lines=26> */
.L_x_2537:
        /* <DEDUP_REMOVED lines=8> */
[----:B------:R-:W-:Y:S01]  /*16a0*/  @P0 FMUL.FTZ R26, R3, 1.9259299443872358531e-34 ;  /* 0x07800000031a0820 */ /* 0x000fe20000410000 */
[----:B------:R-:W-:Y:S02]  /*16b0*/  IMAD.SHL.U32 R3, R4, 0x1000000, RZ ;  /* 0x0100000004037824 */ /* 0x000fe400078e00ff */
[----:B------:R-:W-:-:S05]  /*16c0*/  @!P0 FADD.FTZ R26, R0, -0.5 ;  /* 0xbf000000001a8421 */ /* 0x000fca0000010000 */
[----:B------:R-:W-:Y:S01]  /*16d0*/  LOP3.LUT R26, R26, 0x80000000, R3, 0xf8, !PT ;  /* 0x800000001a1a7812 */ /* 0x000fe200078ef803 */
[----:B------:R-:W-:Y:S06]  /*16e0*/  BRA `(.L_x_2526) ;  /* 0x0000000400947947 */ /* 0x000fec0003800000 */
.L_x_2536:
[----:B------:R-:W2:Y:S02]  /*16f0*/  LDG.E.U16 R4, desc[UR36][R4.64] ;  /* 0x0000002404047981 */ /* 0x000ea4000c1e1500 */
[----:B--2---:R-:W-:Y:S01]  /*1700*/  IMAD.U32 R26, R4, 0x10000, RZ ;  /* 0x00010000041a7824 */ /* 0x004fe200078e00ff */
[----:B------:R-:W-:Y:S06]  /*1710*/  BRA `(.L_x_2526) ;  /* 0x0000000400887947 */ /* 0x000fec0003800000 */
.L_x_2533:
        /* <DEDUP_REMOVED lines=11> */
.L_x_2540:
        /* <DEDUP_REMOVED lines=20> */
.L_x_2542:
[----:B------:R-:W-:Y:S05]  /*1910*/  BSYNC B0 ;  /* 0x0000000000007941 */ /* 0x000fea0003800000 */
.L_x_2541:
[----:B------:R-:W-:Y:S01]  /*1920*/  IMAD.SHL.U32 R3, R3, 0x100000, RZ ;  /* 0x0010000003037824 */ /* 0x000fe200078e00ff */
[----:B------:R-:W-:-:S04]  /*1930*/  LEA R5, R0, 0x3b800000, 0x17 ;  /* 0x3b80000000057811 */ /* 0x000fc800078eb8ff */
[----:B------:R-:W-:Y:S01]  /*1940*/  LOP3.LUT R26, R5, R3, R26, 0xfe, !PT ;  /* 0x00000003051a7212 */ /* 0x000fe200078efe1a */
[----:B------:R-:W-:Y:S06]  /*1950*/  BRA `(.L_x_2526) ;  /* 0x0000000000f87947 */ /* 0x000fec0003800000 */
.L_x_2539:
        /* <DEDUP_REMOVED lines=20> */
.L_x_2544:
[----:B------:R-:W-:Y:S05]  /*1aa0*/  BSYNC B0 ;  /* 0x0000000000007941 */ /* 0x000fea0003800000 */
.L_x_2543:
[----:B------:R-:W-:Y:S01]  /*1ab0*/  IMAD.SHL.U32 R3, R3, 0x200000, RZ ;  /* 0x0020000003037824 */ /* 0x000fe200078e00ff */
[----:B------:R-:W-:-:S04]  /*1ac0*/  LEA R5, R0, 0x37800000, 0x17 ;  /* 0x3780000000057811 */ /* 0x000fc800078eb8ff */
[----:B------:R-:W-:Y:S01]  /*1ad0*/  LOP3.LUT R26, R5, R3, R26, 0xfe, !PT ;  /* 0x00000003051a7212 */ /* 0x000fe200078efe1a */
[----:B------:R-:W-:Y:S06]  /*1ae0*/  BRA `(.L_x_2526) ;  /* 0x0000000000947947 */ /* 0x000fec0003800000 */
.L_x_2538:
        /* <DEDUP_REMOVED lines=14> */
.L_x_2525:
        /* <DEDUP_REMOVED lines=16> */
.L_x_2547:
[----:B------:R-:W-:Y:S01]  /*1cd0*/  IMAD.MOV.U32 R26, RZ, RZ, RZ ;  /* 0x000000ffff1a7224 */ /* 0x000fe200078e00ff */
[----:B------:R-:W-:Y:S06]  /*1ce0*/  BRA `(.L_x_2526) ;  /* 0x0000000000147947 */ /* 0x000fec0003800000 */
.L_x_2546:
[----:B------:R-:W2:Y:S02]  /*1cf0*/  LDG.E.64 R4, desc[UR36][R4.64] ;  /* 0x0000002404047981 */ /* 0x000ea4000c1e1b00 */
[----:B--2---:R0:W2:Y:S01]  /*1d00*/  I2F.U64 R26, R4 ;  /* 0x00000004001a7312 */ /* 0x0040a20000301000 */
[----:B------:R-:W-:Y:S05]  /*1d10*/  BRA `(.L_x_2526) ;  /* 0x0000000000087947 */ /* 0x000fea0003800000 */
.L_x_2545:
[----:B------:R-:W2:Y:S02]  /*1d20*/  LDG.E R4, desc[UR36][R4.64] ;  /* 0x0000002404047981 */ /* 0x000ea4000c1e1900 */
[----:B--2---:R-:W-:-:S07]  /*1d30*/  I2FP.F32.U32 R26, R4 ;  /* 0x00000004001a7245 */ /* 0x004fce0000201000 */
.L_x_2526:
[----:B------:R-:W-:Y:S05]  /*1d40*/  BSYNC B6 ;  /* 0x0000000000067941 */ /* 0x000fea0003800000 */
.L_x_2520:
[----:B------:R-:W0:Y:S02]  /*1d50*/  S2R R25, SR_TID.X ;  /* 0x0000000000197919 */ /* 0x000e240000002100 */
[----:B0-----:R-:W-:-:S07]  /*1d60*/  VIADD R25, R25, 0x80 ;  /* 0x0000008019197836 */ /* 0x001fce0000000000 */
.L_x_2491:
[----:B------:R-:W-:Y:S05]  /*1d70*/  BSYNC B7 ;  /* 0x0000000000077941 */ /* 0x000fea0003800000 */
.L_x_2490:
[----:B------:R-:W-:Y:S01]  /*1d80*/  ISETP.GE.AND P0, PT, R25, R17, PT ;  /* 0x000000111900720c */ /* 0x000fe20003f06270 */
[----:B------:R-:W-:Y:S01]  /*1d90*/  BSSY B7, `(.L_x_2548) ;  /* 0x00001cb000077945 */ /* 0x000fe20003800000 */
[----:B------:R-:W-:-:S11]  /*1da0*/  IMAD.MOV.U32 R23, RZ, RZ, RZ ;  /* 0x000000ffff177224 */ /* 0x000fd600078e00ff */
[----:B------:R-:W-:Y:S05]  /*1db0*/  @P0 BRA `(.L_x_2549) ;  /* 0x0000001c00200947 */ /* 0x000fea0003800000 */
[----:B----4-:R-:W0:Y:S01]  /*1dc0*/  LDC.64 R4, c[0x0][0x220] ;  /* 0x00008800ff047b82 */ /* 0x010e220000000a00 */
        /* <DEDUP_REMOVED lines=17> */
[----:B------:R-:W4:Y:S02]  /*1ee0*/  LDG.E.S8 R4, desc[UR36][R4.64] ;  /* 0x0000002404047981 */ /* 0x000f24000c1e1300 */
[----:B----4-:R0:W4:Y:S01]  /*1ef0*/  I2F.S16 R18, R4 ;  /* 0x0000000400127306 */ /* 0x0101220000101400 */
[----:B------:R-:W-:Y:S05]  /*1f00*/  BRA `(.L_x_2556) ;  /* 0x0000000c00387947 */ /* 0x000fea0003800000 */
.L_x_2554:
[----:B------:R-:W4:Y:S02]  /*1f10*/  LDG.E.U8 R4, desc[UR36][R4.64] ;  /* 0x0000002404047981 */ /* 0x000f24000c1e1100 */
[----:B----4-:R-:W-:Y:S01]  /*1f20*/  I2FP.F32.U32 R18, R4 ;  /* 0x0000000400127245 */ /* 0x010fe20000201000 */
[----:B------:R-:W-:Y:S06]  /*1f30*/  BRA `(.L_x_2556) ;  /* 0x0000000c002c7947 */ /* 0x000fec0003800000 */
.L_x_2553:
[----:B------:R-:W-:-:S13]  /*1f40*/  ISETP.NE.AND P0, PT, R0, 0x2, PT ;  /* 0x000000020000780c */ /* 0x000fda0003f05270 */
[----:B------:R-:W-:Y:S05]  /*1f50*/  @!P0 BRA `(.L_x_2557) ;  /* 0x0000000000288947 */ /* 0x000fea0003800000 */
[----:B------:R-:W-:-:S13]  /*1f60*/  ISETP.NE.AND P0, PT, R0, 0x3, PT ;  /* 0x000000030000780c */ /* 0x000fda0003f05270 */
[----:B------:R-:W-:Y:S05]  /*1f70*/  @!P0 BRA `(.L_x_2558) ;  /* 0x0000000000148947 */ /* 0x000fea0003800000 */
[----:B------:R-:W-:-:S13]  /*1f80*/  ISETP.NE.AND P0, PT, R0, 0x4, PT ;  /* 0x000000040000780c */ /* 0x000fda0003f05270 */
[----:B------:R-:W-:Y:S05]  /*1f90*/  @P0 BRA `(.L_x_2555) ;  /* 0x0000000800b80947 */ /* 0x000fea0003800000 */
[----:B------:R-:W4:Y:S02]  /*1fa0*/  LDG.E.64 R4, desc[UR36][R4.64] ;  /* 0x0000002404047981 */ /* 0x000f24000c1e1b00 */
[----:B----4-:R0:W4:Y:S01]  /*1fb0*/  I2F.S64 R18, R4 ;  /* 0x0000000400127312 */ /* 0x0101220000301400 */
[----:B------:R-:W-:Y:S05]  /*1fc0*/  BRA `(.L_x_2556) ;  /* 0x0000000c00087947 */ /* 0x000fea0003800000 */
.L_x_2558:
[----:B------:R-:W4:Y:S02]  /*1fd0*/  LDG.E R4, desc[UR36][R4.64] ;  /* 0x0000002404047981 */ /* 0x000f24000c1e1900 */
[----:B----4-:R-:W-:Y:S01]  /*1fe0*/  I2FP.F32.S32 R18, R4 ;  /* 0x0000000400127245 */ /* 0x010fe20000201400 */
[----:B------:R-:W-:Y:S06]  /*1ff0*/  BRA `(.L_x_2556) ;  /* 0x0000000800fc7947 */ /* 0x000fec0003800000 */
.L_x_2557:
[----:B------:R-:W4:Y:S02]  /*2000*/  LDG.E.U16 R4, desc[UR36][R4.64] ;  /* 0x0000002404047981 */ /* 0x000f24000c1e1500 */
[----:B----4-:R0:W4:Y:S01]  /*2010*/  I2F.S16 R18, R4 ;  /* 0x0000000400127306 */ /* 0x0101220000101400 */
[----:B------:R-:W-:Y:S05]  /*2020*/  BRA `(.L_x_2556) ;  /* 0x0000000800f07947 */ /* 0x000fea0003800000 */
.L_x_2552:
        /* <DEDUP_REMOVED lines=8> */
.L_x_2560:
[----:B------:R-:W4:Y:S02]  /*20b0*/  LDG.E.U16 R4, desc[UR36][R4.64] ;  /* 0x0000002404047981 */ /* 0x000f24000c1e1500 */
[----:B----4-:R-:W-:Y:S01]  /*20c0*/  HADD2.F32 R18, -RZ, R4.H0_H0 ;  /* 0x20000004ff127230 */ /* 0x010fe20000004100 */
[----:B------:R-:W-:Y:S06]  /*20d0*/  BRA `(.L_x_2556) ;  /* 0x0000000800c47947 */ /* 0x000fec0003800000 */
.L_x_2559:
        /* <DEDUP_REMOVED lines=8> */
.L_x_2562:
[----:B------:R-:W4:Y:S02]  /*2160*/  LDG.E.U16 R4, desc[UR36][R4.64] ;  /* 0x0000002404047981 */ /* 0x000f24000c1e1500 */
[----:B----4-:R-:W-:Y:S01]  /*2170*/  HADD2.F32 R18, -RZ, R4.H0_H0 ;  /* 0x20000004ff127230 */ /* 0x010fe20000004100 */
[----:B------:R-:W-:Y:S06]  /*2180*/  BRA `(.L_x_2556) ;  /* 0x0000000800987947 */ /* 0x000fec0003800000 */
.L_x_2561:
[----:B------:R-:W4:Y:S01]  /*2190*/  LDG.E.64 R4, desc[UR36][R4.64] ;  /* 0x0000002404047981 */ /* 0x000f22000c1e1b00 */
[----:B------:R-:W-:Y:S01]  /*21a0*/  UMOV UR4, 0xf0000000 ;  /* 0xf000000000047882 */ /* 0x000fe20000000000 */
[----:B------:R-:W-:Y:S01]  /*21b0*/  UMOV UR5, 0x380fffff ;  /* 0x380fffff00057882 */ /* 0x000fe20000000000 */
[----:B----4-:R-:W0:Y:S01]  /*21c0*/  F2F.F32.F64 R18, R4 ;  /* 0x0000000400127310 */ /* 0x010e220000301000 */
[----:B------:R-:W-:-:S14]  /*21d0*/  DSETP.GEU.AND P0, PT, |R4|, UR4, PT ;  /* 0x0000000404007e2a */ /* 0x000fdc000bf0e200 */
[----:B0-----:R-:W-:Y:S01]  /*21e0*/  @!P0 FMUL R18, R18, 1.175494350822287508e-38 ;  /* 0x0080000012128820 */ /* 0x001fe20000400000 */
[----:B------:R-:W-:Y:S06]  /*21f0*/  BRA `(.L_x_2556) ;  /* 0x00000008007c7947 */ /* 0x000fec0003800000 */
.L_x_2551:
        /* <DEDUP_REMOVED lines=8> */
[----:B------:R-:W4:Y:S02]  /*2280*/  LDG.E.U8 R4, desc[UR36][R4.64] ;  /* 0x0000002404047981 */ /* 0x000f24000c1e1100 */
[----:B----4-:R-:W-:-:S04]  /*2290*/  ISETP.NE.AND P0, PT, R4, RZ, PT ;  /* 0x000000ff0400720c */ /* 0x010fc80003f05270 */
[----:B------:R-:W-:Y:S01]  /*22a0*/  FSEL R18, RZ, 1, !P0 ;  /* 0x3f800000ff127808 */ /* 0x000fe20004000000 */
[----:B------:R-:W-:Y:S08]  /*22b0*/  BRA `(.L_x_2556) ;  /* 0x00000008004c7947 */ /* 0x000ff00003800000 */
.L_x_2565:
[----:B------:R-:W4:Y:S01]  /*22c0*/  LDG.E.64 R4, desc[UR36][R4.64] ;  /* 0x0000002404047981 */ /* 0x000f22000c1e1b00 */
[----:B------:R-:W-:Y:S01]  /*22d0*/  UMOV UR4, 0xf0000000 ;  /* 0xf000000000047882 */ /* 0x000fe20000000000 */
[----:B------:R-:W-:Y:S01]  /*22e0*/  UMOV UR5, 0x380fffff ;  /* 0x380fffff00057882 */ /* 0x000fe20000000000 */
[----:B----4-:R-:W0:Y:S01]  /*22f0*/  F2F.F32.F64 R18, R4 ;  /* 0x0000000400127310 */ /* 0x010e220000301000 */
[----:B------:R-:W-:-:S14]  /*2300*/  DSETP.GEU.AND P0, PT, |R4|, UR4, PT ;  /* 0x0000000404007e2a */ /* 0x000fdc000bf0e200 */
[----:B0-----:R-:W-:Y:S01]  /*2310*/  @!P0 FMUL R18, R18, 1.175494350822287508e-38 ;  /* 0x0080000012128820 */ /* 0x001fe20000400000 */
[----:B------:R-:W-:Y:S06]  /*2320*/  BRA `(.L_x_2556) ;  /* 0x0000000800307947 */ /* 0x000fec0003800000 */
.L_x_2564:
[----:B------:R-:W-:-:S13]  /*2330*/  ISETP.NE.AND P0, PT, R0, 0xf, PT ;  /* 0x0000000f0000780c */ /* 0x000fda0003f05270 */
[----:B------:R-:W-:Y:S05]  /*2340*/  @!P0 BRA `(.L_x_2566) ;  /* 0x0000000000948947 */ /* 0x000fea0003800000 */
[----:B------:R-:W-:-:S13]  /*2350*/  ISETP.NE.AND P0, PT, R0, 0x17, PT ;  /* 0x000000170000780c */ /* 0x000fda0003f05270 */
[----:B------:R-:W-:Y:S05]  /*2360*/  @!P0 BRA `(.L_x_2567) ;  /* 0x0000000000588947 */ /* 0x000fea0003800000 */
[----:B------:R-:W-:-:S13]  /*2370*/  ISETP.NE.AND P0, PT, R0, 0x18, PT ;  /* 0x000000180000780c */ /* 0x000fda0003f05270 */
[----:B------:R-:W-:Y:S05]  /*2380*/  @P0 BRA `(.L_x_2555) ;  /* 0x0000000400bc0947 */ /* 0x000fea0003800000 */
[----:B------:R-:W4:Y:S01]  /*2390*/  LDG.E.U8 R18, desc[UR36][R4.64] ;  /* 0x0000002404127981 */ /* 0x000f22000c1e1100 */
[----:B------:R-:W-:Y:S02]  /*23a0*/  IMAD.MOV.U32 R8, RZ, RZ, -0x800000 ;  /* 0xff800000ff087424 */ /* 0x000fe400078e00ff */
[----:B----4-:R-:W-:-:S05]  /*23b0*/  IMAD.SHL.U32 R18, R18, 0x1000000, RZ ;  /* 0x0100000012127824 */ /* 0x010fca00078e00ff */
        /* <DEDUP_REMOVED lines=17> */
.L_x_2567:
[----:B------:R-:W4:Y:S02]  /*24d0*/  LDG.E.U8 R4, desc[UR36][R4.64] ;  /* 0x0000002404047981 */ /* 0x000f24000c1e1100 */
[----:B----4-:R-:W-:-:S05]  /*24e0*/  IMAD.SHL.U32 R0, R4, 0x2000000, RZ ;  /* 0x0200000004007824 */ /* 0x010fca00078e00ff */
        /* <DEDUP_REMOVED lines=11> */
.L_x_2566:
[----:B------:R-:W4:Y:S02]  /*25a0*/  LDG.E.U16 R4, desc[UR36][R4.64] ;  /* 0x0000002404047981 */ /* 0x000f24000c1e1500 */
[----:B----4-:R-:W-:Y:S01]  /*25b0*/  IMAD.U32 R18, R4, 0x10000, RZ ;  /* 0x0001000004127824 */ /* 0x010fe200078e00ff */
[----:B------:R-:W-:Y:S06]  /*25c0*/  BRA `(.L_x_2556) ;  /* 0x0000000400887947 */ /* 0x000fec0003800000 */
.L_x_2563:
        /* <DEDUP_REMOVED lines=8> */
[----:B------:R-:W4:Y:S02]  /*2650*/  LDG.E.U16 R4, desc[UR36][R4.64] ;  /* 0x0000002404047981 */ /* 0x000f24000c1e1500 */
[----:B----4-:R-:W-:Y:S01]  /*2660*/  I2FP.F32.U32 R18, R4 ;  /* 0x0000000400127245 */ /* 0x010fe20000201000 */
[----:B------:R-:W-:Y:S06]  /*2670*/  BRA `(.L_x_2556) ;  /* 0x00000004005c7947 */ /* 0x000fec0003800000 */
.L_x_2570:
[----:B------:R-:W4:Y:S01]  /*2680*/  LDG.E.U8 R3, desc[UR36][R4.64] ;  /* 0x0000002404037981 */ /* 0x000f22000c1e1100 */
[----:B------:R-:W-:Y:S01]  /*2690*/  IMAD.MOV.U32 R18, RZ, RZ, RZ ;  /* 0x000000ffff127224 */ /* 0x000fe200078e00ff */
[----:B----4-:R-:W-:-:S13]  /*26a0*/  ISETP.NE.AND P0, PT, R3, RZ, PT ;  /* 0x000000ff0300720c */ /* 0x010fda0003f05270 */
        /* <DEDUP_REMOVED lines=17> */
.L_x_2572:
[----:B------:R-:W-:Y:S05]  /*27c0*/  BSYNC B0 ;  /* 0x0000000000007941 */ /* 0x000fea0003800000 */
.L_x_2571:
[----:B------:R-:W-:Y:S01]  /*27d0*/  IMAD.SHL.U32 R3, R3, 0x100000, RZ ;  /* 0x0010000003037824 */ /* 0x000fe200078e00ff */
[----:B------:R-:W-:-:S04]  /*27e0*/  LEA R5, R0, 0x3b800000, 0x17 ;  /* 0x3b80000000057811 */ /* 0x000fc800078eb8ff */
[----:B------:R-:W-:Y:S01]  /*27f0*/  LOP3.LUT R18, R5, R3, R18, 0xfe, !PT ;  /* 0x0000000305127212 */ /* 0x000fe200078efe12 */
[----:B------:R-:W-:Y:S06]  /*2800*/  BRA `(.L_x_2556) ;  /* 0x0000000000f87947 */ /* 0x000fec0003800000 */
.L_x_2569:
        /* <DEDUP_REMOVED lines=20> */
.L_x_2574:
[----:B------:R-:W-:Y:S05]  /*2950*/  BSYNC B0 ;  /* 0x0000000000007941 */ /* 0x000fea0003800000 */
.L_x_2573:
[----:B------:R-:W-:Y:S01]  /*2960*/  IMAD.SHL.U32 R3, R3, 0x200000, RZ ;  /* 0x0020000003037824 */ /* 0x000fe200078e00ff */
[----:B------:R-:W-:-:S04]  /*2970*/  LEA R5, R0, 0x37800000, 0x17 ;  /* 0x3780000000057811 */ /* 0x000fc800078eb8ff */
[----:B------:R-:W-:Y:S01]  /*2980*/  LOP3.LUT R18, R5, R3, R18, 0xfe, !PT ;  /* 0x0000000305127212 */ /* 0x000fe200078efe12 */
[----:B------:R-:W-:Y:S06]  /*2990*/  BRA `(.L_x_2556) ;  /* 0x0000000000947947 */ /* 0x000fec0003800000 */
.L_x_2568:
[----:B------:R-:W-:-:S13]  /*29a0*/  ISETP.NE.AND P0, PT, R0, 0x1c, PT ;  /* 0x0000001c0000780c */ /* 0x000fda0003f05270 */
[----:B------:R-:W-:Y:S05]  /*29b0*/  @!P0 BRA `(.L_x_2575) ;  /* 0x0000000000848947 */ /* 0x000fea0003800000 */
[----:B------:R-:W-:-:S13]  /*29c0*/  ISETP.NE.AND P0, PT, R0, 0x1d, PT ;  /* 0x0000001d0000780c */ /* 0x000fda0003f05270 */
[----:B------:R-:W-:Y:S05]  /*29d0*/  @!P0 BRA `(.L_x_2576) ;  /* 0x0000000000708947 */ /* 0x000fea0003800000 */
[----:B------:R-:W-:-:S13]  /*29e0*/  ISETP.NE.AND P0, PT, R0, 0x2c, PT ;  /* 0x0000002c0000780c */ /* 0x000fda0003f05270 */
[----:B------:R-:W-:Y:S05]  /*29f0*/  @P0 BRA `(.L_x_2555) ;  /* 0x0000000000200947 */ /* 0x000fea0003800000 */
[----:B------:R-:W4:Y:S01]  /*2a00*/  LDG.E.U8 R4, desc[UR36][R4.64] ;  /* 0x0000002404047981 */ /* 0x000f22000c1e1100 */
[----:B------:R-:W-:Y:S01]  /*2a10*/  IMAD.MOV.U32 R18, RZ, RZ, 0x400000 ;  /* 0x00400000ff127424 */ /* 0x000fe200078e00ff */
[----:B----4-:R-:W-:-:S13]  /*2a20*/  ISETP.NE.AND P0, PT, R4, RZ, PT ;  /* 0x000000ff0400720c */ /* 0x010fda0003f05270 */
[----:B------:R-:W-:Y:S05]  /*2a30*/  @!P0 BRA `(.L_x_2556) ;  /* 0x00000000006c8947 */ /* 0x000fea0003800000 */
[----:B------:R-:W-:-:S13]  /*2a40*/  ISETP.NE.AND P0, PT, R4, 0xff, PT ;  /* 0x000000ff0400780c */ /* 0x000fda0003f05270 */
[----:B------:R-:W-:Y:S02]  /*2a50*/  @!P0 IMAD.MOV.U32 R18, RZ, RZ, 0x7f800001 ;  /* 0x7f800001ff128424 */ /* 0x000fe400078e00ff */
[----:B------:R-:W-:Y:S01]  /*2a60*/  @P0 IMAD.SHL.U32 R18, R4, 0x800000, RZ ;  /* 0x0080000004120824 */ /* 0x000fe200078e00ff */
[----:B------:R-:W-:Y:S06]  /*2a70*/  BRA `(.L_x_2556) ;  /* 0x00000000005c7947 */ /* 0x000fec0003800000 */
.L_x_2555:
        /* <DEDUP_REMOVED lines=15> */
[----:B0123-5:R-:W-:Y:S05]  /*2b70*/  CALL.ABS.NOINC R14 ;  /* 0x000000000e007343 */ /* 0x02ffea0003c00000 */
.L_x_2577:
[----:B------:R-:W-:Y:S01]  /*2b80*/  IMAD.MOV.U32 R18, RZ, RZ, RZ ;  /* 0x000000ffff127224 */ /* 0x000fe200078e00ff */
[----:B------:R-:W-:Y:S06]  /*2b90*/  BRA `(.L_x_2556) ;  /* 0x0000000000147947 */ /* 0x000fec0003800000 */
.L_x_2576:
[----:B------:R-:W4:Y:S02]  /*2ba0*/  LDG.E.64 R4, desc[UR36][R4.64] ;  /* 0x0000002404047981 */ /* 0x000f24000c1e1b00 */
[----:B----4-:R0:W4:Y:S01]  /*2bb0*/  I2F.U64 R18, R4 ;  /* 0x0000000400127312 */ /* 0x0101220000301000 */
[----:B------:R-:W-:Y:S05]  /*2bc0*/  BRA `(.L_x_2556) ;  /* 0x0000000000087947 */ /* 0x000fea0003800000 */
.L_x_2575:
[----:B------:R-:W4:Y:S02]  /*2bd0*/  LDG.E R4, desc[UR36][R4.64] ;  /* 0x0000002404047981 */ /* 0x000f24000c1e1900 */
[----:B----4-:R-:W-:-:S07]  /*2be0*/  I2FP.F32.U32 R18, R4 ;  /* 0x0000000400127245 */ /* 0x010fce0000201000 */
.L_x_2556:
[----:B------:R-:W-:Y:S05]  /*2bf0*/  BSYNC B6 ;  /* 0x0000000000067941 */ /* 0x000fea0003800000 */
.L_x_2550:
[----:B0-----:R-:W0:Y:S01]  /*2c00*/  LDC.64 R4, c[0x0][0x228] ;  /* 0x00008a00ff047b82 */ /* 0x001e220000000a00 */
        /* <DEDUP_REMOVED lines=19> */
.L_x_2582:
[----:B------:R-:W2:Y:S02]  /*2d40*/  LDG.E.U8 R4, desc[UR36][R4.64] ;  /* 0x0000002404047981 */ /* 0x000ea4000c1e1100 */
[----:B--2---:R-:W-:Y:S01]  /*2d50*/  I2FP.F32.U32 R23, R4 ;  /* 0x0000000400177245 */ /* 0x004fe20000201000 */
[----:B------:R-:W-:Y:S06]  /*2d60*/  BRA `(.L_x_2584) ;  /* 0x0000000c002c7947 */ /* 0x000fec0003800000 */
.L_x_2581:
        /* <DEDUP_REMOVED lines=9> */
.L_x_2586:
[----:B------:R-:W2:Y:S02]  /*2e00*/  LDG.E R4, desc[UR36][R4.64] ;  /* 0x0000002404047981 */ /* 0x000ea4000c1e1900 */
[----:B--2---:R-:W-:Y:S01]  /*2e10*/  I2FP.F32.S32 R23, R4 ;  /* 0x0000000400177245 */ /* 0x004fe20000201400 */
[----:B------:R-:W-:Y:S06]  /*2e20*/  BRA `(.L_x_2584) ;  /* 0x0000000800fc7947 */ /* 0x000fec0003800000 */
.L_x_2585:
[----:B------:R-:W2:Y:S02]  /*2e30*/  LDG.E.U16 R4, desc[UR36][R4.64] ;  /* 0x0000002404047981 */ /* 0x000ea4000c1e1500 */
[----:B--2---:R0:W2:Y:S01]  /*2e40*/  I2F.S16 R23, R4 ;  /* 0x0000000400177306 */ /* 0x0040a20000101400 */
[----:B------:R-:W-:Y:S05]  /*2e50*/  BRA `(.L_x_2584) ;  /* 0x0000000800f07947 */ /* 0x000fea0003800000 */
.L_x_2580:
        /* <DEDUP_REMOVED lines=8> */
.L_x_2588:
[----:B------:R-:W2:Y:S02]  /*2ee0*/  LDG.E.U16 R4, desc[UR36][R4.64] ;  /* 0x0000002404047981 */ /* 0x000ea4000c1e1500 */
[----:B--2---:R-:W-:Y:S01]  /*2ef0*/  HADD2.F32 R23, -RZ, R4.H0_H0 ;  /* 0x20000004ff177230 */ /* 0x004fe20000004100 */
[----:B------:R-:W-:Y:S06]  /*2f00*/  BRA `(.L_x_2584) ;  /* 0x0000000800c47947 */ /* 0x000fec0003800000 */
.L_x_2587:
        /* <DEDUP_REMOVED lines=8> */
.L_x_2590:
[----:B------:R-:W2:Y:S02]  /*2f90*/  LDG.E.U16 R4, desc[UR36][R4.64] ;  /* 0x0000002404047981 */ /* 0x000ea4000c1e1500 */
[----:B--2---:R-:W-:Y:S01]  /*2fa0*/  HADD2.F32 R23, -RZ, R4.H0_H0 ;  /* 0x20000004ff177230 */ /* 0x004fe20000004100 */
[----:B------:R-:W-:Y:S06]  /*2fb0*/  BRA `(.L_x_2584) ;  /* 0x0000000800987947 */ /* 0x000fec0003800000 */
.L_x_2589:
[----:B------:R-:W2:Y:S01]  /*2fc0*/  LDG.E.64 R4, desc[UR36][R4.64] ;  /* 0x0000002404047981 */ /* 0x000ea2000c1e1b00 */
[----:B------:R-:W-:Y:S01]  /*2fd0*/  UMOV UR4, 0xf0000000 ;  /* 0xf000000000047882 */ /* 0x000fe20000000000 */
[----:B------:R-:W-:Y:S01]  /*2fe0*/  UMOV UR5, 0x380fffff ;  /* 0x380fffff00057882 */ /* 0x000fe20000000000 */
[----:B--2---:R-:W0:Y:S01]  /*2ff0*/  F2F.F32.F64 R23, R4 ;  /* 0x0000000400177310 */ /* 0x004e220000301000 */
[----:B------:R-:W-:-:S14]  /*3000*/  DSETP.GEU.AND P0, PT, |R4|, UR4, PT ;  /* 0x0000000404007e2a */ /* 0x000fdc000bf0e200 */
[----:B0-----:R-:W-:Y:S01]  /*3010*/  @!P0 FMUL R23, R23, 1.175494350822287508e-38 ;  /* 0x0080000017178820 */ /* 0x001fe20000400000 */
[----:B------:R-:W-:Y:S06]  /*3020*/  BRA `(.L_x_2584) ;  /* 0x00000008007c7947 */ /* 0x000fec0003800000 */
.L_x_2579:
        /* <DEDUP_REMOVED lines=12> */
.L_x_2593:
[----:B------:R-:W2:Y:S01]  /*30f0*/  LDG.E.64 R4, desc[UR36][R4.64] ;  /* 0x0000002404047981 */ /* 0x000ea2000c1e1b00 */
[----:B------:R-:W-:Y:S01]  /*3100*/  UMOV UR4, 0xf0000000 ;  /* 0xf000000000047882 */ /* 0x000fe20000000000 */
[----:B------:R-:W-:Y:S01]  /*3110*/  UMOV UR5, 0x380fffff ;  /* 0x380fffff00057882 */ /* 0x000fe20000000000 */
[----:B--2---:R-:W0:Y:S01]  /*3120*/  F2F.F32.F64 R23, R4 ;  /* 0x0000000400177310 */ /* 0x004e220000301000 */
[----:B------:R-:W-:-:S14]  /*3130*/  DSETP.GEU.AND P0, PT, |R4|, UR4, PT ;  /* 0x0000000404007e2a */ /* 0x000fdc000bf0e200 */
[----:B0-----:R-:W-:Y:S01]  /*3140*/  @!P0 FMUL R23, R23, 1.175494350822287508e-38 ;  /* 0x0080000017178820 */ /* 0x001fe20000400000 */
[----:B------:R-:W-:Y:S06]  /*3150*/  BRA `(.L_x_2584) ;  /* 0x0000000800307947 */ /* 0x000fec0003800000 */
.L_x_2592:
        /* <DEDUP_REMOVED lines=26> */
.L_x_2595:
        /* <DEDUP_REMOVED lines=13> */
.L_x_2594:
[----:B------:R-:W2:Y:S02]  /*33d0*/  LDG.E.U16 R4, desc[UR36][R4.64] ;  /* 0x0000002404047981 */ /* 0x000ea4000c1e1500 */
[----:B--2---:R-:W-:Y:S01]  /*33e0*/  IMAD.U32 R23, R4, 0x10000, RZ ;  /* 0x0001000004177824 */ /* 0x004fe200078e00ff */
[----:B------:R-:W-:Y:S06]  /*33f0*/  BRA `(.L_x_2584) ;  /* 0x0000000400887947 */ /* 0x000fec0003800000 */
.L_x_2591:
        /* <DEDUP_REMOVED lines=11> */
.L_x_2598:
        /* <DEDUP_REMOVED lines=20> */
.L_x_2600:
[----:B------:R-:W-:Y:S05]  /*35f0*/  BSYNC B0 ;  /* 0x0000000000007941 */ /* 0x000fea0003800000 */
.L_x_2599:
[----:B------:R-:W-:Y:S01]  /*3600*/  IMAD.SHL.U32 R3, R3, 0x100000, RZ ;  /* 0x0010000003037824 */ /* 0x000fe200078e00ff */
[----:B------:R-:W-:-:S04]  /*3610*/  LEA R0, R0, 0x3b800000, 0x17 ;  /* 0x3b80000000007811 */ /* 0x000fc800078eb8ff */
[----:B------:R-:W-:Y:S01]  /*3620*/  LOP3.LUT R23, R0, R3, R23, 0xfe, !PT ;  /* 0x0000000300177212 */ /* 0x000fe200078efe17 */
[----:B------:R-:W-:Y:S06]  /*3630*/  BRA `(.L_x_2584) ;  /* 0x0000000000f87947 */ /* 0x000fec0003800000 */
.L_x_2597:
        /* <DEDUP_REMOVED lines=20> */
.L_x_2602:
[----:B------:R-:W-:Y:S05]  /*3780*/  BSYNC B0 ;  /* 0x0000000000007941 */ /* 0x000fea0003800000 */
.L_x_2601:
[----:B------:R-:W-:Y:S01]  /*3790*/  IMAD.SHL.U32 R3, R3, 0x200000, RZ ;  /* 0x0020000003037824 */ /* 0x000fe200078e00ff */
[----:B------:R-:W-:-:S04]  /*37a0*/  LEA R0, R0, 0x37800000, 0x17 ;  /* 0x3780000000007811 */ /* 0x000fc800078eb8ff */
[----:B------:R-:W-:Y:S01]  /*37b0*/  LOP3.LUT R23, R0, R3, R23, 0xfe, !PT ;  /* 0x0000000300177212 */ /* 0x000fe200078efe17 */
[----:B------:R-:W-:Y:S06]  /*37c0*/  BRA `(.L_x_2584) ;  /* 0x0000000000947947 */ /* 0x000fec0003800000 */
.L_x_2596:
        /* <DEDUP_REMOVED lines=14> */
.L_x_2583:
        /* <DEDUP_REMOVED lines=15> */
[----:B012345:R-:W-:Y:S05]  /*39a0*/  CALL.ABS.NOINC R14 ;  /* 0x000000000e007343 */ /* 0x03ffea0003c00000 */
.L_x_2605:
[----:B------:R-:W-:Y:S01]  /*39b0*/  IMAD.MOV.U32 R23, RZ, RZ, RZ ;  /* 0x000000ffff177224 */ /* 0x000fe200078e00ff */
[----:B------:R-:W-:Y:S06]  /*39c0*/  BRA `(.L_x_2584) ;  /* 0x0000000000147947 */ /* 0x000fec0003800000 */
.L_x_2604:
[----:B------:R-:W2:Y:S02]  /*39d0*/  LDG.E.64 R4, desc[UR36][R4.64] ;  /* 0x0000002404047981 */ /* 0x000ea4000c1e1b00 */
[----:B--2---:R0:W2:Y:S01]  /*39e0*/  I2F.U64 R23, R4 ;  /* 0x0000000400177312 */ /* 0x0040a20000301000 */
[----:B------:R-:W-:Y:S05]  /*39f0*/  BRA `(.L_x_2584) ;  /* 0x0000000000087947 */ /* 0x000fea0003800000 */
.L_x_2603:
[----:B------:R-:W2:Y:S02]  /*3a00*/  LDG.E R4, desc[UR36][R4.64] ;  /* 0x0000002404047981 */ /* 0x000ea4000c1e1900 */
[----:B--2---:R-:W-:-:S07]  /*3a10*/  I2FP.F32.U32 R23, R4 ;  /* 0x0000000400177245 */ /* 0x004fce0000201000 */
.L_x_2584:
[----:B------:R-:W-:Y:S05]  /*3a20*/  BSYNC B6 ;  /* 0x0000000000067941 */ /* 0x000fea0003800000 */
.L_x_2578:
[----:B------:R-:W-:-:S07]  /*3a30*/  VIADD R25, R25, 0x80 ;  /* 0x0000008019197836 */ /* 0x000fce0000000000 */
.L_x_2549:
[----:B------:R-:W-:Y:S05]  /*3a40*/  BSYNC B7 ;  /* 0x0000000000077941 */ /* 0x000fea0003800000 */
.L_x_2548:
[----:B------:R-:W-:Y:S01]  /*3a50*/  ISETP.GE.AND P0, PT, R25, R17, PT ;  /* 0x000000111900720c */ /* 0x000fe20003f06270 */
[----:B------:R-:W-:Y:S01]  /*3a60*/  BSSY B7, `(.L_x_2606) ;  /* 0x00001ce000077945 */ /* 0x000fe20003800000 */
[----:B------:R-:W-:Y:S02]  /*3a70*/  IMAD.MOV.U32 R16, RZ, RZ, RZ ;  /* 0x000000ffff107224 */ /* 0x000fe400078e00ff */
[----:B------:R-:W-:Y:S02]  /*3a80*/  IMAD.MOV.U32 R22, RZ, RZ, RZ ;  /* 0x000000ffff167224 */ /* 0x000fe400078e00ff */
[----:B------:R-:W-:-:S07]  /*3a90*/  IMAD.MOV.U32 R19, RZ, RZ, RZ ;  /* 0x000000ffff137224 */ /* 0x000fce00078e00ff */
[----:B------:R-:W-:Y:S05]  /*3aa0*/  @P0 BRA `(.L_x_2607) ;  /* 0x0000001c00240947 */ /* 0x000fea0003800000 */
[----:B0---4-:R-:W0:Y:S01]  /*3ab0*/  LDC.64 R4, c[0x0][0x220] ;  /* 0x00008800ff047b82 */ /* 0x011e220000000a00 */
        /* <DEDUP_REMOVED lines=20> */
.L_x_2612:
[----:B------:R-:W4:Y:S02]  /*3c00*/  LDG.E.U8 R4, desc[UR36][R4.64] ;  /* 0x0000002404047981 */ /* 0x000f24000c1e1100 */
[----:B----4-:R-:W-:Y:S01]  /*3c10*/  I2FP.F32.U32 R22, R4 ;  /* 0x0000000400167245 */ /* 0x010fe20000201000 */
[----:B------:R-:W-:Y:S06]  /*3c20*/  BRA `(.L_x_2614) ;  /* 0x0000000c002c7947 */ /* 0x000fec0003800000 */
.L_x_2611:
        /* <DEDUP_REMOVED lines=9> */
.L_x_2616:
[----:B------:R-:W4:Y:S02]  /*3cc0*/  LDG.E R4, desc[UR36][R4.64] ;  /* 0x0000002404047981 */ /* 0x000f24000c1e1900 */
[----:B----4-:R-:W-:Y:S01]  /*3cd0*/  I2FP.F32.S32 R22, R4 ;  /* 0x0000000400167245 */ /* 0x010fe20000201400 */
[----:B------:R-:W-:Y:S06]  /*3ce0*/  BRA `(.L_x_2614) ;  /* 0x0000000800fc7947 */ /* 0x000fec0003800000 */
.L_x_2615:
[----:B------:R-:W4:Y:S02]  /*3cf0*/  LDG.E.U16 R4, desc[UR36][R4.64] ;  /* 0x0000002404047981 */ /* 0x000f24000c1e1500 */
[----:B----4-:R0:W4:Y:S01]  /*3d00*/  I2F.S16 R22, R4 ;  /* 0x0000000400167306 */ /* 0x0101220000101400 */
[----:B------:R-:W-:Y:S05]  /*3d10*/  BRA `(.L_x_2614) ;  /* 0x0000000800f07947 */ /* 0x000fea0003800000 */
.L_x_2610:
        /* <DEDUP_REMOVED lines=8> */
.L_x_2618:
[----:B------:R-:W4:Y:S02]  /*3da0*/  LDG.E.U16 R4, desc[UR36][R4.64] ;  /* 0x0000002404047981 */ /* 0x000f24000c1e1500 */
[----:B----4-:R-:W-:Y:S01]  /*3db0*/  HADD2.F32 R22, -RZ, R4.H0_H0 ;  /* 0x20000004ff167230 */ /* 0x010fe20000004100 */
[----:B------:R-:W-:Y:S06]  /*3dc0*/  BRA `(.L_x_2614) ;  /* 0x0000000800c47947 */ /* 0x000fec0003800000 */
.L_x_2617:
        /* <DEDUP_REMOVED lines=8> */
.L_x_2620:
[----:B------:R-:W4:Y:S02]  /*3e50*/  LDG.E.U16 R4, desc[UR36][R4.64] ;  /* 0x0000002404047981 */ /* 0x000f24000c1e1500 */
[----:B----4-:R-:W-:Y:S01]  /*3e60*/  HADD2.F32 R22, -RZ, R4.H0_H0 ;  /* 0x20000004ff167230 */ /* 0x010fe20000004100 */
[----:B------:R-:W-:Y:S06]  /*3e70*/  BRA `(.L_x_2614) ;  /* 0x0000000800987947 */ /* 0x000fec0003800000 */
.L_x_2619:
[----:B------:R-:W4:Y:S01]  /*3e80*/  LDG.E.64 R4, desc[UR36][R4.64] ;  /* 0x0000002404047981 */ /* 0x000f22000c1e1b00 */
[----:B------:R-:W-:Y:S01]  /*3e90*/  UMOV UR4, 0xf0000000 ;  /* 0xf000000000047882 */ /* 0x000fe20000000000 */
[----:B------:R-:W-:Y:S01]  /*3ea0*/  UMOV UR5, 0x380fffff ;  /* 0x380fffff00057882 */ /* 0x000fe20000000000 */
[----:B----4-:R-:W0:Y:S01]  /*3eb0*/  F2F.F32.F64 R22, R4 ;  /* 0x0000000400167310 */ /* 0x010e220000301000 */
[----:B------:R-:W-:-:S14]  /*3ec0*/  DSETP.GEU.AND P0, PT, |R4|, UR4, PT ;  /* 0x0000000404007e2a */ /* 0x000fdc000bf0e200 */
[----:B0-----:R-:W-:Y:S01]  /*3ed0*/  @!P0 FMUL R22, R22, 1.175494350822287508e-38 ;  /* 0x0080000016168820 */ /* 0x001fe20000400000 */
[----:B------:R-:W-:Y:S06]  /*3ee0*/  BRA `(.L_x_2614) ;  /* 0x00000008007c7947 */ /* 0x000fec0003800000 */
.L_x_2609:
        /* <DEDUP_REMOVED lines=12> */
.L_x_2623:
[----:B------:R-:W4:Y:S01]  /*3fb0*/  LDG.E.64 R4, desc[UR36][R4.64] ;  /* 0x0000002404047981 */ /* 0x000f22000c1e1b00 */
[----:B------:R-:W-:Y:S01]  /*3fc0*/  UMOV UR4, 0xf0000000 ;  /* 0xf000000000047882 */ /* 0x000fe20000000000 */
[----:B------:R-:W-:Y:S01]  /*3fd0*/  UMOV UR5, 0x380fffff ;  /* 0x380fffff00057882 */ /* 0x000fe20000000000 */
[----:B----4-:R-:W0:Y:S01]  /*3fe0*/  F2F.F32.F64 R22, R4 ;  /* 0x0000000400167310 */ /* 0x010e220000301000 */
[----:B------:R-:W-:-:S14]  /*3ff0*/  DSETP.GEU.AND P0, PT, |R4|, UR4, PT ;  /* 0x0000000404007e2a */ /* 0x000fdc000bf0e200 */
[----:B0-----:R-:W-:Y:S01]  /*4000*/  @!P0 FMUL R22, R22, 1.175494350822287508e-38 ;  /* 0x0080000016168820 */ /* 0x001fe20000400000 */
[----:B------:R-:W-:Y:S06]  /*4010*/  BRA `(.L_x_2614) ;  /* 0x0000000800307947 */ /* 0x000fec0003800000 */
.L_x_2622:
        /* <DEDUP_REMOVED lines=26> */
.L_x_2625:
        /* <DEDUP_REMOVED lines=13> */
.L_x_2624:
[----:B------:R-:W4:Y:S02]  /*4290*/  LDG.E.U16 R4, desc[UR36][R4.64] ;  /* 0x0000002404047981 */ /* 0x000f24000c1e1500 */
[----:B----4-:R-:W-:Y:S01]  /*42a0*/  IMAD.U32 R22, R4, 0x10000, RZ ;  /* 0x0001000004167824 */ /* 0x010fe200078e00ff */
[----:B------:R-:W-:Y:S06]  /*42b0*/  BRA `(.L_x_2614) ;  /* 0x0000000400887947 */ /* 0x000fec0003800000 */
.L_x_2621:
        /* <DEDUP_REMOVED lines=11> */
.L_x_2628:
        /* <DEDUP_REMOVED lines=20> */
.L_x_2630:
[----:B------:R-:W-:Y:S05]  /*44b0*/  BSYNC B0 ;  /* 0x0000000000007941 */ /* 0x000fea0003800000 */
.L_x_2629:
[----:B------:R-:W-:Y:S01]  /*44c0*/  IMAD.SHL.U32 R3, R3, 0x100000, RZ ;  /* 0x0010000003037824 */ /* 0x000fe200078e00ff */
[----:B------:R-:W-:-:S04]  /*44d0*/  LEA R5, R0, 0x3b800000, 0x17 ;  /* 0x3b80000000057811 */ /* 0x000fc800078eb8ff */
[----:B------:R-:W-:Y:S01]  /*44e0*/  LOP3.LUT R22, R5, R3, R22, 0xfe, !PT ;  /* 0x0000000305167212 */ /* 0x000fe200078efe16 */
[----:B------:R-:W-:Y:S06]  /*44f0*/  BRA `(.L_x_2614) ;  /* 0x0000000000f87947 */ /* 0x000fec0003800000 */
.L_x_2627:
        /* <DEDUP_REMOVED lines=20> */
.L_x_2632:
[----:B------:R-:W-:Y:S05]  /*4640*/  BSYNC B0 ;  /* 0x0000000000007941 */ /* 0x000fea0003800000 */
.L_x_2631:
[----:B------:R-:W-:Y:S01]  /*4650*/  IMAD.SHL.U32 R3, R3, 0x200000, RZ ;  /* 0x0020000003037824 */ /* 0x000fe200078e00ff */
[----:B------:R-:W-:-:S04]  /*4660*/  LEA R5, R0, 0x37800000, 0x17 ;  /* 0x3780000000057811 */ /* 0x000fc800078eb8ff */
[----:B------:R-:W-:Y:S01]  /*4670*/  LOP3.LUT R22, R5, R3, R22, 0xfe, !PT ;  /* 0x0000000305167212 */ /* 0x000fe200078efe16 */
[----:B------:R-:W-:Y:S06]  /*4680*/  BRA `(.L_x_2614) ;  /* 0x0000000000947947 */ /* 0x000fec0003800000 */
.L_x_2626:
        /* <DEDUP_REMOVED lines=14> */
.L_x_2613:
        /* <DEDUP_REMOVED lines=16> */
.L_x_2635:
[----:B------:R-:W-:Y:S01]  /*4870*/  IMAD.MOV.U32 R22, RZ, RZ, RZ ;  /* 0x000000ffff167224 */ /* 0x000fe200078e00ff */
[----:B------:R-:W-:Y:S06]  /*4880*/  BRA `(.L_x_2614) ;  /* 0x0000000000147947 */ /* 0x000fec0003800000 */
.L_x_2634:
[----:B------:R-:W4:Y:S02]  /*4890*/  LDG.E.64 R4, desc[UR36][R4.64] ;  /* 0x0000002404047981 */ /* 0x000f24000c1e1b00 */
[----:B----4-:R0:W4:Y:S01]  /*48a0*/  I2F.U64 R22, R4 ;  /* 0x0000000400167312 */ /* 0x0101220000301000 */
[----:B------:R-:W-:Y:S05]  /*48b0*/  BRA `(.L_x_2614) ;  /* 0x0000000000087947 */ /* 0x000fea0003800000 */
.L_x_2633:
[----:B------:R-:W4:Y:S02]  /*48c0*/  LDG.E R4, desc[UR36][R4.64] ;  /* 0x0000002404047981 */ /* 0x000f24000c1e1900 */
[----:B----4-:R-:W-:-:S07]  /*48d0*/  I2FP.F32.U32 R22, R4 ;  /* 0x0000000400167245 */ /* 0x010fce0000201000 */
.L_x_2614:
[----:B------:R-:W-:Y:S05]  /*48e0*/  BSYNC B6 ;  /* 0x0000000000067941 */ /* 0x000fea0003800000 */
.L_x_2608:
[----:B------:R-:W1:Y:S01]  /*48f0*/  LDC.U8 R3, c[0x0][0x235] ;  /* 0x00008d40ff037b82 */ /* 0x000e620000000000 */
[----:B------:R-:W-:Y:S01]  /*4900*/  ULDC UR4, c[0x0][0x23c] ;  /* 0x00008f0000047ab9 */ /* 0x000fe20000000800 */
[----:B------:R-:W-:Y:S01]  /*4910*/  BSSY B6, `(.L_x_2636) ;  /* 0x00000e1000067945 */ /* 0x000fe20003800000 */
        /* <DEDUP_REMOVED lines=18> */
.L_x_2640:
[----:B------:R-:W2:Y:S02]  /*4a40*/  LDG.E.U8 R4, desc[UR36][R4.64] ;  /* 0x0000002404047981 */ /* 0x000ea4000c1e1100 */
[----:B--2---:R-:W-:Y:S01]  /*4a50*/  I2FP.F32.U32 R19, R4 ;  /* 0x0000000400137245 */ /* 0x004fe20000201000 */
[----:B------:R-:W-:Y:S06]  /*4a60*/  BRA `(.L_x_2642) ;  /* 0x0000000c002c7947 */ /* 0x000fec0003800000 */
.L_x_2639:
        /* <DEDUP_REMOVED lines=9> */
.L_x_2644:
[----:B------:R-:W2:Y:S02]  /*4b00*/  LDG.E R4, desc[UR36][R4.64] ;  /* 0x0000002404047981 */ /* 0x000ea4000c1e1900 */
[----:B--2---:R-:W-:Y:S01]  /*4b10*/  I2FP.F32.S32 R19, R4 ;  /* 0x0000000400137245 */ /* 0x004fe20000201400 */
[----:B------:R-:W-:Y:S06]  /*4b20*/  BRA `(.L_x_2642) ;  /* 0x0000000800fc7947 */ /* 0x000fec0003800000 */
.L_x_2643:
[----:B------:R-:W2:Y:S02]  /*4b30*/  LDG.E.U16 R4, desc[UR36][R4.64] ;  /* 0x0000002404047981 */ /* 0x000ea4000c1e1500 */
[----:B--2---:R0:W1:Y:S01]  /*4b40*/  I2F.S16 R19, R4 ;  /* 0x0000000400137306 */ /* 0x0040620000101400 */
[----:B------:R-:W-:Y:S05]  /*4b50*/  BRA `(.L_x_2642) ;  /* 0x0000000800f07947 */ /* 0x000fea0003800000 */
.L_x_2638:
        /* <DEDUP_REMOVED lines=8> */
.L_x_2646:
[----:B------:R-:W2:Y:S02]  /*4be0*/  LDG.E.U16 R4, desc[UR36][R4.64] ;  /* 0x0000002404047981 */ /* 0x000ea4000c1e1500 */
[----:B--2---:R-:W-:Y:S01]  /*4bf0*/  HADD2.F32 R19, -RZ, R4.H0_H0 ;  /* 0x20000004ff137230 */ /* 0x004fe20000004100 */
[----:B------:R-:W-:Y:S06]  /*4c00*/  BRA `(.L_x_2642) ;  /* 0x0000000800c47947 */ /* 0x000fec0003800000 */
.L_x_2645:
        /* <DEDUP_REMOVED lines=8> */
.L_x_2648:
[----:B------:R-:W2:Y:S02]  /*4c90*/  LDG.E.U16 R4, desc[UR36][R4.64] ;  /* 0x0000002404047981 */ /* 0x000ea4000c1e1500 */
[----:B--2---:R-:W-:Y:S01]  /*4ca0*/  HADD2.F32 R19, -RZ, R4.H0_H0 ;  /* 0x20000004ff137230 */ /* 0x004fe20000004100 */
[----:B------:R-:W-:Y:S06]  /*4cb0*/  BRA `(.L_x_2642) ;  /* 0x0000000800987947 */ /* 0x000fec0003800000 */
.L_x_2647:
[----:B------:R-:W2:Y:S01]  /*4cc0*/  LDG.E.64 R4, desc[UR36][R4.64] ;  /* 0x0000002404047981 */ /* 0x000ea2000c1e1b00 */
[----:B------:R-:W-:Y:S01]  /*4cd0*/  UMOV UR4, 0xf0000000 ;  /* 0xf000000000047882 */ /* 0x000fe20000000000 */
[----:B------:R-:W-:Y:S01]  /*4ce0*/  UMOV UR5, 0x380fffff ;  /* 0x380fffff00057882 */ /* 0x000fe20000000000 */
[----:B--2---:R-:W0:Y:S01]  /*4cf0*/  F2F.F32.F64 R19, R4 ;  /* 0x0000000400137310 */ /* 0x004e220000301000 */
[----:B------:R-:W-:-:S14]  /*4d00*/  DSETP.GEU.AND P0, PT, |R4|, UR4, PT ;  /* 0x0000000404007e2a */ /* 0x000fdc000bf0e200 */
[----:B0-----:R-:W-:Y:S01]  /*4d10*/  @!P0 FMUL R19, R19, 1.175494350822287508e-38 ;  /* 0x0080000013138820 */ /* 0x001fe20000400000 */
[----:B------:R-:W-:Y:S06]  /*4d20*/  BRA `(.L_x_2642) ;  /* 0x00000008007c7947 */ /* 0x000fec0003800000 */
.L_x_2637:
        /* <DEDUP_REMOVED lines=12> */
.L_x_2651:
[----:B------:R-:W2:Y:S01]  /*4df0*/  LDG.E.64 R4, desc[UR36][R4.64] ;  /* 0x0000002404047981 */ /* 0x000ea2000c1e1b00 */
[----:B------:R-:W-:Y:S01]  /*4e00*/  UMOV UR4, 0xf0000000 ;  /* 0xf000000000047882 */ /* 0x000fe20000000000 */
[----:B------:R-:W-:Y:S01]  /*4e10*/  UMOV UR5, 0x380fffff ;  /* 0x380fffff00057882 */ /* 0x000fe20000000000 */
[----:B--2---:R-:W0:Y:S01]  /*4e20*/  F2F.F32.F64 R19, R4 ;  /* 0x0000000400137310 */ /* 0x004e220000301000 */
[----:B------:R-:W-:-:S14]  /*4e30*/  DSETP.GEU.AND P0, PT, |R4|, UR4, PT ;  /* 0x0000000404007e2a */ /* 0x000fdc000bf0e200 */
[----:B0-----:R-:W-:Y:S01]  /*4e40*/  @!P0 FMUL R19, R19, 1.175494350822287508e-38 ;  /* 0x0080000013138820 */ /* 0x001fe20000400000 */
[----:B------:R-:W-:Y:S06]  /*4e50*/  BRA `(.L_x_2642) ;  /* 0x0000000800307947 */ /* 0x000fec0003800000 */
.L_x_2650:
        /* <DEDUP_REMOVED lines=26> */
.L_x_2653:
        /* <DEDUP_REMOVED lines=13> */
.L_x_2652:
[----:B------:R-:W2:Y:S02]  /*50d0*/  LDG.E.U16 R4, desc[UR36][R4.64] ;  /* 0x0000002404047981 */ /* 0x000ea4000c1e1500 */
[----:B--2---:R-:W-:Y:S01]  /*50e0*/  IMAD.U32 R19, R4, 0x10000, RZ ;  /* 0x0001000004137824 */ /* 0x004fe200078e00ff */
[----:B------:R-:W-:Y:S06]  /*50f0*/  BRA `(.L_x_2642) ;  /* 0x0000000400887947 */ /* 0x000fec0003800000 */
.L_x_2649:
        /* <DEDUP_REMOVED lines=11> */
.L_x_2656:
        /* <DEDUP_REMOVED lines=20> */
.L_x_2658:
[----:B------:R-:W-:Y:S05]  /*52f0*/  BSYNC B0 ;  /* 0x0000000000007941 */ /* 0x000fea0003800000 */
.L_x_2657:
[----:B------:R-:W-:Y:S01]  /*5300*/  IMAD.SHL.U32 R3, R3, 0x100000, RZ ;  /* 0x0010000003037824 */ /* 0x000fe200078e00ff */
[----:B------:R-:W-:-:S04]  /*5310*/  LEA R0, R0, 0x3b800000, 0x17 ;  /* 0x3b80000000007811 */ /* 0x000fc800078eb8ff */
[----:B------:R-:W-:Y:S01]  /*5320*/  LOP3.LUT R19, R0, R3, R19, 0xfe, !PT ;  /* 0x0000000300137212 */ /* 0x000fe200078efe13 */
[----:B------:R-:W-:Y:S06]  /*5330*/  BRA `(.L_x_2642) ;  /* 0x0000000000f87947 */ /* 0x000fec0003800000 */
.L_x_2655:
        /* <DEDUP_REMOVED lines=20> */
.L_x_2660:
[----:B------:R-:W-:Y:S05]  /*5480*/  BSYNC B0 ;  /* 0x0000000000007941 */ /* 0x000fea0003800000 */
.L_x_2659:
[----:B------:R-:W-:Y:S01]  /*5490*/  IMAD.SHL.U32 R3, R3, 0x200000, RZ ;  /* 0x0020000003037824 */ /* 0x000fe200078e00ff */
[----:B------:R-:W-:-:S04]  /*54a0*/  LEA R0, R0, 0x37800000, 0x17 ;  /* 0x3780000000007811 */ /* 0x000fc800078eb8ff */
[----:B------:R-:W-:Y:S01]  /*54b0*/  LOP3.LUT R19, R0, R3, R19, 0xfe, !PT ;  /* 0x0000000300137212 */ /* 0x000fe200078efe13 */
[----:B------:R-:W-:Y:S06]  /*54c0*/  BRA `(.L_x_2642) ;  /* 0x0000000000947947 */ /* 0x000fec0003800000 */
.L_x_2654:
        /* <DEDUP_REMOVED lines=14> */
.L_x_2641:
        /* <DEDUP_REMOVED lines=16> */
.L_x_2663:
[----:B------:R-:W-:Y:S01]  /*56b0*/  IMAD.MOV.U32 R19, RZ, RZ, RZ ;  /* 0x000000ffff137224 */ /* 0x000fe200078e00ff */
[----:B------:R-:W-:Y:S06]  /*56c0*/  BRA `(.L_x_2642) ;  /* 0x0000000000147947 */ /* 0x000fec0003800000 */
.L_x_2662:
[----:B------:R-:W2:Y:S02]  /*56d0*/  LDG.E.64 R4, desc[UR36][R4.64] ;  /* 0x0000002404047981 */ /* 0x000ea4000c1e1b00 */
[----:B--2---:R0:W1:Y:S01]  /*56e0*/  I2F.U64 R19, R4 ;  /* 0x0000000400137312 */ /* 0x0040620000301000 */
[----:B------:R-:W-:Y:S05]  /*56f0*/  BRA `(.L_x_2642) ;  /* 0x0000000000087947 */ /* 0x000fea0003800000 */
.L_x_2661:
[----:B------:R-:W2:Y:S02]  /*5700*/  LDG.E R4, desc[UR36][R4.64] ;  /* 0x0000002404047981 */ /* 0x000ea4000c1e1900 */
[----:B--2---:R-:W-:-:S07]  /*5710*/  I2FP.F32.U32 R19, R4 ;  /* 0x0000000400137245 */ /* 0x004fce0000201000 */
.L_x_2642:
[----:B------:R-:W-:Y:S05]  /*5720*/  BSYNC B6 ;  /* 0x0000000000067941 */ /* 0x000fea0003800000 */
.L_x_2636:
[----:B------:R-:W-:-:S07]  /*5730*/  VIADD R25, R25, 0x80 ;  /* 0x0000008019197836 */ /* 0x000fce0000000000 */
.L_x_2607:
[----:B------:R-:W-:Y:S05]  /*5740*/  BSYNC B7 ;  /* 0x0000000000077941 */ /* 0x000fea0003800000 */
.L_x_2606:
[----:B------:R-:W-:Y:S01]  /*5750*/  ISETP.GE.AND P0, PT, R25, R17, PT ;  /* 0x000000111900720c */ /* 0x000fe20003f06270 */
[----:B------:R-:W-:Y:S01]  /*5760*/  BSSY B7, `(.L_x_2664) ;  /* 0x00001c6000077945 */ /* 0x000fe20003800000 */
[----:B------:R-:W-:-:S11]  /*5770*/  IMAD.MOV.U32 R24, RZ, RZ, RZ ;  /* 0x000000ffff187224 */ /* 0x000fd600078e00ff */
        /* <DEDUP_REMOVED lines=22> */
.L_x_2670:
[----:B------:R-:W4:Y:S02]  /*58e0*/  LDG.E.U8 R4, desc[UR36][R4.64] ;  /* 0x0000002404047981 */ /* 0x000f24000c1e1100 */
[----:B----4-:R-:W-:Y:S01]  /*58f0*/  I2FP.F32.U32 R24, R4 ;  /* 0x0000000400187245 */ /* 0x010fe20000201000 */
[----:B------:R-:W-:Y:S06]  /*5900*/  BRA `(.L_x_2672) ;  /* 0x0000000c002c7947 */ /* 0x000fec0003800000 */
.L_x_2669:
        /* <DEDUP_REMOVED lines=9> */
.L_x_2674:
[----:B------:R-:W4:Y:S02]  /*59a0*/  LDG.E R4, desc[UR36][R4.64] ;  /* 0x0000002404047981 */ /* 0x000f24000c1e1900 */
[----:B----4-:R-:W-:Y:S01]  /*59b0*/  I2FP.F32.S32 R24, R4 ;  /* 0x0000000400187245 */ /* 0x010fe20000201400 */
[----:B------:R-:W-:Y:S06]  /*59c0*/  BRA `(.L_x_2672) ;  /* 0x0000000800fc7947 */ /* 0x000fec0003800000 */
.L_x_2673:
[----:B------:R-:W4:Y:S02]  /*59d0*/  LDG.E.U16 R4, desc[UR36][R4.64] ;  /* 0x0000002404047981 */ /* 0x000f24000c1e1500 */
[----:B----4-:R0:W4:Y:S01]  /*59e0*/  I2F.S16 R24, R4 ;  /* 0x0000000400187306 */ /* 0x0101220000101400 */
[----:B------:R-:W-:Y:S05]  /*59f0*/  BRA `(.L_x_2672) ;  /* 0x0000000800f07947 */ /* 0x000fea0003800000 */
.L_x_2668:
        /* <DEDUP_REMOVED lines=8> */
.L_x_2676:
[----:B------:R-:W4:Y:S02]  /*5a80*/  LDG.E.U16 R4, desc[UR36][R4.64] ;  /* 0x0000002404047981 */ /* 0x000f24000c1e1500 */
[----:B----4-:R-:W-:Y:S01]  /*5a90*/  HADD2.F32 R24, -RZ, R4.H0_H0 ;  /* 0x20000004ff187230 */ /* 0x010fe20000004100 */
[----:B------:R-:W-:Y:S06]  /*5aa0*/  BRA `(.L_x_2672) ;  /* 0x0000000800c47947 */ /* 0x000fec0003800000 */
.L_x_2675:
        /* <DEDUP_REMOVED lines=8> */
.L_x_2678:
[----:B------:R-:W4:Y:S02]  /*5b30*/  LDG.E.U16 R4, desc[UR36][R4.64] ;  /* 0x0000002404047981 */ /* 0x000f24000c1e1500 */
[----:B----4-:R-:W-:Y:S01]  /*5b40*/  HADD2.F32 R24, -RZ, R4.H0_H0 ;  /* 0x20000004ff187230 */ /* 0x010fe20000004100 */
[----:B------:R-:W-:Y:S06]  /*5b50*/  BRA `(.L_x_2672) ;  /* 0x0000000800987947 */ /* 0x000fec0003800000 */
.L_x_2677:
[----:B------:R-:W4:Y:S01]  /*5b60*/  LDG.E.64 R4, desc[UR36][R4.64] ;  /* 0x0000002404047981 */ /* 0x000f22000c1e1b00 */
[----:B------:R-:W-:Y:S01]  /*5b70*/  UMOV UR4, 0xf0000000 ;  /* 0xf000000000047882 */ /* 0x000fe20000000000 */
[----:B------:R-:W-:Y:S01]  /*5b80*/  UMOV UR5, 0x380fffff ;  /* 0x380fffff00057882 */ /* 0x000fe20000000000 */
[----:B----4-:R-:W0:Y:S01]  /*5b90*/  F2F.F32.F64 R24, R4 ;  /* 0x0000000400187310 */ /* 0x010e220000301000 */
[----:B------:R-:W-:-:S14]  /*5ba0*/  DSETP.GEU.AND P0, PT, |R4|, UR4, PT ;  /* 0x0000000404007e2a */ /* 0x000fdc000bf0e200 */
[----:B0-----:R-:W-:Y:S01]  /*5bb0*/  @!P0 FMUL R24, R24, 1.175494350822287508e-38 ;  /* 0x0080000018188820 */ /* 0x001fe20000400000 */
[----:B------:R-:W-:Y:S06]  /*5bc0*/  BRA `(.L_x_2672) ;  /* 0x00000008007c7947 */ /* 0x000fec0003800000 */
.L_x_2667:
        /* <DEDUP_REMOVED lines=12> */
.L_x_2681:
[----:B------:R-:W4:Y:S01]  /*5c90*/  LDG.E.64 R4, desc[UR36][R4.64] ;  /* 0x0000002404047981 */ /* 0x000f22000c1e1b00 */
[----:B------:R-:W-:Y:S01]  /*5ca0*/  UMOV UR4, 0xf0000000 ;  /* 0xf000000000047882 */ /* 0x000fe20000000000 */
[----:B------:R-:W-:Y:S01]  /*5cb0*/  UMOV UR5, 0x380fffff ;  /* 0x380fffff00057882 */ /* 0x000fe20000000000 */
[----:B----4-:R-:W0:Y:S01]  /*5cc0*/  F2F.F32.F64 R24, R4 ;  /* 0x0000000400187310 */ /* 0x010e220000301000 */
[----:B------:R-:W-:-:S14]  /*5cd0*/  DSETP.GEU.AND P0, PT, |R4|, UR4, PT ;  /* 0x0000000404007e2a */ /* 0x000fdc000bf0e200 */
[----:B0-----:R-:W-:Y:S01]  /*5ce0*/  @!P0 FMUL R24, R24, 1.175494350822287508e-38 ;  /* 0x0080000018188820 */ /* 0x001fe20000400000 */
[----:B------:R-:W-:Y:S06]  /*5cf0*/  BRA `(.L_x_2672) ;  /* 0x0000000800307947 */ /* 0x000fec0003800000 */
.L_x_2680:
        /* <DEDUP_REMOVED lines=26> */
.L_x_2683:
        /* <DEDUP_REMOVED lines=13> */
.L_x_2682:
[----:B------:R-:W4:Y:S02]  /*5f70*/  LDG.E.U16 R4, desc[UR36][R4.64] ;  /* 0x0000002404047981 */ /* 0x000f24000c1e1500 */
[----:B----4-:R-:W-:Y:S01]  /*5f80*/  IMAD.U32 R24, R4, 0x10000, RZ ;  /* 0x0001000004187824 */ /* 0x010fe200078e00ff */
[----:B------:R-:W-:Y:S06]  /*5f90*/  BRA `(.L_x_2672) ;  /* 0x0000000400887947 */ /* 0x000fec0003800000 */
.L_x_2679:
        /* <DEDUP_REMOVED lines=11> */
.L_x_2686:
        /* <DEDUP_REMOVED lines=20> */
.L_x_2688:
[----:B------:R-:W-:Y:S05]  /*6190*/  BSYNC B0 ;  /* 0x0000000000007941 */ /* 0x000fea0003800000 */
.L_x_2687:
[----:B------:R-:W-:Y:S01]  /*61a0*/  IMAD.SHL.U32 R3, R3, 0x100000, RZ ;  /* 0x0010000003037824 */ /* 0x000fe200078e00ff */
[----:B------:R-:W-:-:S04]  /*61b0*/  LEA R5, R0, 0x3b800000, 0x17 ;  /* 0x3b80000000057811 */ /* 0x000fc800078eb8ff */
[----:B------:R-:W-:Y:S01]  /*61c0*/  LOP3.LUT R24, R5, R3, R24, 0xfe, !PT ;  /* 0x0000000305187212 */ /* 0x000fe200078efe18 */
[----:B------:R-:W-:Y:S06]  /*61d0*/  BRA `(.L_x_2672) ;  /* 0x0000000000f87947 */ /* 0x000fec0003800000 */
.L_x_2685:
        /* <DEDUP_REMOVED lines=20> */
.L_x_2690:
[----:B------:R-:W-:Y:S05]  /*6320*/  BSYNC B0 ;  /* 0x0000000000007941 */ /* 0x000fea0003800000 */
.L_x_2689:
[----:B------:R-:W-:Y:S01]  /*6330*/  IMAD.SHL.U32 R3, R3, 0x200000, RZ ;  /* 0x0020000003037824 */ /* 0x000fe200078e00ff */
[----:B------:R-:W-:-:S04]  /*6340*/  LEA R5, R0, 0x37800000, 0x17 ;  /* 0x3780000000057811 */ /* 0x000fc800078eb8ff */
[----:B------:R-:W-:Y:S01]  /*6350*/  LOP3.LUT R24, R5, R3, R24, 0xfe, !PT ;  /* 0x0000000305187212 */ /* 0x000fe200078efe18 */
[----:B------:R-:W-:Y:S06]  /*6360*/  BRA `(.L_x_2672) ;  /* 0x0000000000947947 */ /* 0x000fec0003800000 */
.L_x_2684:
        /* <DEDUP_REMOVED lines=14> */
.L_x_2671:
        /* <DEDUP_REMOVED lines=16> */
.L_x_2693:
[----:B------:R-:W-:Y:S01]  /*6550*/  IMAD.MOV.U32 R24, RZ, RZ, RZ ;  /* 0x000000ffff187224 */ /* 0x000fe200078e00ff */
[----:B------:R-:W-:Y:S06]  /*6560*/  BRA `(.L_x_2672) ;  /* 0x0000000000147947 */ /* 0x000fec0003800000 */
.L_x_2692:
[----:B------:R-:W4:Y:S02]  /*6570*/  LDG.E.64 R4, desc[UR36][R4.64] ;  /* 0x0000002404047981 */ /* 0x000f24000c1e1b00 */
[----:B----4-:R0:W4:Y:S01]  /*6580*/  I2F.U64 R24, R4 ;  /* 0x0000000400187312 */ /* 0x0101220000301000 */
[----:B------:R-:W-:Y:S05]  /*6590*/  BRA `(.L_x_2672) ;  /* 0x0000000000087947 */ /* 0x000fea0003800000 */
.L_x_2691:
[----:B------:R-:W4:Y:S02]  /*65a0*/  LDG.E R4, desc[UR36][R4.64] ;  /* 0x0000002404047981 */ /* 0x000f24000c1e1900 */
[----:B----4-:R-:W-:-:S07]  /*65b0*/  I2FP.F32.U32 R24, R4 ;  /* 0x0000000400187245 */ /* 0x010fce0000201000 */
.L_x_2672:
[----:B------:R-:W-:Y:S05]  /*65c0*/  BSYNC B6 ;  /* 0x0000000000067941 */ /* 0x000fea0003800000 */
.L_x_2666:
        /* <DEDUP_REMOVED lines=20> */
.L_x_2697:
[----:B------:R-:W2:Y:S02]  /*6710*/  LDG.E.U8 R4, desc[UR36][R4.64] ;  /* 0x0000002404047981 */ /* 0x000ea4000c1e1100 */
[----:B--2---:R-:W-:Y:S01]  /*6720*/  I2FP.F32.U32 R16, R4 ;  /* 0x0000000400107245 */ /* 0x004fe20000201000 */
[----:B------:R-:W-:Y:S06]  /*6730*/  BRA `(.L_x_2665) ;  /* 0x0000000c00207947 */ /* 0x000fec0003800000 */
.L_x_2696:
        /* <DEDUP_REMOVED lines=9> */
.L_x_2700:
[----:B------:R-:W2:Y:S02]  /*67d0*/  LDG.E R4, desc[UR36][R4.64] ;  /* 0x0000002404047981 */ /* 0x000ea4000c1e1900 */
[----:B--2---:R-:W-:Y:S01]  /*67e0*/  I2FP.F32.S32 R16, R4 ;  /* 0x0000000400107245 */ /* 0x004fe20000201400 */
[----:B------:R-:W-:Y:S06]  /*67f0*/  BRA `(.L_x_2665) ;  /* 0x0000000800f07947 */ /* 0x000fec0003800000 */
.L_x_2699:
[----:B------:R-:W2:Y:S02]  /*6800*/  LDG.E.U16 R4, desc[UR36][R4.64] ;  /* 0x0000002404047981 */ /* 0x000ea4000c1e1500 */
[----:B--2---:R0:W1:Y:S01]  /*6810*/  I2F.S16 R16, R4 ;  /* 0x0000000400107306 */ /* 0x0040620000101400 */
[----:B------:R-:W-:Y:S05]  /*6820*/  BRA `(.L_x_2665) ;  /* 0x0000000800e47947 */ /* 0x000fea0003800000 */
.L_x_2695:
        /* <DEDUP_REMOVED lines=8> */
.L_x_2702:
[----:B------:R-:W2:Y:S02]  /*68b0*/  LDG.E.U16 R4, desc[UR36][R4.64] ;  /* 0x0000002404047981 */ /* 0x000ea4000c1e1500 */
[----:B--2---:R-:W-:Y:S01]  /*68c0*/  HADD2.F32 R16, -RZ, R4.H0_H0 ;  /* 0x20000004ff107230 */ /* 0x004fe20000004100 */
[----:B------:R-:W-:Y:S06]  /*68d0*/  BRA `(.L_x_2665) ;  /* 0x0000000800b87947 */ /* 0x000fec0003800000 */
.L_x_2701:
        /* <DEDUP_REMOVED lines=8> */
.L_x_2704:
[----:B------:R-:W2:Y:S02]  /*6960*/  LDG.E.U16 R4, desc[UR36][R4.64] ;  /* 0x0000002404047981 */ /* 0x000ea4000c1e1500 */
[----:B--2---:R-:W-:Y:S01]  /*6970*/  HADD2.F32 R16, -RZ, R4.H0_H0 ;  /* 0x20000004ff107230 */ /* 0x004fe20000004100 */
[----:B------:R-:W-:Y:S06]  /*6980*/  BRA `(.L_x_2665) ;  /* 0x00000008008c7947 */ /* 0x000fec0003800000 */
.L_x_2703:
[----:B------:R-:W2:Y:S01]  /*6990*/  LDG.E.64 R4, desc[UR36][R4.64] ;  /* 0x0000002404047981 */ /* 0x000ea2000c1e1b00 */
[----:B------:R-:W-:Y:S01]  /*69a0*/  UMOV UR4, 0xf0000000 ;  /* 0xf000000000047882 */ /* 0x000fe20000000000 */
[----:B------:R-:W-:Y:S01]  /*69b0*/  UMOV UR5, 0x380fffff ;  /* 0x380fffff00057882 */ /* 0x000fe20000000000 */
[----:B--2---:R-:W0:Y:S01]  /*69c0*/  F2F.F32.F64 R16, R4 ;  /* 0x0000000400107310 */ /* 0x004e220000301000 */
[----:B------:R-:W-:-:S14]  /*69d0*/  DSETP.GEU.AND P0, PT, |R4|, UR4, PT ;  /* 0x0000000404007e2a */ /* 0x000fdc000bf0e200 */
[----:B0-----:R-:W-:Y:S01]  /*69e0*/  @!P0 FMUL R16, R16, 1.175494350822287508e-38 ;  /* 0x0080000010108820 */ /* 0x001fe20000400000 */
[----:B------:R-:W-:Y:S06]  /*69f0*/  BRA `(.L_x_2665) ;  /* 0x0000000800707947 */ /* 0x000fec0003800000 */
.L_x_2694:
        /* <DEDUP_REMOVED lines=12> */
.L_x_2707:
[----:B------:R-:W2:Y:S01]  /*6ac0*/  LDG.E.64 R4, desc[UR36][R4.64] ;  /* 0x0000002404047981 */ /* 0x000ea2000c1e1b00 */
[----:B------:R-:W-:Y:S01]  /*6ad0*/  UMOV UR4, 0xf0000000 ;  /* 0xf000000000047882 */ /* 0x000fe20000000000 */
[----:B------:R-:W-:Y:S01]  /*6ae0*/  UMOV UR5, 0x380fffff ;  /* 0x380fffff00057882 */ /* 0x000fe20000000000 */
[----:B--2---:R-:W0:Y:S01]  /*6af0*/  F2F.F32.F64 R16, R4 ;  /* 0x0000000400107310 */ /* 0x004e220000301000 */
[----:B------:R-:W-:-:S14]  /*6b00*/  DSETP.GEU.AND P0, PT, |R4|, UR4, PT ;  /* 0x0000000404007e2a */ /* 0x000fdc000bf0e200 */
[----:B0-----:R-:W-:Y:S01]  /*6b10*/  @!P0 FMUL R16, R16, 1.175494350822287508e-38 ;  /* 0x0080000010108820 */ /* 0x001fe20000400000 */
[----:B------:R-:W-:Y:S06]  /*6b20*/  BRA `(.L_x_2665) ;  /* 0x0000000800247947 */ /* 0x000fec0003800000 */
.L_x_2706:
        /* <DEDUP_REMOVED lines=26> */
.L_x_2709:
        /* <DEDUP_REMOVED lines=13> */
.L_x_2708:
[----:B------:R-:W2:Y:S02]  /*6da0*/  LDG.E.U16 R4, desc[UR36][R4.64] ;  /* 0x0000002404047981 */ /* 0x000ea4000c1e1500 */
[----:B--2---:R-:W-:Y:S01]  /*6db0*/  IMAD.U32 R16, R4, 0x10000, RZ ;  /* 0x0001000004107824 */ /* 0x004fe200078e00ff */
[----:B------:R-:W-:Y:S06]  /*6dc0*/  BRA `(.L_x_2665) ;  /* 0x00000004007c7947 */ /* 0x000fec0003800000 */
.L_x_2705:
        /* <DEDUP_REMOVED lines=11> */
.L_x_2712:
[----:B------:R-:W2:Y:S02]  /*6e80*/  LDG.E.U8 R3, desc[UR36][R4.64] ;  /* 0x0000002404037981 */ /* 0x000ea4000c1e1100 */
        /* <DEDUP_REMOVED lines=18> */
.L_x_2714:
[----:B------:R-:W-:Y:S05]  /*6fb0*/  BSYNC B0 ;  /* 0x0000000000007941 */ /* 0x000fea0003800000 */
.L_x_2713:
[----:B------:R-:W-:Y:S01]  /*6fc0*/  IMAD.SHL.U32 R3, R3, 0x100000, RZ ;  /* 0x0010000003037824 */ /* 0x000fe200078e00ff */
[----:B------:R-:W-:-:S04]  /*6fd0*/  LEA R5, R0, 0x3b800000, 0x17 ;  /* 0x3b80000000057811 */ /* 0x000fc800078eb8ff */
[----:B------:R-:W-:Y:S01]  /*6fe0*/  LOP3.LUT R16, R5, R3, R16, 0xfe, !PT ;  /* 0x0000000305107212 */ /* 0x000fe200078efe10 */
[----:B------:R-:W-:Y:S06]  /*6ff0*/  BRA `(.L_x_2665) ;  /* 0x0000000000f07947 */ /* 0x000fec0003800000 */
.L_x_2711:
        /* <DEDUP_REMOVED lines=19> */
.L_x_2716:
[----:B------:R-:W-:Y:S05]  /*7130*/  BSYNC B0 ;  /* 0x0000000000007941 */ /* 0x000fea0003800000 */
.L_x_2715:
[----:B------:R-:W-:Y:S01]  /*7140*/  IMAD.SHL.U32 R3, R3, 0x200000, RZ ;  /* 0x0020000003037824 */ /* 0x000fe200078e00ff */
[----:B------:R-:W-:-:S04]  /*7150*/  LEA R5, R0, 0x37800000, 0x17 ;  /* 0x3780000000057811 */ /* 0x000fc800078eb8ff */
[----:B------:R-:W-:Y:S01]  /*7160*/  LOP3.LUT R16, R5, R3, R16, 0xfe, !PT ;  /* 0x0000000305107212 */ /* 0x000fe200078efe10 */
[----:B------:R-:W-:Y:S06]  /*7170*/  BRA `(.L_x_2665) ;  /* 0x0000000000907947 */ /* 0x000fec0003800000 */
.L_x_2710:
        /* <DEDUP_REMOVED lines=14> */
.L_x_2698:
        /* <DEDUP_REMOVED lines=16> */
.L_x_2719:
[----:B------:R-:W-:Y:S05]  /*7360*/  BRA `(.L_x_2665) ;  /* 0x0000000000147947 */ /* 0x000fea0003800000 */
.L_x_2718:
[----:B------:R-:W2:Y:S02]  /*7370*/  LDG.E.64 R4, desc[UR36][R4.64] ;  /* 0x0000002404047981 */ /* 0x000ea4000c1e1b00 */
[----:B--2---:R0:W1:Y:S01]  /*7380*/  I2F.U64 R16, R4 ;  /* 0x0000000400107312 */ /* 0x0040620000301000 */
[----:B------:R-:W-:Y:S05]  /*7390*/  BRA `(.L_x_2665) ;  /* 0x0000000000087947 */ /* 0x000fea0003800000 */
.L_x_2717:
[----:B------:R-:W2:Y:S02]  /*73a0*/  LDG.E R4, desc[UR36][R4.64] ;  /* 0x0000002404047981 */ /* 0x000ea4000c1e1900 */
[----:B--2---:R-:W-:-:S07]  /*73b0*/  I2FP.F32.U32 R16, R4 ;  /* 0x0000000400107245 */ /* 0x004fce0000201000 */
.L_x_2665:
[----:B------:R-:W-:Y:S05]  /*73c0*/  BSYNC B7 ;  /* 0x0000000000077941 */ /* 0x000fea0003800000 */
.L_x_2664:
[----:B------:R-:W0:Y:S01]  /*73d0*/  S2R R25, SR_TID.X ;  /* 0x0000000000197919 */ /* 0x000e220000002100 */
[----:B------:R-:W-:Y:S01]  /*73e0*/  BSSY B0, `(.L_x_2720) ;  /* 0x000002d000007945 */ /* 0x000fe20003800000 */
[----:B0-----:R-:W-:-:S13]  /*73f0*/  ISETP.GE.AND P0, PT, R25, R17, PT ;  /* 0x000000111900720c */ /* 0x001fda0003f06270 */
[----:B------:R-:W-:Y:S05]  /*7400*/  @P0 BRA `(.L_x_2721) ;  /* 0x0000000000a80947 */ /* 0x000fea0003800000 */
[----:B--2--5:R-:W-:Y:S01]  /*7410*/  FMUL.FTZ R0, R26, 1.4426950216293334961 ;  /* 0x3fb8aa3b1a007820 */ /* 0x024fe20000410000 */
[----:B------:R-:W-:Y:S01]  /*7420*/  IMAD.MOV.U32 R6, RZ, RZ, 0x3e800000 ;  /* 0x3e800000ff067424 */ /* 0x000fe200078e00ff */
[----:B------:R-:W-:Y:S01]  /*7430*/  BSSY B1, `(.L_x_2722) ;  /* 0x0000022000017945 */ /* 0x000fe20003800000 */
[----:B------:R-:W-:-:S03]  /*7440*/  IMAD.MOV.U32 R7, RZ, RZ, 0x3d39bf78 ;  /* 0x3d39bf78ff077424 */ /* 0x000fc600078e00ff */
[----:B------:R-:W0:Y:S02]  /*7450*/  MUFU.EX2 R0, R0 ;  /* 0x0000000000007308 */ /* 0x000e240000000800 */
[C---:B0-----:R-:W-:Y:S01]  /*7460*/  FADD.FTZ.RZ R3, R0.reuse, 1 ;  /* 0x3f80000000037421 */ /* 0x041fe2000001c000 */
[----:B------:R-:W-:-:S03]  /*7470*/  ISETP.GE.U32.AND P1, PT, R0, 0x7f800000, PT ;  /* 0x7f8000000000780c */ /* 0x000fc60003f26070 */
[----:B------:R-:W-:-:S05]  /*7480*/  VIADD R3, R3, 0xc0c00000 ;  /* 0xc0c0000003037836 */ /* 0x000fca0000000000 */
[----:B------:R-:W-:-:S04]  /*7490*/  LOP3.LUT R3, R3, 0xff800000, RZ, 0xc0, !PT ;  /* 0xff80000003037812 */ /* 0x000fc800078ec0ff */
[----:B----4-:R-:W-:Y:S01]  /*74a0*/  IADD3 R5, -R3, 0x40800000, RZ ;  /* 0x4080000003057810 */ /* 0x010fe20007ffe1ff */
        /* <DEDUP_REMOVED lines=26> */
.L_x_2723:
[----:B------:R-:W-:Y:S05]  /*7650*/  BSYNC B1 ;  /* 0x0000000000017941 */ /* 0x000fea0003800000 */
.L_x_2722:
[----:B------:R-:W0:Y:S01]  /*7660*/  MUFU.TANH R3, R3 ;  /* 0x0000000300037308 */ /* 0x000e220000002400 */
[----:B------:R-:W-:Y:S01]  /*7670*/  FMUL.FTZ R7, R7, R26 ;  /* 0x0000001a07077220 */ /* 0x000fe20000410000 */
[----:B0-----:R-:W-:-:S04]  /*7680*/  FFMA.FTZ R0, -R3, R3, 1 ;  /* 0x3f80000003007423 */ /* 0x001fc80000010103 */
[----:B------:R-:W-:-:S04]  /*7690*/  FFMA.FTZ R0, R0, R7, R3 ;  /* 0x0000000700007223 */ /* 0x000fc80000010003 */
[----:B-1-3--:R-:W-:-:S07]  /*76a0*/  FMUL.FTZ R4, R0, R27 ;  /* 0x0000001b00047220 */ /* 0x00afce0000410000 */
.L_x_2721:
[----:B------:R-:W-:Y:S05]  /*76b0*/  BSYNC B0 ;  /* 0x0000000000007941 */ /* 0x000fea0003800000 */
.L_x_2720:
[----:B--2--5:R-:W-:Y:S01]  /*76c0*/  VIADD R26, R25, 0x80 ;  /* 0x00000080191a7836 */ /* 0x024fe20000000000 */
[----:B------:R-:W-:Y:S04]  /*76d0*/  BSSY B0, `(.L_x_2724) ;  /* 0x000002d000007945 */ /* 0x000fe80003800000 */
[----:B------:R-:W-:-:S13]  /*76e0*/  ISETP.GE.AND P1, PT, R26, R17, PT ;  /* 0x000000111a00720c */ /* 0x000fda0003f26270 */
[----:B------:R-:W-:Y:S05]  /*76f0*/  @P1 BRA `(.L_x_2725) ;  /* 0x0000000000a81947 */ /* 0x000fea0003800000 */
[----:B------:R-:W-:Y:S01]  /*7700*/  FMUL.FTZ R0, R23, 1.4426950216293334961 ;  /* 0x3fb8aa3b17007820 */ /* 0x000fe20000410000 */
        /* <DEDUP_REMOVED lines=8> */
[----:B------:R-:W-:Y:S01]  /*7790*/  IADD3 R6, -R3, 0x40800000, RZ ;  /* 0x4080000003067810 */ /* 0x000fe20007ffe1ff */
[----:B----4-:R-:W-:Y:S01]  /*77a0*/  IMAD.IADD R5, R0, 0x1, -R3 ;  /* 0x0000000100057824 */ /* 0x010fe200078e0a03 */
        /* <DEDUP_REMOVED lines=25> */
.L_x_2727:
[----:B------:R-:W-:Y:S05]  /*7940*/  BSYNC B1 ;  /* 0x0000000000017941 */ /* 0x000fea0003800000 */
.L_x_2726:
[----:B------:R-:W0:Y:S01]  /*7950*/  MUFU.TANH R3, R3 ;  /* 0x0000000300037308 */ /* 0x000e220000002400 */
[----:B------:R-:W-:Y:S01]  /*7960*/  FMUL.FTZ R8, R8, R23 ;  /* 0x0000001708087220 */ /* 0x000fe20000410000 */
[----:B0-----:R-:W-:-:S04]  /*7970*/  FFMA.FTZ R0, -R3, R3, 1 ;  /* 0x3f80000003007423 */ /* 0x001fc80000010103 */
[----:B------:R-:W-:-:S04]  /*7980*/  FFMA.FTZ R5, R0, R8, R3 ;  /* 0x0000000800057223 */ /* 0x000fc80000010003 */
[----:B------:R-:W-:-:S07]  /*7990*/  FMUL.FTZ R18, R5, R18 ;  /* 0x0000001205127220 */ /* 0x000fce0000410000 */
.L_x_2725:
[----:B------:R-:W-:Y:S05]  /*79a0*/  BSYNC B0 ;  /* 0x0000000000007941 */ /* 0x000fea0003800000 */
.L_x_2724:
[----:B------:R-:W-:Y:S01]  /*79b0*/  VIADD R0, R25, 0x100 ;  /* 0x0000010019007836 */ /* 0x000fe20000000000 */
[----:B------:R-:W-:Y:S04]  /*79c0*/  BSSY B0, `(.L_x_2728) ;  /* 0x000002d000007945 */ /* 0x000fe80003800000 */
[----:B------:R-:W-:-:S13]  /*79d0*/  ISETP.GE.AND P1, PT, R0, R17, PT ;  /* 0x000000110000720c */ /* 0x000fda0003f26270 */
[----:B------:R-:W-:Y:S05]  /*79e0*/  @P1 BRA `(.L_x_2729) ;  /* 0x0000000000a81947 */ /* 0x000fea0003800000 */
[----:B-1----:R-:W-:Y:S01]  /*79f0*/  FMUL.FTZ R0, R19, 1.4426950216293334961 ;  /* 0x3fb8aa3b13007820 */ /* 0x002fe20000410000 */
        /* <DEDUP_REMOVED lines=35> */
.L_x_2731:
[----:B------:R-:W-:Y:S05]  /*7c30*/  BSYNC B1 ;  /* 0x0000000000017941 */ /* 0x000fea0003800000 */
.L_x_2730:
[----:B------:R-:W0:Y:S01]  /*7c40*/  MUFU.TANH R3, R3 ;  /* 0x0000000300037308 */ /* 0x000e220000002400 */
[----:B------:R-:W-:Y:S01]  /*7c50*/  FMUL.FTZ R8, R8, R19 ;  /* 0x0000001308087220 */ /* 0x000fe20000410000 */
[----:B0-----:R-:W-:-:S04]  /*7c60*/  FFMA.FTZ R0, -R3, R3, 1 ;  /* 0x3f80000003007423 */ /* 0x001fc80000010103 */
[----:B------:R-:W-:-:S04]  /*7c70*/  FFMA.FTZ R5, R0, R8, R3 ;  /* 0x0000000800057223 */ /* 0x000fc80000010003 */
[----:B------:R-:W-:-:S07]  /*7c80*/  FMUL.FTZ R22, R5, R22 ;  /* 0x0000001605167220 */ /* 0x000fce0000410000 */
.L_x_2729:
[----:B------:R-:W-:Y:S05]  /*7c90*/  BSYNC B0 ;  /* 0x0000000000007941 */ /* 0x000fea0003800000 */
.L_x_2728:
        /* <DEDUP_REMOVED lines=40> */
.L_x_2735:
[----:B------:R-:W-:Y:S05]  /*7f20*/  BSYNC B1 ;  /* 0x0000000000017941 */ /* 0x000fea0003800000 */
.L_x_2734:
[----:B------:R-:W0:Y:S01]  /*7f30*/  MUFU.TANH R3, R3 ;  /* 0x0000000300037308 */ /* 0x000e220000002400 */
[----:B------:R-:W-:Y:S01]  /*7f40*/  FMUL.FTZ R9, R9, R16 ;  /* 0x0000001009097220 */ /* 0x000fe20000410000 */
[----:B0-----:R-:W-:-:S04]  /*7f50*/  FFMA.FTZ R0, -R3, R3, 1 ;  /* 0x3f80000003007423 */ /* 0x001fc80000010103 */
[----:B------:R-:W-:-:S04]  /*7f60*/  FFMA.FTZ R9, R0, R9, R3 ;  /* 0x0000000900097223 */ /* 0x000fc80000010003 */
[----:B------:R-:W-:-:S07]  /*7f70*/  FMUL.FTZ R24, R9, R24 ;  /* 0x0000001809187220 */ /* 0x000fce0000410000 */
.L_x_2733:
[----:B------:R-:W-:Y:S05]  /*7f80*/  BSYNC B0 ;  /* 0x0000000000007941 */ /* 0x000fea0003800000 */
.L_x_2732:
[----:B-1----:R-:W0:Y:S01]  /*7f90*/  LDC.U8 R16, c[0x0][0x240] ;  /* 0x00009000ff107b82 */ /* 0x002e220000000000 */
        /* <DEDUP_REMOVED lines=19> */
[----:B------:R-:W0:Y:S01]  /*80d0*/  F2I.FTZ.TRUNC.NTZ R3, R4 ;  /* 0x0000000400037305 */ /* 0x000e22000021f100 */
[----:B------:R-:W-:Y:S01]  /*80e0*/  IMAD.MOV.U32 R25, RZ, RZ, R26 ;  /* 0x000000ffff197224 */ /* 0x000fe200078e001a */
[----:B0-----:R0:W-:Y:S01]  /*80f0*/  STG.E.U8 desc[UR36][R8.64], R3 ;  /* 0x0000000308007986 */ /* 0x0011e2000c101124 */
[----:B------:R-:W-:Y:S05]  /*8100*/  BRA `(.L_x_2737) ;  /* 0x0000000c00a47947 */ /* 0x000fea0003800000 */
.L_x_2741:
[----:B----4-:R-:W0:Y:S01]  /*8110*/  F2I.S64.TRUNC R4, R4 ;  /* 0x0000000400047311 */ /* 0x010e22000020d900 */
[----:B------:R-:W-:Y:S02]  /*8120*/  IMAD.MOV.U32 R25, RZ, RZ, R26 ;  /* 0x000000ffff197224 */ /* 0x000fe400078e001a */
[----:B0-----:R-:W-:-:S05]  /*8130*/  IMAD.MOV.U32 R3, RZ, RZ, R4 ;  /* 0x000000ffff037224 */ /* 0x001fca00078e0004 */
[----:B------:R0:W-:Y:S01]  /*8140*/  STG.E.U8 desc[UR36][R8.64], R3 ;  /* 0x0000000308007986 */ /* 0x0001e2000c101124 */
[----:B------:R-:W-:Y:S05]  /*8150*/  BRA `(.L_x_2737) ;  /* 0x0000000c00907947 */ /* 0x000fea0003800000 */
.L_x_2740:
[----:B------:R-:W-:-:S13]  /*8160*/  ISETP.NE.AND P0, PT, R0, 0x2, PT ;  /* 0x000000020000780c */ /* 0x000fda0003f05270 */
[----:B------:R-:W-:Y:S05]  /*8170*/  @!P0 BRA `(.L_x_2743) ;  /* 0x0000000000308947 */ /* 0x000fea0003800000 */
[----:B------:R-:W-:-:S13]  /*8180*/  ISETP.NE.AND P0, PT, R0, 0x3, PT ;  /* 0x000000030000780c */ /* 0x000fda0003f05270 */
[----:B------:R-:W-:Y:S05]  /*8190*/  @!P0 BRA `(.L_x_2744) ;  /* 0x0000000000188947 */ /* 0x000fea0003800000 */
[----:B------:R-:W-:-:S13]  /*81a0*/  ISETP.NE.AND P0, PT, R0, 0x4, PT ;  /* 0x000000040000780c */ /* 0x000fda0003f05270 */
[----:B------:R-:W-:Y:S05]  /*81b0*/  @P0 BRA `(.L_x_2742) ;  /* 0x0000000c00140947 */ /* 0x000fea0003800000 */
[----:B----4-:R-:W0:Y:S01]  /*81c0*/  F2I.S64.TRUNC R4, R4 ;  /* 0x0000000400047311 */ /* 0x010e22000020d900 */
[----:B------:R-:W-:Y:S01]  /*81d0*/  IMAD.MOV.U32 R25, RZ, RZ, R26 ;  /* 0x000000ffff197224 */ /* 0x000fe200078e001a */
[----:B0-----:R0:W-:Y:S01]  /*81e0*/  STG.E.64 desc[UR36][R8.64], R4 ;  /* 0x0000000408007986 */ /* 0x0011e2000c101b24 */
[----:B------:R-:W-:Y:S05]  /*81f0*/  BRA `(.L_x_2737) ;  /* 0x0000000c00687947 */ /* 0x000fea0003800000 */
.L_x_2744:
[----:B------:R-:W0:Y:S01]  /*8200*/  F2I.FTZ.TRUNC.NTZ R3, R4 ;  /* 0x0000000400037305 */ /* 0x000e22000021f100 */
[----:B------:R-:W-:Y:S01]  /*8210*/  IMAD.MOV.U32 R25, RZ, RZ, R26 ;  /* 0x000000ffff197224 */ /* 0x000fe200078e001a */
[----:B0-----:R0:W-:Y:S01]  /*8220*/  STG.E desc[UR36][R8.64], R3 ;  /* 0x0000000308007986 */ /* 0x0011e2000c101924 */
[----:B------:R-:W-:Y:S05]  /*8230*/  BRA `(.L_x_2737) ;  /* 0x0000000c00587947 */ /* 0x000fea0003800000 */
.L_x_2743:
[----:B------:R-:W0:Y:S01]  /*8240*/  F2I.FTZ.TRUNC.NTZ R3, R4 ;  /* 0x0000000400037305 */ /* 0x000e22000021f100 */
[----:B------:R-:W-:Y:S01]  /*8250*/  IMAD.MOV.U32 R25, RZ, RZ, R26 ;  /* 0x000000ffff197224 */ /* 0x000fe200078e001a */
[----:B0-----:R0:W-:Y:S01]  /*8260*/  STG.E.U16 desc[UR36][R8.64], R3 ;  /* 0x0000000308007986 */ /* 0x0011e2000c101524 */
[----:B------:R-:W-:Y:S05]  /*8270*/  BRA `(.L_x_2737) ;  /* 0x0000000c00487947 */ /* 0x000fea0003800000 */
.L_x_2739:
[----:B------:R-:W-:-:S13]  /*8280*/  ISETP.GT.AND P0, PT, R0, 0x6, PT ;  /* 0x000000060000780c */ /* 0x000fda0003f04270 */
[----:B------:R-:W-:Y:S05]  /*8290*/  @P0 BRA `(.L_x_2745) ;  /* 0x00000000002c0947 */ /* 0x000fea0003800000 */
[----:B------:R-:W-:-:S13]  /*82a0*/  ISETP.NE.AND P0, PT, R0, 0x5, PT ;  /* 0x000000050000780c */ /* 0x000fda0003f05270 */
[----:B------:R-:W-:Y:S05]  /*82b0*/  @!P0 BRA `(.L_x_2746) ;  /* 0x0000000000148947 */ /* 0x000fea0003800000 */
[----:B------:R-:W-:-:S13]  /*82c0*/  ISETP.NE.AND P0, PT, R0, 0x6, PT ;  /* 0x000000060000780c */ /* 0x000fda0003f05270 */
[----:B------:R-:W-:Y:S05]  /*82d0*/  @P0 BRA `(.L_x_2742) ;  /* 0x0000000800cc0947 */ /* 0x000fea0003800000 */
[----:B------:R0:W-:Y:S01]  /*82e0*/  STG.E desc[UR36][R8.64], R4 ;  /* 0x0000000408007986 */ /* 0x0001e2000c101924 */
[----:B------:R-:W-:Y:S01]  /*82f0*/  IMAD.MOV.U32 R25, RZ, RZ, R26 ;  /* 0x000000ffff197224 */ /* 0x000fe200078e001a */
[----:B------:R-:W-:Y:S06]  /*8300*/  BRA `(.L_x_2737) ;  /* 0x0000000c00247947 */ /* 0x000fec0003800000 */
.L_x_2746:
[----:B----4-:R-:W-:Y:S01]  /*8310*/  F2FP.F16.F32.PACK_AB R4, RZ, R4 ;  /* 0x00000004ff04723e */ /* 0x010fe200000000ff */
[----:B------:R-:W-:-:S04]  /*8320*/  IMAD.MOV.U32 R25, RZ, RZ, R26 ;  /* 0x000000ffff197224 */ /* 0x000fc800078e001a */
[----:B------:R0:W-:Y:S01]  /*8330*/  STG.E.U16 desc[UR36][R8.64], R4 ;  /* 0x0000000408007986 */ /* 0x0001e2000c101524 */
[----:B------:R-:W-:Y:S05]  /*8340*/  BRA `(.L_x_2737) ;  /* 0x0000000c00147947 */ /* 0x000fea0003800000 */
.L_x_2745:
[----:B------:R-:W-:-:S13]  /*8350*/  ISETP.NE.AND P0, PT, R0, 0x7, PT ;  /* 0x000000070000780c */ /* 0x000fda0003f05270 */
[----:B------:R-:W-:Y:S05]  /*8360*/  @!P0 BRA `(.L_x_2747) ;  /* 0x0000000000348947 */ /* 0x000fea0003800000 */
[----:B------:R-:W-:-:S13]  /*8370*/  ISETP.NE.AND P0, PT, R0, 0x8, PT ;  /* 0x000000080000780c */ /* 0x000fda0003f05270 */
[----:B------:R-:W-:Y:S05]  /*8380*/  @!P0 BRA `(.L_x_2748) ;  /* 0x0000000000188947 */ /* 0x000fea0003800000 */
[----:B------:R-:W-:-:S13]  /*8390*/  ISETP.NE.AND P0, PT, R0, 0x9, PT ;  /* 0x000000090000780c */ /* 0x000fda0003f05270 */
[----:B------:R-:W-:Y:S05]  /*83a0*/  @P0 BRA `(.L_x_2742) ;  /* 0x0000000800980947 */ /* 0x000fea0003800000 */
[----:B----4-:R-:W-:Y:S02]  /*83b0*/  IMAD.MOV.U32 R5, RZ, RZ, RZ ;  /* 0x000000ffff057224 */ /* 0x010fe400078e00ff */
[----:B------:R-:W-:-:S03]  /*83c0*/  IMAD.MOV.U32 R25, RZ, RZ, R26 ;  /* 0x000000ffff197224 */ /* 0x000fc600078e001a */
[----:B------:R2:W-:Y:S01]  /*83d0*/  STG.E.64 desc[UR36][R8.64], R4 ;  /* 0x0000000408007986 */ /* 0x0005e2000c101b24 */
[----:B------:R-:W-:Y:S05]  /*83e0*/  BRA `(.L_x_2737) ;  /* 0x0000000800ec7947 */ /* 0x000fea0003800000 */
.L_x_2748:
[----:B------:R-:W-:Y:S01]  /*83f0*/  F2FP.F16.F32.PACK_AB R3, RZ, R4 ;  /* 0x00000004ff03723e */ /* 0x000fe200000000ff */
[----:B------:R-:W-:-:S03]  /*8400*/  IMAD.MOV.U32 R25, RZ, RZ, R26 ;  /* 0x000000ffff197224 */ /* 0x000fc600078e001a */
[----:B------:R-:W-:-:S05]  /*8410*/  PRMT R3, R3, 0x5410, RZ ;  /* 0x0000541003037816 */ /* 0x000fca00000000ff */
[----:B------:R0:W-:Y:S01]  /*8420*/  STG.E desc[UR36][R8.64], R3 ;  /* 0x0000000308007986 */ /* 0x0001e2000c101924 */
[----:B------:R-:W-:Y:S05]  /*8430*/  BRA `(.L_x_2737) ;  /* 0x0000000800d87947 */ /* 0x000fea0003800000 */
.L_x_2747:
[----:B----4-:R-:W-:Y:S01]  /*8440*/  FMUL.FTZ R4, R4, 1 ;  /* 0x3f80000004047820 */ /* 0x010fe20000410000 */
[----:B------:R-:W-:-:S05]  /*8450*/  IMAD.MOV.U32 R25, RZ, RZ, R26 ;  /* 0x000000ffff197224 */ /* 0x000fca00078e001a */
[----:B------:R-:W0:Y:S02]  /*8460*/  F2F.F64.F32 R4, R4 ;  /* 0x0000000400047310 */ /* 0x000e240000201800 */
[----:B0-----:R1:W-:Y:S01]  /*8470*/  STG.E.64 desc[UR36][R8.64], R4 ;  /* 0x0000000408007986 */ /* 0x0013e2000c101b24 */
[----:B------:R-:W-:Y:S05]  /*8480*/  BRA `(.L_x_2737) ;  /* 0x0000000800c47947 */ /* 0x000fea0003800000 */
.L_x_2738:
        /* <DEDUP_REMOVED lines=8> */
[----:B------:R-:W-:Y:S01]  /*8510*/  FSETP.NEU.FTZ.AND P0, PT, R4, RZ, PT ;  /* 0x000000ff0400720b */ /* 0x000fe20003f1d000 */
[----:B------:R-:W-:-:S03]  /*8520*/  IMAD.MOV.U32 R25, RZ, RZ, R26 ;  /* 0x000000ffff197224 */ /* 0x000fc600078e001a */
[----:B------:R-:W-:-:S05]  /*8530*/  SEL R3, RZ, 0x1, !P0 ;  /* 0x00000001ff037807 */ /* 0x000fca0004000000 */
[----:B------:R0:W-:Y:S01]  /*8540*/  STG.E.U8 desc[UR36][R8.64], R3 ;  /* 0x0000000308007986 */ /* 0x0001e2000c101124 */
[----:B------:R-:W-:Y:S05]  /*8550*/  BRA `(.L_x_2737) ;  /* 0x0000000800907947 */ /* 0x000fea0003800000 */
.L_x_2751:
[----:B----4-:R-:W-:Y:S01]  /*8560*/  FMUL.FTZ R4, R4, 1 ;  /* 0x3f80000004047820 */ /* 0x010fe20000410000 */
[----:B------:R-:W-:Y:S01]  /*8570*/  CS2R R6, SRZ ;  /* 0x0000000000067805 */ /* 0x000fe2000001ff00 */
[----:B------:R-:W-:-:S04]  /*8580*/  IMAD.MOV.U32 R25, RZ, RZ, R26 ;  /* 0x000000ffff197224 */ /* 0x000fc800078e001a */
[----:B------:R-:W0:Y:S02]  /*8590*/  F2F.F64.F32 R4, R4 ;  /* 0x0000000400047310 */ /* 0x000e240000201800 */
[----:B0-----:R0:W-:Y:S01]  /*85a0*/  STG.E.128 desc[UR36][R8.64], R4 ;  /* 0x0000000408007986 */ /* 0x0011e2000c101d24 */
[----:B------:R-:W-:Y:S05]  /*85b0*/  BRA `(.L_x_2737) ;  /* 0x0000000800787947 */ /* 0x000fea0003800000 */
.L_x_2750:
        /* <DEDUP_REMOVED lines=10> */
[----:B----4-:R-:W-:Y:S01]  /*8660*/  SHF.R.U32.HI R5, RZ, 0x18, R0 ;  /* 0x00000018ff057819 */ /* 0x010fe20000011600 */
        /* <DEDUP_REMOVED lines=9> */
.L_x_2755:
[----:B------:R-:W-:Y:S05]  /*8700*/  BSYNC B0 ;  /* 0x0000000000007941 */ /* 0x000fea0003800000 */
.L_x_2754:
[----:B------:R-:W-:Y:S01]  /*8710*/  LOP3.LUT R5, R0, R5, RZ, 0xfc, !PT ;  /* 0x0000000500057212 */ /* 0x000fe200078efcff */
[----:B------:R-:W-:-:S04]  /*8720*/  IMAD.MOV.U32 R25, RZ, RZ, R26 ;  /* 0x000000ffff197224 */ /* 0x000fc800078e001a */
[----:B------:R0:W-:Y:S01]  /*8730*/  STG.E.U8 desc[UR36][R8.64], R5 ;  /* 0x0000000508007986 */ /* 0x0001e2000c101124 */
[----:B------:R-:W-:Y:S05]  /*8740*/  BRA `(.L_x_2737) ;  /* 0x0000000800147947 */ /* 0x000fea0003800000 */
.L_x_2753:
[----:B----4-:R-:W-:Y:S01]  /*8750*/  LOP3.LUT R5, R4, 0x7fffffff, RZ, 0xc0, !PT ;  /* 0x7fffffff04057812 */ /* 0x010fe200078ec0ff */
        /* <DEDUP_REMOVED lines=11> */
.L_x_2757:
[----:B------:R-:W-:Y:S01]  /*8810*/  IMAD.MOV.U32 R0, RZ, RZ, 0x7f ;  /* 0x0000007fff007424 */ /* 0x000fe200078e00ff */
[----:B------:R-:W-:-:S04]  /*8820*/  ISETP.GT.U32.AND P0, PT, R5, 0x7f800000, PT ;  /* 0x7f8000000500780c */ /* 0x000fc80003f04070 */
[----:B------:R-:W-:-:S09]  /*8830*/  SEL R0, R0, 0x7c, P0 ;  /* 0x0000007c00007807 */ /* 0x000fd20000000000 */
.L_x_2758:
[----:B------:R-:W-:Y:S05]  /*8840*/  BSYNC B0 ;  /* 0x0000000000007941 */ /* 0x000fea0003800000 */
.L_x_2756:
[----:B------:R-:W-:Y:S01]  /*8850*/  LOP3.LUT R4, R4, 0x80000000, RZ, 0xc0, !PT ;  /* 0x8000000004047812 */ /* 0x000fe200078ec0ff */
[----:B------:R-:W-:-:S03]  /*8860*/  IMAD.MOV.U32 R25, RZ, RZ, R26 ;  /* 0x000000ffff197224 */ /* 0x000fc600078e001a */
[----:B------:R-:W-:-:S04]  /*8870*/  SHF.R.U32.HI R3, RZ, 0x18, R4 ;  /* 0x00000018ff037819 */ /* 0x000fc80000011604 */
[----:B------:R-:W-:-:S05]  /*8880*/  LOP3.LUT R3, R0, R3, RZ, 0xfc, !PT ;  /* 0x0000000300037212 */ /* 0x000fca00078efcff */
[----:B------:R0:W-:Y:S01]  /*8890*/  STG.E.U8 desc[UR36][R8.64], R3 ;  /* 0x0000000308007986 */ /* 0x0001e2000c101124 */
[----:B------:R-:W-:Y:S05]  /*88a0*/  BRA `(.L_x_2737) ;  /* 0x0000000400bc7947 */ /* 0x000fea0003800000 */
.L_x_2752:
[----:B----4-:R-:W-:Y:S01]  /*88b0*/  F2FP.BF16.F32.PACK_AB R4, RZ, R4 ;  /* 0x00000004ff04723e */ /* 0x010fe200000010ff */
[----:B------:R-:W-:-:S04]  /*88c0*/  IMAD.MOV.U32 R25, RZ, RZ, R26 ;  /* 0x000000ffff197224 */ /* 0x000fc800078e001a */
[----:B------:R0:W-:Y:S01]  /*88d0*/  STG.E.U16 desc[UR36][R8.64], R4 ;  /* 0x0000000408007986 */ /* 0x0001e2000c101524 */
[----:B------:R-:W-:Y:S05]  /*88e0*/  BRA `(.L_x_2737) ;  /* 0x0000000400ac7947 */ /* 0x000fea0003800000 */
.L_x_2749:
        /* <DEDUP_REMOVED lines=8> */
[----:B------:R-:W0:Y:S01]  /*8970*/  F2I.FTZ.U32.TRUNC.NTZ R3, R4 ;  /* 0x0000000400037305 */ /* 0x000e22000021f000 */
[----:B------:R-:W-:Y:S01]  /*8980*/  IMAD.MOV.U32 R25, RZ, RZ, R26 ;  /* 0x000000ffff197224 */ /* 0x000fe200078e001a */
[----:B0-----:R0:W-:Y:S01]  /*8990*/  STG.E.U16 desc[UR36][R8.64], R3 ;  /* 0x0000000308007986 */ /* 0x0011e2000c101524 */
[----:B------:R-:W-:Y:S05]  /*89a0*/  BRA `(.L_x_2737) ;  /* 0x00000004007c7947 */ /* 0x000fea0003800000 */
.L_x_2761:
[----:B----4-:R-:W-:Y:S01]  /*89b0*/  LOP3.LUT R5, R4, 0x7fffffff, RZ, 0xc0, !PT ;  /* 0x7fffffff04057812 */ /* 0x010fe200078ec0ff */
        /* <DEDUP_REMOVED lines=15> */
.L_x_2764:
[----:B------:R-:W-:-:S04]  /*8ab0*/  LOP3.LUT R4, R4, 0x80000000, RZ, 0xc0, !PT ;  /* 0x8000000004047812 */ /* 0x000fc800078ec0ff */
[----:B------:R-:W-:-:S04]  /*8ac0*/  SHF.R.U32.HI R4, RZ, 0x18, R4 ;  /* 0x00000018ff047819 */ /* 0x000fc80000011604 */
[----:B------:R-:W-:-:S04]  /*8ad0*/  LOP3.LUT R3, R3, R4, RZ, 0xfc, !PT ;  /* 0x0000000403037212 */ /* 0x000fc800078efcff */
[----:B------:R-:W-:-:S07]  /*8ae0*/  PRMT R0, R3, 0x7610, R0 ;  /* 0x0000761003007816 */ /* 0x000fce0000000000 */
.L_x_2763:
[----:B------:R-:W-:Y:S05]  /*8af0*/  BSYNC B0 ;  /* 0x0000000000007941 */ /* 0x000fea0003800000 */
.L_x_2762:
[----:B------:R0:W-:Y:S01]  /*8b00*/  STG.E.U8 desc[UR36][R8.64], R0 ;  /* 0x0000000008007986 */ /* 0x0001e2000c101124 */
[----:B------:R-:W-:Y:S01]  /*8b10*/  IMAD.MOV.U32 R25, RZ, RZ, R26 ;  /* 0x000000ffff197224 */ /* 0x000fe200078e001a */
[----:B------:R-:W-:Y:S06]  /*8b20*/  BRA `(.L_x_2737) ;  /* 0x00000004001c7947 */ /* 0x000fec0003800000 */
.L_x_2760:
        /* <DEDUP_REMOVED lines=16> */
.L_x_2767:
[----:B------:R-:W-:-:S04]  /*8c30*/  LOP3.LUT R4, R4, 0x80000000, RZ, 0xc0, !PT ;  /* 0x8000000004047812 */ /* 0x000fc800078ec0ff */
[----:B------:R-:W-:-:S04]  /*8c40*/  SHF.R.U32.HI R4, RZ, 0x18, R4 ;  /* 0x00000018ff047819 */ /* 0x000fc80000011604 */
[----:B------:R-:W-:-:S04]  /*8c50*/  LOP3.LUT R3, R3, R4, RZ, 0xfc, !PT ;  /* 0x0000000403037212 */ /* 0x000fc800078efcff */
[----:B------:R-:W-:-:S07]  /*8c60*/  PRMT R0, R3, 0x7610, R0 ;  /* 0x0000761003007816 */ /* 0x000fce0000000000 */
.L_x_2766:
[----:B------:R-:W-:Y:S05]  /*8c70*/  BSYNC B0 ;  /* 0x0000000000007941 */ /* 0x000fea0003800000 */
.L_x_2765:
[----:B------:R0:W-:Y:S01]  /*8c80*/  STG.E.U8 desc[UR36][R8.64], R0 ;  /* 0x0000000008007986 */ /* 0x0001e2000c101124 */
[----:B------:R-:W-:Y:S01]  /*8c90*/  IMAD.MOV.U32 R25, RZ, RZ, R26 ;  /* 0x000000ffff197224 */ /* 0x000fe200078e001a */
[----:B------:R-:W-:Y:S06]  /*8ca0*/  BRA `(.L_x_2737) ;  /* 0x0000000000bc7947 */ /* 0x000fec0003800000 */
.L_x_2759:
[----:B------:R-:W-:-:S13]  /*8cb0*/  ISETP.NE.AND P0, PT, R0, 0x1c, PT ;  /* 0x0000001c0000780c */ /* 0x000fda0003f05270 */
[----:B------:R-:W-:Y:S05]  /*8cc0*/  @!P0 BRA `(.L_x_2768) ;  /* 0x0000000000a88947 */ /* 0x000fea0003800000 */
[----:B------:R-:W-:-:S13]  /*8cd0*/  ISETP.NE.AND P0, PT, R0, 0x1d, PT ;  /* 0x0000001d0000780c */ /* 0x000fda0003f05270 */
[----:B------:R-:W-:Y:S05]  /*8ce0*/  @!P0 BRA `(.L_x_2769) ;  /* 0x0000000000908947 */ /* 0x000fea0003800000 */
[----:B------:R-:W-:-:S13]  /*8cf0*/  ISETP.NE.AND P0, PT, R0, 0x2c, PT ;  /* 0x0000002c0000780c */ /* 0x000fda0003f05270 */
[----:B------:R-:W-:Y:S05]  /*8d00*/  @P0 BRA `(.L_x_2742) ;  /* 0x0000000000400947 */ /* 0x000fea0003800000 */
[----:B----4-:R-:W-:Y:S01]  /*8d10*/  SHF.R.U32.HI R5, RZ, 0x17, R4 ;  /* 0x00000017ff057819 */ /* 0x010fe20000011604 */
[----:B------:R-:W-:-:S03]  /*8d20*/  IMAD.MOV.U32 R25, RZ, RZ, R26 ;  /* 0x000000ffff197224 */ /* 0x000fc600078e001a */
        /* <DEDUP_REMOVED lines=14> */
.L_x_2742:
[----:B------:R-:W-:Y:S01]  /*8e10*/  MOV R14, 0x0 ;  /* 0x00000000000e7802 */ /* 0x000fe20000000f00 */
[----:B------:R-:W-:Y:S01]  /*8e20*/  ULDC.64 UR4, c[0x4][0x128] ;  /* 0x01004a0000047ab9 */ /* 0x000fe20000000a00 */
[----:B------:R-:W-:Y:S01]  /*8e30*/  ULDC.64 UR6, c[0x4][0x130] ;  /* 0x01004c0000067ab9 */ /* 0x000fe20000000a00 */
[----:B----4-:R-:W-:Y:S02]  /*8e40*/  IMAD.U32 R4, RZ, RZ, UR4 ;  /* 0x00000004ff047e24 */ /* 0x010fe4000f8e00ff */
        /* <DEDUP_REMOVED lines=11> */
[----:B0--3--:R-:W-:Y:S05]  /*8f00*/  CALL.ABS.NOINC R14 ;  /* 0x000000000e007343 */ /* 0x009fea0003c00000 */
.L_x_2770:
[----:B------:R-:W-:Y:S01]  /*8f10*/  IMAD.MOV.U32 R25, RZ, RZ, R26 ;  /* 0x000000ffff197224 */ /* 0x000fe200078e001a */
[----:B------:R-:W-:Y:S06]  /*8f20*/  BRA `(.L_x_2737) ;  /* 0x00000000001c7947 */ /* 0x000fec0003800000 */
.L_x_2769:
[----:B----4-:R-:W0:Y:S01]  /*8f30*/  F2I.U64.TRUNC R4, R4 ;  /* 0x0000000400047311 */ /* 0x010e22000020d800 */
[----:B------:R-:W-:Y:S01]  /*8f40*/  IMAD.MOV.U32 R25, RZ, RZ, R26 ;  /* 0x000000ffff197224 */ /* 0x000fe200078e001a */
[----:B0-----:R0:W-:Y:S01]  /*8f50*/  STG.E.64 desc[UR36][R8.64], R4 ;  /* 0x0000000408007986 */ /* 0x0011e2000c101b24 */
[----:B------:R-:W-:Y:S05]  /*8f60*/  BRA `(.L_x_2737) ;  /* 0x00000000000c7947 */ /* 0x000fea0003800000 */
.L_x_2768:
[----:B------:R-:W0:Y:S01]  /*8f70*/  F2I.FTZ.U32.TRUNC.NTZ R3, R4 ;  /* 0x0000000400037305 */ /* 0x000e22000021f000 */
[----:B------:R-:W-:Y:S01]  /*8f80*/  IMAD.MOV.U32 R25, RZ, RZ, R26 ;  /* 0x000000ffff197224 */ /* 0x000fe200078e001a */
[----:B0-----:R0:W-:Y:S06]  /*8f90*/  STG.E desc[UR36][R8.64], R3 ;  /* 0x0000000308007986 */ /* 0x0011ec000c101924 */
.L_x_2737:
[----:B------:R-:W-:Y:S05]  /*8fa0*/  BSYNC B6 ;  /* 0x0000000000067941 */ /* 0x000fea0003800000 */
.L_x_2736:
[----:B------:R-:W-:Y:S01]  /*8fb0*/  ISETP.GE.AND P0, PT, R25, R17, PT ;  /* 0x000000111900720c */ /* 0x000fe20003f06270 */
[----:B------:R-:W-:-:S12]  /*8fc0*/  BSSY B6, `(.L_x_2771) ;  /* 0x00001d8000067945 */ /* 0x000fd80003800000 */
[----:B------:R-:W-:Y:S05]  /*8fd0*/  @P0 BRA `(.L_x_2772) ;  /* 0x0000001c00580947 */ /* 0x000fea0003800000 */
[----:B012---:R-:W0:Y:S01]  /*8fe0*/  LDC.64 R8, c[0x0][0x218] ;  /* 0x00008600ff087b82 */ /* 0x007e220000000a00 */
[----:B------:R-:W-:Y:S01]  /*8ff0*/  IMAD R0, R2, 0x200, R25 ;  /* 0x0000020002007824 */ /* 0x000fe200078e0219 */
[----:B----4-:R-:W-:Y:S01]  /*9000*/  PRMT R4, R16, 0x9910, RZ ;  /* 0x0000991010047816 */ /* 0x010fe200000000ff */
        /* <DEDUP_REMOVED lines=18> */
.L_x_2776:
[----:B------:R-:W0:Y:S02]  /*9130*/  F2I.S64.TRUNC R18, R18 ;  /* 0x0000001200127311 */ /* 0x000e24000020d900 */
[----:B0-----:R-:W-:-:S05]  /*9140*/  IMAD.MOV.U32 R3, RZ, RZ, R18 ;  /* 0x000000ffff037224 */ /* 0x001fca00078e0012 */
[----:B------:R0:W-:Y:S01]  /*9150*/  STG.E.U8 desc[UR36][R8.64], R3 ;  /* 0x0000000308007986 */ /* 0x0001e2000c101124 */
[----:B------:R-:W-:Y:S05]  /*9160*/  BRA `(.L_x_2778) ;  /* 0x0000000c00407947 */ /* 0x000fea0003800000 */
.L_x_2775:
        /* <DEDUP_REMOVED lines=9> */
.L_x_2780:
[----:B------:R-:W0:Y:S02]  /*9200*/  F2I.FTZ.TRUNC.NTZ R3, R18 ;  /* 0x0000001200037305 */ /* 0x000e24000021f100 */
[----:B0-----:R0:W-:Y:S01]  /*9210*/  STG.E desc[UR36][R8.64], R3 ;  /* 0x0000000308007986 */ /* 0x0011e2000c101924 */
[----:B------:R-:W-:Y:S05]  /*9220*/  BRA `(.L_x_2778) ;  /* 0x0000000c00107947 */ /* 0x000fea0003800000 */
.L_x_2779:
[----:B------:R-:W0:Y:S02]  /*9230*/  F2I.FTZ.TRUNC.NTZ R3, R18 ;  /* 0x0000001200037305 */ /* 0x000e24000021f100 */
[----:B0-----:R0:W-:Y:S01]  /*9240*/  STG.E.U16 desc[UR36][R8.64], R3 ;  /* 0x0000000308007986 */ /* 0x0011e2000c101524 */
[----:B------:R-:W-:Y:S05]  /*9250*/  BRA `(.L_x_2778) ;  /* 0x0000000c00047947 */ /* 0x000fea0003800000 */
.L_x_2774:
        /* <DEDUP_REMOVED lines=8> */
.L_x_2782:
[----:B------:R-:W-:-:S05]  /*92e0*/  F2FP.F16.F32.PACK_AB R18, RZ, R18 ;  /* 0x00000012ff12723e */ /* 0x000fca00000000ff */
[----:B------:R0:W-:Y:S01]  /*92f0*/  STG.E.U16 desc[UR36][R8.64], R18 ;  /* 0x0000001208007986 */ /* 0x0001e2000c101524 */
[----:B------:R-:W-:Y:S05]  /*9300*/  BRA `(.L_x_2778) ;  /* 0x0000000800d87947 */ /* 0x000fea0003800000 */
.L_x_2781:
        /* <DEDUP_REMOVED lines=9> */
.L_x_2784:
[----:B------:R-:W-:-:S04]  /*93a0*/  F2FP.F16.F32.PACK_AB R3, RZ, R18 ;  /* 0x00000012ff03723e */ /* 0x000fc800000000ff */
[----:B------:R-:W-:-:S05]  /*93b0*/  PRMT R3, R3, 0x5410, RZ ;  /* 0x0000541003037816 */ /* 0x000fca00000000ff */
[----:B------:R2:W-:Y:S01]  /*93c0*/  STG.E desc[UR36][R8.64], R3 ;  /* 0x0000000308007986 */ /* 0x0005e2000c101924 */
[----:B------:R-:W-:Y:S05]  /*93d0*/  BRA `(.L_x_2778) ;  /* 0x0000000800a47947 */ /* 0x000fea0003800000 */
.L_x_2783:
[----:B------:R-:W-:-:S06]  /*93e0*/  FMUL.FTZ R4, R18, 1 ;  /* 0x3f80000012047820 */ /* 0x000fcc0000410000 */
[----:B------:R-:W0:Y:S02]  /*93f0*/  F2F.F64.F32 R4, R4 ;  /* 0x0000000400047310 */ /* 0x000e240000201800 */
[----:B0-----:R0:W-:Y:S01]  /*9400*/  STG.E.64 desc[UR36][R8.64], R4 ;  /* 0x0000000408007986 */ /* 0x0011e2000c101b24 */
[----:B------:R-:W-:Y:S05]  /*9410*/  BRA `(.L_x_2778) ;  /* 0x0000000800947947 */ /* 0x000fea0003800000 */
.L_x_2773:
        /* <DEDUP_REMOVED lines=12> */
.L_x_2787:
[----:B------:R-:W-:Y:S01]  /*94e0*/  FMUL.FTZ R4, R18, 1 ;  /* 0x3f80000012047820 */ /* 0x000fe20000410000 */
[----:B------:R-:W-:-:S05]  /*94f0*/  CS2R R6, SRZ ;  /* 0x0000000000067805 */ /* 0x000fca000001ff00 */
[----:B------:R-:W0:Y:S02]  /*9500*/  F2F.F64.F32 R4, R4 ;  /* 0x0000000400047310 */ /* 0x000e240000201800 */
[----:B0-----:R0:W-:Y:S01]  /*9510*/  STG.E.128 desc[UR36][R8.64], R4 ;  /* 0x0000000408007986 */ /* 0x0011e2000c101d24 */
[----:B------:R-:W-:Y:S05]  /*9520*/  BRA `(.L_x_2778) ;  /* 0x0000000800507947 */ /* 0x000fea0003800000 */
.L_x_2786:
        /* <DEDUP_REMOVED lines=20> */
.L_x_2791:
[----:B------:R-:W-:Y:S05]  /*9670*/  BSYNC B0 ;  /* 0x0000000000007941 */ /* 0x000fea0003800000 */
.L_x_2790:
[----:B------:R-:W-:-:S05]  /*9680*/  LOP3.LUT R5, R0, R5, RZ, 0xfc, !PT ;  /* 0x0000000500057212 */ /* 0x000fca00078efcff */
[----:B------:R0:W-:Y:S01]  /*9690*/  STG.E.U8 desc[UR36][R8.64], R5 ;  /* 0x0000000508007986 */ /* 0x0001e2000c101124 */
[----:B------:R-:W-:Y:S05]  /*96a0*/  BRA `(.L_x_2778) ;  /* 0x0000000400f07947 */ /* 0x000fea0003800000 */
.L_x_2789:
        /* <DEDUP_REMOVED lines=12> */
.L_x_2793:
[----:B------:R-:W-:Y:S01]  /*9770*/  IMAD.MOV.U32 R0, RZ, RZ, 0x7f ;  /* 0x0000007fff007424 */ /* 0x000fe200078e00ff */
[----:B------:R-:W-:-:S04]  /*9780*/  ISETP.GT.U32.AND P0, PT, R4, 0x7f800000, PT ;  /* 0x7f8000000400780c */ /* 0x000fc80003f04070 */
[----:B------:R-:W-:-:S09]  /*9790*/  SEL R0, R0, 0x7c, P0 ;  /* 0x0000007c00007807 */ /* 0x000fd20000000000 */
.L_x_2794:
[----:B------:R-:W-:Y:S05]  /*97a0*/  BSYNC B0 ;  /* 0x0000000000007941 */ /* 0x000fea0003800000 */
.L_x_2792:
[----:B------:R-:W-:-:S04]  /*97b0*/  LOP3.LUT R18, R18, 0x80000000, RZ, 0xc0, !PT ;  /* 0x8000000012127812 */ /* 0x000fc800078ec0ff */
[----:B------:R-:W-:-:S04]  /*97c0*/  SHF.R.U32.HI R3, RZ, 0x18, R18 ;  /* 0x00000018ff037819 */ /* 0x000fc80000011612 */
[----:B------:R-:W-:-:S05]  /*97d0*/  LOP3.LUT R3, R0, R3, RZ, 0xfc, !PT ;  /* 0x0000000300037212 */ /* 0x000fca00078efcff */
[----:B------:R0:W-:Y:S01]  /*97e0*/  STG.E.U8 desc[UR36][R8.64], R3 ;  /* 0x0000000308007986 */ /* 0x0001e2000c101124 */
[----:B------:R-:W-:Y:S05]  /*97f0*/  BRA `(.L_x_2778) ;  /* 0x00000004009c7947 */ /* 0x000fea0003800000 */
.L_x_2788:
[----:B------:R-:W-:-:S05]  /*9800*/  F2FP.BF16.F32.PACK_AB R18, RZ, R18 ;  /* 0x00000012ff12723e */ /* 0x000fca00000010ff */
[----:B------:R0:W-:Y:S01]  /*9810*/  STG.E.U16 desc[UR36][R8.64], R18 ;  /* 0x0000001208007986 */ /* 0x0001e2000c101524 */
[----:B------:R-:W-:Y:S05]  /*9820*/  BRA `(.L_x_2778) ;  /* 0x0000000400907947 */ /* 0x000fea0003800000 */
.L_x_2785:
        /* <DEDUP_REMOVED lines=11> */
.L_x_2797:
        /* <DEDUP_REMOVED lines=16> */
.L_x_2800:
[----:B------:R-:W-:-:S04]  /*99e0*/  LOP3.LUT R18, R18, 0x80000000, RZ, 0xc0, !PT ;  /* 0x8000000012127812 */ /* 0x000fc800078ec0ff */
[----:B------:R-:W-:-:S04]  /*99f0*/  SHF.R.U32.HI R3, RZ, 0x18, R18 ;  /* 0x00000018ff037819 */ /* 0x000fc80000011612 */
[----:B------:R-:W-:-:S04]  /*9a00*/  LOP3.LUT R0, R0, R3, RZ, 0xfc, !PT ;  /* 0x0000000300007212 */ /* 0x000fc800078efcff */
[----:B------:R-:W-:-:S07]  /*9a10*/  PRMT R4, R0, 0x7610, R4 ;  /* 0x0000761000047816 */ /* 0x000fce0000000004 */
.L_x_2799:
[----:B------:R-:W-:Y:S05]  /*9a20*/  BSYNC B0 ;  /* 0x0000000000007941 */ /* 0x000fea0003800000 */
.L_x_2798:
[----:B------:R0:W-:Y:S01]  /*9a30*/  STG.E.U8 desc[UR36][R8.64], R4 ;  /* 0x0000000408007986 */ /* 0x0001e2000c101124 */
[----:B------:R-:W-:Y:S05]  /*9a40*/  BRA `(.L_x_2778) ;  /* 0x0000000400087947 */ /* 0x000fea0003800000 */
.L_x_2796:
        /* <DEDUP_REMOVED lines=16> */
.L_x_2803:
[----:B------:R-:W-:-:S04]  /*9b50*/  LOP3.LUT R18, R18, 0x80000000, RZ, 0xc0, !PT ;  /* 0x8000000012127812 */ /* 0x000fc800078ec0ff */
[----:B------:R-:W-:-:S04]  /*9b60*/  SHF.R.U32.HI R3, RZ, 0x18, R18 ;  /* 0x00000018ff037819 */ /* 0x000fc80000011612 */
[----:B------:R-:W-:-:S04]  /*9b70*/  LOP3.LUT R0, R0, R3, RZ, 0xfc, !PT ;  /* 0x0000000300007212 */ /* 0x000fc800078efcff */
[----:B------:R-:W-:-:S07]  /*9b80*/  PRMT R4, R0, 0x7610, R4 ;  /* 0x0000761000047816 */ /* 0x000fce0000000004 */
.L_x_2802:
[----:B------:R-:W-:Y:S05]  /*9b90*/  BSYNC B0 ;  /* 0x0000000000007941 */ /* 0x000fea0003800000 */
.L_x_2801:
[----:B------:R0:W-:Y:S01]  /*9ba0*/  STG.E.U8 desc[UR36][R8.64], R4 ;  /* 0x0000000408007986 */ /* 0x0001e2000c101124 */
[----:B------:R-:W-:Y:S05]  /*9bb0*/  BRA `(.L_x_2778) ;  /* 0x0000000000ac7947 */ /* 0x000fea0003800000 */
.L_x_2795:
        /* <DEDUP_REMOVED lines=21> */
.L_x_2777:
        /* <DEDUP_REMOVED lines=16> */
.L_x_2806:
[----:B------:R-:W-:Y:S05]  /*9e10*/  BRA `(.L_x_2778) ;  /* 0x0000000000147947 */ /* 0x000fea0003800000 */
.L_x_2805:
[----:B------:R-:W0:Y:S02]  /*9e20*/  F2I.U64.TRUNC R18, R18 ;  /* 0x0000001200127311 */ /* 0x000e24000020d800 */
[----:B0-----:R0:W-:Y:S01]  /*9e30*/  STG.E.64 desc[UR36][R8.64], R18 ;  /* 0x0000001208007986 */ /* 0x0011e2000c101b24 */
[----:B------:R-:W-:Y:S05]  /*9e40*/  BRA `(.L_x_2778) ;  /* 0x0000000000087947 */ /* 0x000fea0003800000 */
.L_x_2804:
[----:B------:R-:W0:Y:S02]  /*9e50*/  F2I.FTZ.U32.TRUNC.NTZ R3, R18 ;  /* 0x0000001200037305 */ /* 0x000e24000021f000 */
[----:B0-----:R0:W-:Y:S02]  /*9e60*/  STG.E desc[UR36][R8.64], R3 ;  /* 0x0000000308007986 */ /* 0x0011e4000c101924 */
.L_x_2778:
        /* <DEDUP_REMOVED lines=24> */
.L_x_2810:
[----:B------:R-:W0:Y:S02]  /*9ff0*/  F2I.S64.TRUNC R22, R22 ;  /* 0x0000001600167311 */ /* 0x000e24000020d900 */
[----:B0-----:R-:W-:-:S05]  /*a000*/  IMAD.MOV.U32 R3, RZ, RZ, R22 ;  /* 0x000000ffff037224 */ /* 0x001fca00078e0016 */
[----:B------:R0:W-:Y:S01]  /*a010*/  STG.E.U8 desc[UR36][R8.64], R3 ;  /* 0x0000000308007986 */ /* 0x0001e2000c101124 */
[----:B------:R-:W-:Y:S05]  /*a020*/  BRA `(.L_x_2812) ;  /* 0x0000000c00407947 */ /* 0x000fea0003800000 */
.L_x_2809:
        /* <DEDUP_REMOVED lines=9> */
.L_x_2814:
[----:B------:R-:W0:Y:S02]  /*a0c0*/  F2I.FTZ.TRUNC.NTZ R3, R22 ;  /* 0x0000001600037305 */ /* 0x000e24000021f100 */
[----:B0-----:R0:W-:Y:S01]  /*a0d0*/  STG.E desc[UR36][R8.64], R3 ;  /* 0x0000000308007986 */ /* 0x0011e2000c101924 */
[----:B------:R-:W-:Y:S05]  /*a0e0*/  BRA `(.L_x_2812) ;  /* 0x0000000c00107947 */ /* 0x000fea0003800000 */
.L_x_2813:
[----:B------:R-:W0:Y:S02]  /*a0f0*/  F2I.FTZ.TRUNC.NTZ R3, R22 ;  /* 0x0000001600037305 */ /* 0x000e24000021f100 */
[----:B0-----:R0:W-:Y:S01]  /*a100*/  STG.E.U16 desc[UR36][R8.64], R3 ;  /* 0x0000000308007986 */ /* 0x0011e2000c101524 */
[----:B------:R-:W-:Y:S05]  /*a110*/  BRA `(.L_x_2812) ;  /* 0x0000000c00047947 */ /* 0x000fea0003800000 */
.L_x_2808:
        /* <DEDUP_REMOVED lines=8> */
.L_x_2816:
[----:B------:R-:W-:-:S05]  /*a1a0*/  F2FP.F16.F32.PACK_AB R22, RZ, R22 ;  /* 0x00000016ff16723e */ /* 0x000fca00000000ff */
[----:B------:R0:W-:Y:S01]  /*a1b0*/  STG.E.U16 desc[UR36][R8.64], R22 ;  /* 0x0000001608007986 */ /* 0x0001e2000c101524 */
[----:B------:R-:W-:Y:S05]  /*a1c0*/  BRA `(.L_x_2812) ;  /* 0x0000000800d87947 */ /* 0x000fea0003800000 */
.L_x_2815:
        /* <DEDUP_REMOVED lines=9> */
.L_x_2818:
[----:B------:R-:W-:-:S04]  /*a260*/  F2FP.F16.F32.PACK_AB R3, RZ, R22 ;  /* 0x00000016ff03723e */ /* 0x000fc800000000ff */
[----:B------:R-:W-:-:S05]  /*a270*/  PRMT R3, R3, 0x5410, RZ ;  /* 0x0000541003037816 */ /* 0x000fca00000000ff */
[----:B------:R0:W-:Y:S01]  /*a280*/  STG.E desc[UR36][R8.64], R3 ;  /* 0x0000000308007986 */ /* 0x0001e2000c101924 */
[----:B------:R-:W-:Y:S05]  /*a290*/  BRA `(.L_x_2812) ;  /* 0x0000000800a47947 */ /* 0x000fea0003800000 */
.L_x_2817:
[----:B------:R-:W-:-:S06]  /*a2a0*/  FMUL.FTZ R4, R22, 1 ;  /* 0x3f80000016047820 */ /* 0x000fcc0000410000 */
[----:B------:R-:W0:Y:S02]  /*a2b0*/  F2F.F64.F32 R4, R4 ;  /* 0x0000000400047310 */ /* 0x000e240000201800 */
[----:B0-----:R0:W-:Y:S01]  /*a2c0*/  STG.E.64 desc[UR36][R8.64], R4 ;  /* 0x0000000408007986 */ /* 0x0011e2000c101b24 */
[----:B------:R-:W-:Y:S05]  /*a2d0*/  BRA `(.L_x_2812) ;  /* 0x0000000800947947 */ /* 0x000fea0003800000 */
.L_x_2807:
        /* <DEDUP_REMOVED lines=12> */
.L_x_2821:
[----:B------:R-:W-:Y:S01]  /*a3a0*/  FMUL.FTZ R4, R22, 1 ;  /* 0x3f80000016047820 */ /* 0x000fe20000410000 */
[----:B------:R-:W-:-:S05]  /*a3b0*/  CS2R R6, SRZ ;  /* 0x0000000000067805 */ /* 0x000fca000001ff00 */
[----:B------:R-:W0:Y:S02]  /*a3c0*/  F2F.F64.F32 R4, R4 ;  /* 0x0000000400047310 */ /* 0x000e240000201800 */
[----:B0-----:R0:W-:Y:S01]  /*a3d0*/  STG.E.128 desc[UR36][R8.64], R4 ;  /* 0x0000000408007986 */ /* 0x0011e2000c101d24 */
[----:B------:R-:W-:Y:S05]  /*a3e0*/  BRA `(.L_x_2812) ;  /* 0x0000000800507947 */ /* 0x000fea0003800000 */
.L_x_2820:
        /* <DEDUP_REMOVED lines=20> */
.L_x_2825:
[----:B------:R-:W-:Y:S05]  /*a530*/  BSYNC B0 ;  /* 0x0000000000007941 */ /* 0x000fea0003800000 */
.L_x_2824:
[----:B------:R-:W-:-:S05]  /*a540*/  LOP3.LUT R5, R0, R5, RZ, 0xfc, !PT ;  /* 0x0000000500057212 */ /* 0x000fca00078efcff */
[----:B------:R0:W-:Y:S01]  /*a550*/  STG.E.U8 desc[UR36][R8.64], R5 ;  /* 0x0000000508007986 */ /* 0x0001e2000c101124 */
[----:B------:R-:W-:Y:S05]  /*a560*/  BRA `(.L_x_2812) ;  /* 0x0000000400f07947 */ /* 0x000fea0003800000 */
.L_x_2823:
        /* <DEDUP_REMOVED lines=12> */
.L_x_2827:
[----:B------:R-:W-:Y:S01]  /*a630*/  IMAD.MOV.U32 R0, RZ, RZ, 0x7f ;  /* 0x0000007fff007424 */ /* 0x000fe200078e00ff */
[----:B------:R-:W-:-:S04]  /*a640*/  ISETP.GT.U32.AND P0, PT, R4, 0x7f800000, PT ;  /* 0x7f8000000400780c */ /* 0x000fc80003f04070 */
[----:B------:R-:W-:-:S09]  /*a650*/  SEL R0, R0, 0x7c, P0 ;  /* 0x0000007c00007807 */ /* 0x000fd20000000000 */
.L_x_2828:
[----:B------:R-:W-:Y:S05]  /*a660*/  BSYNC B0 ;  /* 0x0000000000007941 */ /* 0x000fea0003800000 */
.L_x_2826:
[----:B------:R-:W-:-:S04]  /*a670*/  LOP3.LUT R22, R22, 0x80000000, RZ, 0xc0, !PT ;  /* 0x8000000016167812 */ /* 0x000fc800078ec0ff */
[----:B------:R-:W-:-:S04]  /*a680*/  SHF.R.U32.HI R3, RZ, 0x18, R22 ;  /* 0x00000018ff037819 */ /* 0x000fc80000011616 */
[----:B------:R-:W-:-:S05]  /*a690*/  LOP3.LUT R3, R0, R3, RZ, 0xfc, !PT ;  /* 0x0000000300037212 */ /* 0x000fca00078efcff */
[----:B------:R0:W-:Y:S01]  /*a6a0*/  STG.E.U8 desc[UR36][R8.64], R3 ;  /* 0x0000000308007986 */ /* 0x0001e2000c101124 */
[----:B------:R-:W-:Y:S05]  /*a6b0*/  BRA `(.L_x_2812) ;  /* 0x00000004009c7947 */ /* 0x000fea0003800000 */
.L_x_2822:
[----:B------:R-:W-:-:S05]  /*a6c0*/  F2FP.BF16.F32.PACK_AB R22, RZ, R22 ;  /* 0x00000016ff16723e */ /* 0x000fca00000010ff */
[----:B------:R0:W-:Y:S01]  /*a6d0*/  STG.E.U16 desc[UR36][R8.64], R22 ;  /* 0x0000001608007986 */ /* 0x0001e2000c101524 */
[----:B------:R-:W-:Y:S05]  /*a6e0*/  BRA `(.L_x_2812) ;  /* 0x0000000400907947 */ /* 0x000fea0003800000 */
.L_x_2819:
        /* <DEDUP_REMOVED lines=11> */
.L_x_2831:
        /* <DEDUP_REMOVED lines=16> */
.L_x_2834:
[----:B------:R-:W-:-:S04]  /*a8a0*/  LOP3.LUT R22, R22, 0x80000000, RZ, 0xc0, !PT ;  /* 0x8000000016167812 */ /* 0x000fc800078ec0ff */
[----:B------:R-:W-:-:S04]  /*a8b0*/  SHF.R.U32.HI R3, RZ, 0x18, R22 ;  /* 0x00000018ff037819 */ /* 0x000fc80000011616 */
[----:B------:R-:W-:-:S04]  /*a8c0*/  LOP3.LUT R0, R0, R3, RZ, 0xfc, !PT ;  /* 0x0000000300007212 */ /* 0x000fc800078efcff */
[----:B------:R-:W-:-:S07]  /*a8d0*/  PRMT R4, R0, 0x7610, R4 ;  /* 0x0000761000047816 */ /* 0x000fce0000000004 */
.L_x_2833:
[----:B------:R-:W-:Y:S05]  /*a8e0*/  BSYNC B0 ;  /* 0x0000000000007941 */ /* 0x000fea0003800000 */
.L_x_2832:
[----:B------:R0:W-:Y:S01]  /*a8f0*/  STG.E.U8 desc[UR36][R8.64], R4 ;  /* 0x0000000408007986 */ /* 0x0001e2000c101124 */
[----:B------:R-:W-:Y:S05]  /*a900*/  BRA `(.L_x_2812) ;  /* 0x0000000400087947 */ /* 0x000fea0003800000 */
.L_x_2830:
        /* <DEDUP_REMOVED lines=16> */
.L_x_2837:
[----:B------:R-:W-:-:S04]  /*aa10*/  LOP3.LUT R22, R22, 0x80000000, RZ, 0xc0, !PT ;  /* 0x8000000016167812 */ /* 0x000fc800078ec0ff */
[----:B------:R-:W-:-:S04]  /*aa20*/  SHF.R.U32.HI R3, RZ, 0x18, R22 ;  /* 0x00000018ff037819 */ /* 0x000fc80000011616 */
[----:B------:R-:W-:-:S04]  /*aa30*/  LOP3.LUT R0, R0, R3, RZ, 0xfc, !PT ;  /* 0x0000000300007212 */ /* 0x000fc800078efcff */
[----:B------:R-:W-:-:S07]  /*aa40*/  PRMT R4, R0, 0x7610, R4 ;  /* 0x0000761000047816 */ /* 0x000fce0000000004 */
.L_x_2836:
[----:B------:R-:W-:Y:S05]  /*aa50*/  BSYNC B0 ;  /* 0x0000000000007941 */ /* 0x000fea0003800000 */
.L_x_2835:
[----:B------:R4:W-:Y:S01]  /*aa60*/  STG.E.U8 desc[UR36][R8.64], R4 ;  /* 0x0000000408007986 */ /* 0x0009e2000c101124 */
[----:B------:R-:W-:Y:S05]  /*aa70*/  BRA `(.L_x_2812) ;  /* 0x0000000000ac7947 */ /* 0x000fea0003800000 */
.L_x_2829:
        /* <DEDUP_REMOVED lines=21> */
.L_x_2811:
        /* <DEDUP_REMOVED lines=16> */
.L_x_2840:
[----:B------:R-:W-:Y:S05]  /*acd0*/  BRA `(.L_x_2812) ;  /* 0x0000000000147947 */ /* 0x000fea0003800000 */
.L_x_2839:
[----:B------:R-:W0:Y:S02]  /*ace0*/  F2I.U64.TRUNC R22, R22 ;  /* 0x0000001600167311 */ /* 0x000e24000020d800 */
[----:B0-----:R2:W-:Y:S01]  /*acf0*/  STG.E.64 desc[UR36][R8.64], R22 ;  /* 0x0000001608007986 */ /* 0x0015e2000c101b24 */
[----:B------:R-:W-:Y:S05]  /*ad00*/  BRA `(.L_x_2812) ;  /* 0x0000000000087947 */ /* 0x000fea0003800000 */
.L_x_2838:
[----:B------:R-:W0:Y:S02]  /*ad10*/  F2I.FTZ.U32.TRUNC.NTZ R3, R22 ;  /* 0x0000001600037305 */ /* 0x000e24000021f000 */
[----:B0-----:R0:W-:Y:S02]  /*ad20*/  STG.E desc[UR36][R8.64], R3 ;  /* 0x0000000308007986 */ /* 0x0011e4000c101924 */
.L_x_2812:
[----:B------:R-:W-:-:S07]  /*ad30*/  VIADD R25, R25, 0x80 ;  /* 0x0000008019197836 */ /* 0x000fce0000000000 */
.L_x_2772:
[----:B------:R-:W-:Y:S05]  /*ad40*/  BSYNC B6 ;  /* 0x0000000000067941 */ /* 0x000fea0003800000 */
.L_x_2771:
[----:B------:R-:W-:-:S13]  /*ad50*/  ISETP.GE.AND P0, PT, R25, R17, PT ;  /* 0x000000111900720c */ /* 0x000fda0003f06270 */
[----:B------:R-:W-:Y:S05]  /*ad60*/  @P0 EXIT ;  /* 0x000000000000094d */ /* 0x000fea0003800000 */
[----:B012-4-:R-:W0:Y:S01]  /*ad70*/  LDC.64 R4, c[0x0][0x218] ;  /* 0x00008600ff047b82 */ /* 0x017e220000000a00 */
        /* <DEDUP_REMOVED lines=19> */
.L_x_2844:
[----:B------:R-:W0:Y:S02]  /*aeb0*/  F2I.S64.TRUNC R24, R24 ;  /* 0x0000001800187311 */ /* 0x000e24000020d900 */
[----:B0-----:R-:W-:-:S05]  /*aec0*/  IMAD.MOV.U32 R5, RZ, RZ, R24 ;  /* 0x000000ffff057224 */ /* 0x001fca00078e0018 */
[----:B------:R-:W-:Y:S01]  /*aed0*/  STG.E.U8 desc[UR36][R2.64], R5 ;  /* 0x0000000502007986 */ /* 0x000fe2000c101124 */
[----:B------:R-:W-:Y:S05]  /*aee0*/  EXIT ;  /* 0x000000000000794d */ /* 0x000fea0003800000 */
.L_x_2843:
        /* <DEDUP_REMOVED lines=9> */
.L_x_2847:
[----:B------:R-:W0:Y:S02]  /*af80*/  F2I.FTZ.TRUNC.NTZ R5, R24 ;  /* 0x0000001800057305 */ /* 0x000e24000021f100 */
[----:B0-----:R-:W-:Y:S01]  /*af90*/  STG.E desc[UR36][R2.64], R5 ;  /* 0x0000000502007986 */ /* 0x001fe2000c101924 */
[----:B------:R-:W-:Y:S05]  /*afa0*/  EXIT ;  /* 0x000000000000794d */ /* 0x000fea0003800000 */
.L_x_2846:
[----:B------:R-:W0:Y:S02]  /*afb0*/  F2I.FTZ.TRUNC.NTZ R5, R24 ;  /* 0x0000001800057305 */ /* 0x000e24000021f100 */
[----:B0-----:R-:W-:Y:S01]  /*afc0*/  STG.E.U16 desc[UR36][R2.64], R5 ;  /* 0x0000000502007986 */ /* 0x001fe2000c101524 */
[----:B------:R-:W-:Y:S05]  /*afd0*/  EXIT ;  /* 0x000000000000794d */ /* 0x000fea0003800000 */
.L_x_2842:
        /* <DEDUP_REMOVED lines=8> */
.L_x_2849:
[----:B------:R-:W-:-:S05]  /*b060*/  F2FP.F16.F32.PACK_AB R24, RZ, R24 ;  /* 0x00000018ff18723e */ /* 0x000fca00000000ff */
[----:B------:R-:W-:Y:S01]  /*b070*/  STG.E.U16 desc[UR36][R2.64], R24 ;  /* 0x0000001802007986 */ /* 0x000fe2000c101524 */
[----:B------:R-:W-:Y:S05]  /*b080*/  EXIT ;  /* 0x000000000000794d */ /* 0x000fea0003800000 */
.L_x_2848:
        /* <DEDUP_REMOVED lines=9> */
.L_x_2851:
[----:B------:R-:W-:-:S04]  /*b120*/  F2FP.F16.F32.PACK_AB R5, RZ, R24 ;  /* 0x00000018ff05723e */ /* 0x000fc800000000ff */
[----:B------:R-:W-:-:S05]  /*b130*/  PRMT R5, R5, 0x5410, RZ ;  /* 0x0000541005057816 */ /* 0x000fca00000000ff */
[----:B------:R-:W-:Y:S01]  /*b140*/  STG.E desc[UR36][R2.64], R5 ;  /* 0x0000000502007986 */ /* 0x000fe2000c101924 */
[----:B------:R-:W-:Y:S05]  /*b150*/  EXIT ;  /* 0x000000000000794d */ /* 0x000fea0003800000 */
.L_x_2850:
[----:B------:R-:W-:-:S06]  /*b160*/  FMUL.FTZ R4, R24, 1 ;  /* 0x3f80000018047820 */ /* 0x000fcc0000410000 */
[----:B------:R-:W0:Y:S02]  /*b170*/  F2F.F64.F32 R4, R4 ;  /* 0x0000000400047310 */ /* 0x000e240000201800 */
[----:B0-----:R-:W-:Y:S01]  /*b180*/  STG.E.64 desc[UR36][R2.64], R4 ;  /* 0x0000000402007986 */ /* 0x001fe2000c101b24 */
[----:B------:R-:W-:Y:S05]  /*b190*/  EXIT ;  /* 0x000000000000794d */ /* 0x000fea0003800000 */
.L_x_2841:
        /* <DEDUP_REMOVED lines=12> */
.L_x_2854:
[----:B------:R-:W-:Y:S01]  /*b260*/  FMUL.FTZ R4, R24, 1 ;  /* 0x3f80000018047820 */ /* 0x000fe20000410000 */
[----:B------:R-:W-:-:S05]  /*b270*/  CS2R R6, SRZ ;  /* 0x0000000000067805 */ /* 0x000fca000001ff00 */
[----:B------:R-:W0:Y:S02]  /*b280*/  F2F.F64.F32 R4, R4 ;  /* 0x0000000400047310 */ /* 0x000e240000201800 */
[----:B0-----:R-:W-:Y:S01]  /*b290*/  STG.E.128 desc[UR36][R2.64], R4 ;  /* 0x0000000402007986 */ /* 0x001fe2000c101d24 */
[----:B------:R-:W-:Y:S05]  /*b2a0*/  EXIT ;  /* 0x000000000000794d */ /* 0x000fea0003800000 */
.L_x_2853:
        /* <DEDUP_REMOVED lines=20> */
.L_x_2858:
[----:B------:R-:W-:Y:S05]  /*b3f0*/  BSYNC B0 ;  /* 0x0000000000007941 */ /* 0x000fea0003800000 */
.L_x_2857:
[----:B------:R-:W-:-:S05]  /*b400*/  LOP3.LUT R7, R0, R7, RZ, 0xfc, !PT ;  /* 0x0000000700077212 */ /* 0x000fca00078efcff */
[----:B------:R-:W-:Y:S01]  /*b410*/  STG.E.U8 desc[UR36][R2.64], R7 ;  /* 0x0000000702007986 */ /* 0x000fe2000c101124 */
[----:B------:R-:W-:Y:S05]  /*b420*/  EXIT ;  /* 0x000000000000794d */ /* 0x000fea0003800000 */
.L_x_2856:
        /* <DEDUP_REMOVED lines=12> */
.L_x_2860:
[----:B------:R-:W-:Y:S01]  /*b4f0*/  IMAD.MOV.U32 R0, RZ, RZ, 0x7f ;  /* 0x0000007fff007424 */ /* 0x000fe200078e00ff */
[----:B------:R-:W-:-:S04]  /*b500*/  ISETP.GT.U32.AND P0, PT, R4, 0x7f800000, PT ;  /* 0x7f8000000400780c */ /* 0x000fc80003f04070 */
[----:B------:R-:W-:-:S09]  /*b510*/  SEL R0, R0, 0x7c, P0 ;  /* 0x0000007c00007807 */ /* 0x000fd20000000000 */
.L_x_2861:
[----:B------:R-:W-:Y:S05]  /*b520*/  BSYNC B0 ;  /* 0x0000000000007941 */ /* 0x000fea0003800000 */
.L_x_2859:
[----:B------:R-:W-:-:S04]  /*b530*/  LOP3.LUT R24, R24, 0x80000000, RZ, 0xc0, !PT ;  /* 0x8000000018187812 */ /* 0x000fc800078ec0ff */
[----:B------:R-:W-:-:S04]  /*b540*/  SHF.R.U32.HI R5, RZ, 0x18, R24 ;  /* 0x00000018ff057819 */ /* 0x000fc80000011618 */
[----:B------:R-:W-:-:S05]  /*b550*/  LOP3.LUT R5, R0, R5, RZ, 0xfc, !PT ;  /* 0x0000000500057212 */ /* 0x000fca00078efcff */
[----:B------:R-:W-:Y:S01]  /*b560*/  STG.E.U8 desc[UR36][R2.64], R5 ;  /* 0x0000000502007986 */ /* 0x000fe2000c101124 */
[----:B------:R-:W-:Y:S05]  /*b570*/  EXIT ;  /* 0x000000000000794d */ /* 0x000fea0003800000 */
.L_x_2855:
[----:B------:R-:W-:-:S05]  /*b580*/  F2FP.BF16.F32.PACK_AB R24, RZ, R24 ;  /* 0x00000018ff18723e */ /* 0x000fca00000010ff */
[----:B------:R-:W-:Y:S01]  /*b590*/  STG.E.U16 desc[UR36][R2.64], R24 ;  /* 0x0000001802007986 */ /* 0x000fe2000c101524 */
[----:B------:R-:W-:Y:S05]  /*b5a0*/  EXIT ;  /* 0x000000000000794d */ /* 0x000fea0003800000 */
.L_x_2852:
        /* <DEDUP_REMOVED lines=11> */
.L_x_2864:
        /* <DEDUP_REMOVED lines=16> */
.L_x_2867:
[----:B------:R-:W-:-:S04]  /*b760*/  LOP3.LUT R24, R24, 0x80000000, RZ, 0xc0, !PT ;  /* 0x8000000018187812 */ /* 0x000fc800078ec0ff */
[----:B------:R-:W-:-:S04]  /*b770*/  SHF.R.U32.HI R5, RZ, 0x18, R24 ;  /* 0x00000018ff057819 */ /* 0x000fc80000011618 */
[----:B------:R-:W-:-:S04]  /*b780*/  LOP3.LUT R4, R4, R5, RZ, 0xfc, !PT ;  /* 0x0000000504047212 */ /* 0x000fc800078efcff */
[----:B------:R-:W-:-:S07]  /*b790*/  PRMT R0, R4, 0x7610, R0 ;  /* 0x0000761004007816 */ /* 0x000fce0000000000 */
.L_x_2866:
[----:B------:R-:W-:Y:S05]  /*b7a0*/  BSYNC B0 ;  /* 0x0000000000007941 */ /* 0x000fea0003800000 */
.L_x_2865:
[----:B------:R-:W-:Y:S01]  /*b7b0*/  STG.E.U8 desc[UR36][R2.64], R0 ;  /* 0x0000000002007986 */ /* 0x000fe2000c101124 */
[----:B------:R-:W-:Y:S05]  /*b7c0*/  EXIT ;  /* 0x000000000000794d */ /* 0x000fea0003800000 */
.L_x_2863:
        /* <DEDUP_REMOVED lines=16> */
.L_x_2870:
[----:B------:R-:W-:-:S04]  /*b8d0*/  LOP3.LUT R24, R24, 0x80000000, RZ, 0xc0, !PT ;  /* 0x8000000018187812 */ /* 0x000fc800078ec0ff */
[----:B------:R-:W-:-:S04]  /*b8e0*/  SHF.R.U32.HI R5, RZ, 0x18, R24 ;  /* 0x00000018ff057819 */ /* 0x000fc80000011618 */
[----:B------:R-:W-:-:S04]  /*b8f0*/  LOP3.LUT R4, R4, R5, RZ, 0xfc, !PT ;  /* 0x0000000504047212 */ /* 0x000fc800078efcff */
[----:B------:R-:W-:-:S07]  /*b900*/  PRMT R0, R4, 0x7610, R0 ;  /* 0x0000761004007816 */ /* 0x000fce0000000000 */
.L_x_2869:
[----:B------:R-:W-:Y:S05]  /*b910*/  BSYNC B0 ;  /* 0x0000000000007941 */ /* 0x000fea0003800000 */
.L_x_2868:
[----:B------:R-:W-:Y:S01]  /*b920*/  STG.E.U8 desc[UR36][R2.64], R0 ;  /* 0x0000000002007986 */ /* 0x000fe2000c101124 */
[----:B------:R-:W-:Y:S05]  /*b930*/  EXIT ;  /* 0x000000000000794d */ /* 0x000fea0003800000 */
.L_x_2862:
        /* <DEDUP_REMOVED lines=21> */
.L_x_2845:
        /* <DEDUP_REMOVED lines=15> */
[----:B-1-3--:R-:W-:Y:S05]  /*bb80*/  CALL.ABS.NOINC R2 ;  /* 0x0000000002007343 */ /* 0x00afea0003c00000 */
.L_x_2873:
[----:B------:R-:W-:Y:S05]  /*bb90*/  EXIT ;  /* 0x000000000000794d */ /* 0x000fea0003800000 */
.L_x_2872:
[----:B------:R-:W0:Y:S02]  /*bba0*/  F2I.U64.TRUNC R24, R24 ;  /* 0x0000001800187311 */ /* 0x000e24000020d800 */
[----:B0-----:R-:W-:Y:S01]  /*bbb0*/  STG.E.64 desc[UR36][R2.64], R24 ;  /* 0x0000001802007986 */ /* 0x001fe2000c101b24 */
[----:B------:R-:W-:Y:S05]  /*bbc0*/  EXIT ;  /* 0x000000000000794d */ /* 0x000fea0003800000 */
.L_x_2871:
[----:B------:R-:W0:Y:S02]  /*bbd0*/  F2I.FTZ.U32.TRUNC.NTZ R5, R24 ;  /* 0x0000001800057305 */ /* 0x000e24000021f000 */
[----:B0-----:R-:W-:Y:S01]  /*bbe0*/  STG.E desc[UR36][R2.64], R5 ;  /* 0x0000000502007986 */ /* 0x001fe2000c101924 */
[----:B------:R-:W-:Y:S05]  /*bbf0*/  EXIT ;  /* 0x000000000000794d */ /* 0x000fea0003800000 */
.L_x_2874:
        /* <DEDUP_REMOVED lines=16> */
.L_x_8589:


//--------------------- .text._ZN2at6native18elementwise_kernelILi128ELi2EZNS0_22gpu_kernel_impl_nocastIZZZNS0_61_GLOBAL__N__b29612f4_23_ActivationMishKernel_cu_9e10b42f_310220mish_backward_kernelERNS_14TensorIteratorEENKUlvE_clEvENKUlvE0_clEvEUlffE_EEvRNS_18TensorIteratorBaseERKT_EUliE_EEviT1_ --------------------------
	.section	.text._ZN2at6native18elementwise_kernelILi128ELi2EZNS0_22gpu_kernel_impl_nocastIZZZNS0_61_GLOBAL__N__b29612f4_23_ActivationMishKernel_cu_9e10b42f_310220mish_backward_kernelERNS_14TensorIteratorEENKUlvE_clEvENKUlvE0_clEvEUlffE_EEvRNS_18TensorIteratorBaseERKT_EUliE_EEviT1_,"ax",@progbits
	.align	128
        .global         _ZN2at6native18elementwise_kernelILi128ELi2EZNS0_22gpu_kernel_impl_nocastIZZZNS0_61_GLOBAL__N__b29612f4_23_ActivationMishKernel_cu_9e10b42f_310220mish_backward_kernelERNS_14TensorIteratorEENKUlvE_clEvENKUlvE0_clEvEUlffE_EEvRNS_18TensorIteratorBaseERKT_EUliE_EEviT1_
        .type           _ZN2at6native18elementwise_kernelILi128ELi2EZNS0_22gpu_kernel_impl_nocastIZZZNS0_61_GLOBAL__N__b29612f4_23_ActivationMishKernel_cu_9e10b42f_310220mish_backward_kernelERNS_14TensorIteratorEENKUlvE_clEvENKUlvE0_clEvEUlffE_EEvRNS_18TensorIteratorBaseERKT_EUliE_EEviT1_,@function
        .size           _ZN2at6native18elementwise_kernelILi128ELi2EZNS0_22gpu_kernel_impl_nocastIZZZNS0_61_GLOBAL__N__b29612f4_23_ActivationMishKernel_cu_9e10b42f_310220mish_backward_kernelERNS_14TensorIteratorEENKUlvE_clEvENKUlvE0_clEvEUlffE_EEvRNS_18TensorIteratorBaseERKT_EUliE_EEviT1_,(.L_x_8590 - _ZN2at6native18elementwise_kernelILi128ELi2EZNS0_22gpu_kernel_impl_nocastIZZZNS0_61_GLOBAL__N__b29612f4_23_ActivationMishKernel_cu_9e10b42f_310220mish_backward_kernelERNS_14TensorIteratorEENKUlvE_clEvENKUlvE0_clEvEUlffE_EEvRNS_18TensorIteratorBaseERKT_EUliE_EEviT1_)
        .other          _ZN2at6native18elementwise_kernelILi128ELi2EZNS0_22gpu_kernel_impl_nocastIZZZNS0_61_GLOBAL__N__b29612f4_23_ActivationMishKernel_cu_9e10b42f_310220mish_backward_kernelERNS_14TensorIteratorEENKUlvE_clEvENKUlvE0_clEvEUlffE_EEvRNS_18TensorIteratorBaseERKT_EUliE_EEviT1_,@"STO_CUDA_ENTRY STV_DEFAULT"
_ZN2at6native18elementwise_kernelILi128ELi2EZNS0_22gpu_kernel_impl_nocastIZZZNS0_61_GLOBAL__N__b29612f4_23_ActivationMishKernel_cu_9e10b42f_310220mish_backward_kernelERNS_14TensorIteratorEENKUlvE_clEvENKUlvE0_clEvEUlffE_EEvRNS_18TensorIteratorBaseERKT_EUliE_EEviT1_:
.text._ZN2at6native18elementwise_kernelILi128ELi2EZNS0_22gpu_kernel_impl_nocastIZZZNS0_61_GLOBAL__N__b29612f4_23_ActivationMishKernel_cu_9e10b42f_310220mish_backward_kernelERNS_14TensorIteratorEENKUlvE_clEvENKUlvE0_clEvEUlffE_EEvRNS_18TensorIteratorBaseERKT_EUliE_EEviT1_:
[----:B------:R-:W-:Y:S01]  /*0000*/  LDC R1, c[0x0][0x28] ;  /* 0x00000a00ff017b82 */ /* 0x000fe20000000800 */
[----:B------:R-:W0:Y:S01]  /*0010*/  S2R R0, SR_CTAID.X ;  /* 0x0000000000007919 */ /* 0x000e220000002500 */
[----:B------:R-:W-:Y:S01]  /*0020*/  ULDC UR6, c[0x0][0x210] ;  /* 0x0000840000067ab9 */ /* 0x000fe20000000800 */
[----:B------:R-:W-:Y:S01]  /*0030*/  ULDC.64 UR4, c[0x0][0x208] ;  /* 0x0000820000047ab9 */ /* 0x000fe20000000a00 */
[----:B------:R-:W-:Y:S01]  /*0040*/  BSSY B0, `(.L_x_2875) ;  /* 0x00001a1000007945 */ /* 0x000fe20003800000 */
[----:B------:R-:W0:Y:S02]  /*0050*/  S2R R3, SR_TID.X ;  /* 0x0000000000037919 */ /* 0x000e240000002100 */
[----:B0-----:R-:W-:-:S04]  /*0060*/  LEA R0, R0, R3, 0x8 ;  /* 0x0000000300007211 */ /* 0x001fc800078e40ff */
[----:B------:R-:W-:Y:S02]  /*0070*/  ISETP.GE.AND P0, PT, R0, UR6, PT ;  /* 0x0000000600007c0c */ /* 0x000fe4000bf06270 */
[----:B------:R-:W-:-:S11]  /*0080*/  MOV R11, R0 ;  /* 0x00000000000b7202 */ /* 0x000fd60000000f00 */
[----:B------:R-:W-:Y:S05]  /*0090*/  @P0 BRA `(.L_x_2876) ;  /* 0x00000018006c0947 */ /* 0x000fea0003800000 */
[----:B------:R-:W0:Y:S01]  /*00a0*/  LDC R5, c[0x0][0x218] ;  /* 0x00008600ff057b82 */ /* 0x000e220000000800 */
[----:B------:R-:W-:Y:S01]  /*00b0*/  HFMA2.MMA R4, -RZ, RZ, 0, 0 ;  /* 0x00000000ff047435 */ /* 0x000fe200000001ff */
[----:B------:R-:W-:Y:S02]  /*00c0*/  CS2R R2, SRZ ;  /* 0x0000000000027805 */ /* 0x000fe4000001ff00 */
        /* <DEDUP_REMOVED lines=27> */
[C---:B------:R-:W-:Y:S02]  /*0280*/  IMAD R3, R8.reuse, UR10, RZ ;  /* 0x0000000a08037c24 */ /* 0x040fe4000f8e02ff */
[C---:B------:R-:W-:Y:S02]  /*0290*/  IMAD R2, R8.reuse, UR12, RZ ;  /* 0x0000000c08027c24 */ /* 0x040fe4000f8e02ff */
[----:B------:R-:W-:Y:S02]  /*02a0*/  IMAD R4, R8, UR13, RZ ;  /* 0x0000000d08047c24 */ /* 0x000fe4000f8e02ff */
        /* <DEDUP_REMOVED lines=323> */
.L_x_2877:
[----:B------:R-:W-:Y:S02]  /*16e0*/  ULDC.64 UR8, c[0x0][0x488] ;  /* 0x0001220000087ab9 */ /* 0x000fe40000000a00 */
[----:B------:R-:W-:-:S04]  /*16f0*/  IADD3 R8, P0, R4, UR8, RZ ;  /* 0x0000000804087c10 */ /* 0x000fc8000ff1e0ff */
[----:B------:R-:W-:Y:S01]  /*1700*/  IADD3.X R9, RZ, UR9, RZ, P0, !PT ;  /* 0x00000009ff097c10 */ /* 0x000fe200087fe4ff */
[----:B------:R-:W-:-:S04]  /*1710*/  ULDC.64 UR8, c[0x0][0x480] ;  /* 0x0001200000087ab9 */ /* 0x000fc80000000a00 */
[----:B------:R-:W2:Y:S01]  /*1720*/  LDG.E R4, desc[UR4][R8.64] ;  /* 0x0000000408047981 */ /* 0x000ea2000c1e1900 */
[----:B------:R-:W-:Y:S02]  /*1730*/  MOV R12, 0x3e800000 ;  /* 0x3e800000000c7802 */ /* 0x000fe40000000f00 */
[----:B------:R-:W-:Y:S02]  /*1740*/  IADD3 R6, P0, R2, UR8, RZ ;  /* 0x0000000802067c10 */ /* 0x000fe4000ff1e0ff */
[----:B------:R-:W-:Y:S02]  /*1750*/  MOV R11, 0x3d39bf78 ;  /* 0x3d39bf78000b7802 */ /* 0x000fe40000000f00 */
[----:B------:R-:W-:Y:S01]  /*1760*/  IADD3.X R7, RZ, UR9, RZ, P0, !PT ;  /* 0x00000009ff077c10 */ /* 0x000fe200087fe4ff */
[----:B------:R-:W-:-:S04]  /*1770*/  ULDC.64 UR8, c[0x0][0x478] ;  /* 0x00011e0000087ab9 */ /* 0x000fc80000000a00 */
[----:B------:R0:W5:Y:S01]  /*1780*/  LDG.E R2, desc[UR4][R6.64] ;  /* 0x0000000406027981 */ /* 0x000162000c1e1900 */
[----:B------:R-:W-:Y:S01]  /*1790*/  BSSY B1, `(.L_x_2878) ;  /* 0x0000024000017945 */ /* 0x000fe20003800000 */
[C---:B--2---:R-:W-:Y:S01]  /*17a0*/  FMUL.FTZ R5, R4.reuse, 1.4426950216293334961 ;  /* 0x3fb8aa3b04057820 */ /* 0x044fe20000410000 */
[----:B0-----:R-:W-:-:S05]  /*17b0*/  FMUL.FTZ R6, R4, -1.4426950216293334961 ;  /* 0xbfb8aa3b04067820 */ /* 0x001fca0000410000 */
        /* <DEDUP_REMOVED lines=26> */
[----:B------:R-:W-:Y:S01]  /*1960*/  IADD3.X R7, RZ, UR9, RZ, P1, !PT ;  /* 0x00000009ff077c10 */ /* 0x000fe20008ffe4ff */
[----:B0-----:R-:W-:Y:S06]  /*1970*/  @!P0 BRA `(.L_x_2879) ;  /* 0x0000000000148947 */ /* 0x001fec0003800000 */
[C---:B------:R-:W-:Y:S02]  /*1980*/  ISETP.GE.AND P0, PT, R5.reuse, -0x407fffff, PT ;  /* 0xbf8000010500780c */ /* 0x040fe40003f06270 */
[----:B------:R-:W-:-:S11]  /*1990*/  FSETP.NEU.FTZ.AND P1, PT, R5, RZ, PT ;  /* 0x000000ff0500720b */ /* 0x000fd60003f3d000 */
[----:B------:R-:W-:-:S05]  /*19a0*/  @P0 MOV R8, 0x7f800000 ;  /* 0x7f80000000080802 */ /* 0x000fca0000000f00 */
[----:B------:R-:W-:-:S05]  /*19b0*/  @P0 FFMA.FTZ R10, R5, R8, +INF ;  /* 0x7f800000050a0423 */ /* 0x000fca0000010008 */
[----:B------:R-:W-:-:S07]  /*19c0*/  FSEL R10, R10, -RZ, P1 ;  /* 0x800000ff0a0a7208 */ /* 0x000fce0000800000 */
.L_x_2879:
[----:B------:R-:W-:Y:S05]  /*19d0*/  BSYNC B1 ;  /* 0x0000000000017941 */ /* 0x000fea0003800000 */
.L_x_2878:
[----:B------:R-:W0:Y:S01]  /*19e0*/  MUFU.TANH R10, R10 ;  /* 0x0000000a000a7308 */ /* 0x000e220000002400 */
[----:B------:R-:W-:Y:S01]  /*19f0*/  FMUL.FTZ R9, R4, R9 ;  /* 0x0000000904097220 */ /* 0x000fe20000410000 */
[----:B------:R-:W-:Y:S01]  /*1a00*/  IADD3 R11, R0, 0x80, RZ ;  /* 0x00000080000b7810 */ /* 0x000fe20007ffe0ff */
[----:B0-----:R-:W-:-:S04]  /*1a10*/  FFMA.FTZ R3, -R10, R10, 1 ;  /* 0x3f8000000a037423 */ /* 0x001fc8000001010a */
[----:B------:R-:W-:-:S04]  /*1a20*/  FFMA.FTZ R3, R3, R9, R10 ;  /* 0x0000000903037223 */ /* 0x000fc8000001000a */
[----:B-----5:R-:W-:-:S05]  /*1a30*/  FMUL.FTZ R3, R2, R3 ;  /* 0x0000000302037220 */ /* 0x020fca0000410000 */
[----:B------:R0:W-:Y:S02]  /*1a40*/  STG.E desc[UR4][R6.64], R3 ;  /* 0x0000000306007986 */ /* 0x0001e4000c101904 */
.L_x_2876:
[----:B------:R-:W-:Y:S05]  /*1a50*/  BSYNC B0 ;  /* 0x0000000000007941 */ /* 0x000fea0003800000 */
.L_x_2875:
[----:B------:R-:W-:-:S13]  /*1a60*/  ISETP.GE.AND P0, PT, R11, UR6, PT ;  /* 0x000000060b007c0c */ /* 0x000fda000bf06270 */
[----:B------:R-:W-:Y:S05]  /*1a70*/  @P0 EXIT ;  /* 0x000000000000094d */ /* 0x000fea0003800000 */
[----:B------:R-:W1:Y:S01]  /*1a80*/  LDC R8, c[0x0][0x218] ;  /* 0x00008600ff087b82 */ /* 0x000e620000000800 */
[----:B------:R-:W-:Y:S01]  /*1a90*/  HFMA2.MMA R0, -RZ, RZ, 0, 0 ;  /* 0x00000000ff007435 */ /* 0x000fe200000001ff */
[----:B0-----:R-:W-:Y:S02]  /*1aa0*/  CS2R R2, SRZ ;  /* 0x0000000000027805 */ /* 0x001fe4000001ff00 */
[----:B-1----:R-:W-:-:S13]  /*1ab0*/  ISETP.NE.AND P0, PT, R8, RZ, PT ;  /* 0x000000ff0800720c */ /* 0x002fda0003f05270 */
[----:B------:R-:W-:Y:S05]  /*1ac0*/  @!P0 BRA `(.L_x_2880) ;  /* 0x0000001400708947 */ /* 0x000fea0003800000 */
[----:B------:R-:W-:Y:S01]  /*1ad0*/  MOV R2, RZ ;  /* 0x000000ff00027202 */ /* 0x000fe20000000f00 */
[----:B------:R-:W-:Y:S01]  /*1ae0*/  ULDC.64 UR6, c[0x0][0x220] ;  /* 0x0000880000067ab9 */ /* 0x000fe20000000a00 */
[----:B------:R-:W-:Y:S01]  /*1af0*/  MOV R3, R11 ;  /* 0x0000000b00037202 */ /* 0x000fe20000000f00 */
[----:B------:R-:W-:Y:S01]  /*1b00*/  ULDC UR8, c[0x0][0x350] ;  /* 0x0000d40000087ab9 */ /* 0x000fe20000000800 */
[----:B------:R-:W-:Y:S01]  /*1b10*/  ISETP.NE.AND P0, PT, R8, 0x1, PT ;  /* 0x000000010800780c */ /* 0x000fe20003f05270 */
        /* <DEDUP_REMOVED lines=326> */
[----:B------:R-:W-:-:S03]  /*2f80*/  @P0 MOV R8, RZ ;  /* 0x000000ff00080202 */ /* 0x000fc60000000f00 */
[----:B------:R-:W1:Y:S08]  /*2f90*/  @P0 LDC R13, c[0x0][0x33c] ;  /* 0x0000cf00ff0d0b82 */ /* 0x000e700000000800 */
[----:B------:R-:W2:Y:S08]  /*2fa0*/  @P0 LDC.64 R6, c[0x0][0x468] ;  /* 0x00011a00ff060b82 */ /* 0x000eb00000000a00 */
[----:B------:R-:W3:Y:S01]  /*2fb0*/  @P0 LDC R12, c[0x0][0x470] ;  /* 0x00011c00ff0c0b82 */ /* 0x000ee20000000800 */
[----:B0-----:R-:W-:-:S05]  /*2fc0*/  @P0 IMAD.HI.U32 R4, R9, R10, R8 ;  /* 0x0000000a09040227 */ /* 0x001fca00078e0008 */
[----:B------:R-:W-:Y:S02]  /*2fd0*/  @P0 SHF.R.U32.HI R4, RZ, R11, R4 ;  /* 0x0000000bff040219 */ /* 0x000fe40000011604 */
[----:B------:R-:W-:Y:S02]  /*2fe0*/  IADD3 R11, -R9, RZ, RZ ;  /* 0x000000ff090b7210 */ /* 0x000fe40007ffe1ff */
[----:B------:R-:W-:-:S03]  /*2ff0*/  @P0 IADD3 R8, -R4, RZ, RZ ;  /* 0x000000ff04080210 */ /* 0x000fc60007ffe1ff */
[----:B------:R-:W-:Y:S01]  /*3000*/  IMAD R5, R11, UR8, R5 ;  /* 0x000000080b057c24 */ /* 0x000fe2000f8e0205 */
[----:B------:R-:W-:Y:S01]  /*3010*/  ULDC.64 UR8, c[0x0][0x460] ;  /* 0x0001180000087ab9 */ /* 0x000fe20000000a00 */
[----:B-1----:R-:W-:Y:S02]  /*3020*/  @P0 IMAD R9, R13, R8, R9 ;  /* 0x000000080d090224 */ /* 0x002fe400078e0209 */
[C---:B------:R-:W-:Y:S02]  /*3030*/  IMAD R3, R5.reuse, UR6, R3 ;  /* 0x0000000605037c24 */ /* 0x040fe4000f8e0203 */
[C---:B------:R-:W-:Y:S02]  /*3040*/  IMAD R0, R5.reuse, UR8, R0 ;  /* 0x0000000805007c24 */ /* 0x040fe4000f8e0200 */
[----:B------:R-:W-:Y:S02]  /*3050*/  IMAD R2, R5, UR9, R2 ;  /* 0x0000000905027c24 */ /* 0x000fe4000f8e0202 */
[----:B--2---:R-:W-:-:S02]  /*3060*/  @P0 IMAD R3, R9, R6, R3 ;  /* 0x0000000609030224 */ /* 0x004fc400078e0203 */
[C---:B------:R-:W-:Y:S02]  /*3070*/  @P0 IMAD R0, R9.reuse, R7, R0 ;  /* 0x0000000709000224 */ /* 0x040fe400078e0200 */
[----:B---3--:R-:W-:-:S07]  /*3080*/  @P0 IMAD R2, R9, R12, R2 ;  /* 0x0000000c09020224 */ /* 0x008fce00078e0202 */
.L_x_2880:
        /* <DEDUP_REMOVED lines=47> */
.L_x_2882:
[----:B------:R-:W-:Y:S05]  /*3380*/  BSYNC B0 ;  /* 0x0000000000007941 */ /* 0x000fea0003800000 */
.L_x_2881:
[----:B------:R-:W0:Y:S01]  /*3390*/  MUFU.TANH R5, R5 ;  /* 0x0000000500057308 */ /* 0x000e220000002400 */
[----:B------:R-:W-:Y:S01]  /*33a0*/  FMUL.FTZ R9, R2, R9 ;  /* 0x0000000902097220 */ /* 0x000fe20000410000 */
[----:B0-----:R-:W-:-:S04]  /*33b0*/  FFMA.FTZ R2, -R5, R5, 1 ;  /* 0x3f80000005027423 */ /* 0x001fc80000010105 */
[----:B------:R-:W-:-:S04]  /*33c0*/  FFMA.FTZ R9, R2, R9, R5 ;  /* 0x0000000902097223 */ /* 0x000fc80000010005 */
[----:B-----5:R-:W-:-:S05]  /*33d0*/  FMUL.FTZ R9, R0, R9 ;  /* 0x0000000900097220 */ /* 0x020fca0000410000 */
[----:B------:R-:W-:Y:S01]  /*33e0*/  STG.E desc[UR4][R6.64], R9 ;  /* 0x0000000906007986 */ /* 0x000fe2000c101904 */
[----:B------:R-:W-:Y:S05]  /*33f0*/  EXIT ;  /* 0x000000000000794d */ /* 0x000fea0003800000 */
.L_x_2883:
        /* <DEDUP_REMOVED lines=16> */
.L_x_8590:


//--------------------- .text._ZN2at6native27unrolled_elementwise_kernelIZZZNS0_61_GLOBAL__N__b29612f4_23_ActivationMishKernel_cu_9e10b42f_310220mish_backward_kernelERNS_14TensorIteratorEENKUlvE_clEvENKUlvE0_clEvEUlffE_St5arrayIPcLm3EELi4E23TrivialOffsetCalculatorILi2EjESB_ILi1EjENS0_6memory15LoadWithoutCastENSE_16StoreWithoutCastEEEviT_T0_T2_T3_T4_T5_ --------------------------
	.section	.text._ZN2at6native27unrolled_elementwise_kernelIZZZNS0_61_GLOBAL__N__b29612f4_23_ActivationMishKernel_cu_9e10b42f_310220mish_backward_kernelERNS_14TensorIteratorEENKUlvE_clEvENKUlvE0_clEvEUlffE_St5arrayIPcLm3EELi4E23TrivialOffsetCalculatorILi2EjESB_ILi1EjENS0_6memory15LoadWithoutCastENSE_16StoreWithoutCastEEEviT_T0_T2_T3_T4_T5_,"ax",@progbits
	.align	128
        .global         _ZN2at6native27unrolled_elementwise_kernelIZZZNS0_61_GLOBAL__N__b29612f4_23_ActivationMishKernel_cu_9e10b42f_310220mish_backward_kernelERNS_14TensorIteratorEENKUlvE_clEvENKUlvE0_clEvEUlffE_St5arrayIPcLm3EELi4E23TrivialOffsetCalculatorILi2EjESB_ILi1EjENS0_6memory15LoadWithoutCastENSE_16StoreWithoutCastEEEviT_T0_T2_T3_T4_T5_
        .type           _ZN2at6native27unrolled_elementwise_kernelIZZZNS0_61_GLOBAL__N__b29612f4_23_ActivationMishKernel_cu_9e10b42f_310220mish_backward_kernelERNS_14TensorIteratorEENKUlvE_clEvENKUlvE0_clEvEUlffE_St5arrayIPcLm3EELi4E23TrivialOffsetCalculatorILi2EjESB_ILi1EjENS0_6memory15LoadWithoutCastENSE_16StoreWithoutCastEEEviT_T0_T2_T3_T4_T5_,@function
        .size           _ZN2at6native27unrolled_elementwise_kernelIZZZNS0_61_GLOBAL__N__b29612f4_23_ActivationMishKernel_cu_9e10b42f_310220mish_backward_kernelERNS_14TensorIteratorEENKUlvE_clEvENKUlvE0_clEvEUlffE_St5arrayIPcLm3EELi4E23TrivialOffsetCalculatorILi2EjESB_ILi1EjENS0_6memory15LoadWithoutCastENSE_16StoreWithoutCastEEEviT_T0_T2_T3_T4_T5_,(.L_x_8591 - _ZN2at6native27unrolled_elementwise_kernelIZZZNS0_61_GLOBAL__N__b29612f4_23_ActivationMishKernel_cu_9e10b42f_310220mish_backward_kernelERNS_14TensorIteratorEENKUlvE_clEvENKUlvE0_clEvEUlffE_St5arrayIPcLm3EELi4E23TrivialOffsetCalculatorILi2EjESB_ILi1EjENS0_6memory15LoadWithoutCastENSE_16StoreWithoutCastEEEviT_T0_T2_T3_T4_T5_)
        .other          _ZN2at6native27unrolled_elementwise_kernelIZZZNS0_61_GLOBAL__N__b29612f4_23_ActivationMishKernel_cu_9e10b42f_310220mish_backward_kernelERNS_14TensorIteratorEENKUlvE_clEvENKUlvE0_clEvEUlffE_St5arrayIPcLm3EELi4E23TrivialOffsetCalculatorILi2EjESB_ILi1EjENS0_6memory15LoadWithoutCastENSE_16StoreWithoutCastEEEviT_T0_T2_T3_T4_T5_,@"STO_CUDA_ENTRY STV_DEFAULT"
_ZN2at6native27unrolled_elementwise_kernelIZZZNS0_61_GLOBAL__N__b29612f4_23_ActivationMishKernel_cu_9e10b42f_310220mish_backward_kernelERNS_14TensorIteratorEENKUlvE_clEvENKUlvE0_clEvEUlffE_St5arrayIPcLm3EELi4E23TrivialOffsetCalculatorILi2EjESB_ILi1EjENS0_6memory15LoadWithoutCastENSE_16StoreWithoutCastEEEviT_T0_T2_T3_T4_T5_:
.text._ZN2at6native27unrolled_elementwise_kernelIZZZNS0_61_GLOBAL__N__b29612f4_23_ActivationMishKernel_cu_9e10b42f_310220mish_backward_kernelERNS_14TensorIteratorEENKUlvE_clEvENKUlvE0_clEvEUlffE_St5arrayIPcLm3EELi4E23TrivialOffsetCalculatorILi2EjESB_ILi1EjENS0_6memory15LoadWithoutCastENSE_16StoreWithoutCastEEEviT_T0_T2_T3_T4_T5_:
[----:B------:R-:W-:Y:S01]  /*0000*/  LDC R1, c[0x0][0x28] ;  /* 0x00000a00ff017b82 */ /* 0x000fe20000000800 */
[----:B------:R-:W0:Y:S07]  /*0010*/  S2R R0, SR_CTAID.X ;  /* 0x0000000000007919 */ /* 0x000e2e0000002500 */
[----:B------:R-:W0:Y:S01]  /*0020*/  LDC R3, c[0x0][0x210] ;  /* 0x00008400ff037b82 */ /* 0x000e220000000800 */
[----:B------:R-:W-:Y:S01]  /*0030*/  HFMA2.MMA R22, -RZ, RZ, 0, 0 ;  /* 0x00000000ff167435 */ /* 0x000fe200000001ff */
[----:B------:R-:W-:Y:S01]  /*0040*/  ULDC.64 UR4, c[0x0][0x208] ;  /* 0x0000820000047ab9 */ /* 0x000fe20000000a00 */
[----:B------:R-:W1:Y:S01]  /*0050*/  S2R R19, SR_TID.X ;  /* 0x0000000000137919 */ /* 0x000e620000002100 */
        /* <DEDUP_REMOVED lines=13> */
[----:B------:R-:W0:Y:S02]  /*0130*/  @!P0 LDC.64 R10, c[0x0][0x228] ;  /* 0x00008a00ff0a8b82 */ /* 0x000e240000000a00 */
[----:B-1----:R-:W-:Y:S01]  /*0140*/  @!P2 IMAD.WIDE.U32 R14, R21, 0x4, R14 ;  /* 0x00000004150ea825 */ /* 0x002fe200078e000e */
[----:B------:R-:W-:-:S07]  /*0150*/  CS2R R20, SRZ ;  /* 0x0000000000147805 */ /* 0x000fce000001ff00 */
[C---:B------:R-:W-:Y:S01]  /*0160*/  @!P3 LEA R23, R0.reuse, R25, 0x9 ;  /* 0x000000190017b211 */ /* 0x040fe200078e48ff */
[----:B------:R-:W1:Y:S01]  /*0170*/  @!P3 LDC.64 R8, c[0x0][0x220] ;  /* 0x00008800ff08bb82 */ /* 0x000e620000000a00 */
[----:B------:R-:W-:Y:S01]  /*0180*/  @!P3 IADD3 R25, R25, 0x80, RZ ;  /* 0x000000801919b810 */ /* 0x000fe20007ffe0ff */
[----:B------:R3:W5:Y:S03]  /*0190*/  @!P2 LDG.E R20, desc[UR4][R12.64] ;  /* 0x000000040c14a981 */ /* 0x000766000c1e1900 */
[----:B------:R-:W-:Y:S01]  /*01a0*/  ISETP.GE.AND P1, PT, R25, R18, PT ;  /* 0x000000121900720c */ /* 0x000fe20003f26270 */
[----:B--2---:R-:W-:Y:S01]  /*01b0*/  @!P0 IMAD.WIDE.U32 R16, R27, 0x4, R16 ;  /* 0x000000041b108825 */ /* 0x004fe200078e0010 */
[----:B------:R2:W5:Y:S01]  /*01c0*/  @!P2 LDG.E R21, desc[UR4][R14.64] ;  /* 0x000000040e15a981 */ /* 0x000562000c1e1900 */
[----:B------:R-:W4:Y:S03]  /*01d0*/  @!P3 LDC.64 R6, c[0x0][0x228] ;  /* 0x00008a00ff06bb82 */ /* 0x000f260000000a00 */
[----:B------:R2:W5:Y:S07]  /*01e0*/  @!P0 LDG.E R22, desc[UR4][R16.64] ;  /* 0x0000000410168981 */ /* 0x00056e000c1e1900 */
[----:B------:R-:W2:Y:S08]  /*01f0*/  @!P1 LDC.64 R4, c[0x0][0x220] ;  /* 0x00008800ff049b82 */ /* 0x000eb00000000a00 */
[----:B------:R-:W2:Y:S01]  /*0200*/  @!P1 LDC.64 R2, c[0x0][0x228] ;  /* 0x00008a00ff029b82 */ /* 0x000ea20000000a00 */
[----:B------:R-:W-:Y:S01]  /*0210*/  @!P1 LEA R25, R0, R25, 0x9 ;  /* 0x0000001900199211 */ /* 0x000fe200078e48ff */
[----:B-1----:R-:W-:Y:S01]  /*0220*/  @!P3 IMAD.WIDE.U32 R8, R23, 0x4, R8 ;  /* 0x000000041708b825 */ /* 0x002fe200078e0008 */
[----:B---3--:R-:W-:-:S03]  /*0230*/  CS2R R12, SRZ ;  /* 0x00000000000c7805 */ /* 0x008fc6000001ff00 */
[----:B----4-:R-:W-:Y:S01]  /*0240*/  @!P3 IMAD.WIDE.U32 R6, R23, 0x4, R6 ;  /* 0x000000041706b825 */ /* 0x010fe200078e0006 */
[----:B------:R-:W-:-:S03]  /*0250*/  MOV R23, RZ ;  /* 0x000000ff00177202 */ /* 0x000fc60000000f00 */
[----:B0-----:R-:W-:-:S03]  /*0260*/  @!P0 IMAD.WIDE.U32 R10, R27, 0x4, R10 ;  /* 0x000000041b0a8825 */ /* 0x001fc600078e000a */
[----:B------:R0:W5:Y:S01]  /*0270*/  @!P3 LDG.E R23, desc[UR4][R8.64] ;  /* 0x000000040817b981 */ /* 0x000162000c1e1900 */
[----:B--2---:R-:W-:-:S05]  /*0280*/  @!P1 IMAD.WIDE.U32 R4, R25, 0x4, R4 ;  /* 0x0000000419049825 */ /* 0x004fca00078e0004 */
[----:B------:R0:W5:Y:S01]  /*0290*/  @!P1 LDG.E R13, desc[UR4][R4.64] ;  /* 0x00000004040d9981 */ /* 0x000162000c1e1900 */
[----:B------:R-:W-:Y:S01]  /*02a0*/  @!P1 IMAD.WIDE.U32 R2, R25, 0x4, R2 ;  /* 0x0000000419029825 */ /* 0x000fe200078e0002 */
[----:B------:R-:W-:-:S04]  /*02b0*/  CS2R R24, SRZ ;  /* 0x0000000000187805 */ /* 0x000fc8000001ff00 */
[----:B------:R0:W5:Y:S04]  /*02c0*/  @!P1 LDG.E R12, desc[UR4][R2.64] ;  /* 0x00000004020c9981 */ /* 0x000168000c1e1900 */
[----:B------:R0:W5:Y:S04]  /*02d0*/  @!P0 LDG.E R25, desc[UR4][R10.64] ;  /* 0x000000040a198981 */ /* 0x000168000c1e1900 */
[----:B------:R0:W5:Y:S01]  /*02e0*/  @!P3 LDG.E R24, desc[UR4][R6.64] ;  /* 0x000000040618b981 */ /* 0x000162000c1e1900 */
[----:B------:R-:W-:Y:S04]  /*02f0*/  BSSY B0, `(.L_x_2884) ;  /* 0x000002c000007945 */ /* 0x000fe80003800000 */
[----:B------:R-:W-:Y:S05]  /*0300*/  @P2 BRA `(.L_x_2885) ;  /* 0x0000000000a82947 */ /* 0x000fea0003800000 */
[----:B0----5:R-:W-:Y:S01]  /*0310*/  FMUL.FTZ R2, R21, 1.4426950216293334961 ;  /* 0x3fb8aa3b15027820 */ /* 0x021fe20000410000 */
[----:B------:R-:W-:Y:S01]  /*0320*/  MOV R6, 0x3e800000 ;  /* 0x3e80000000067802 */ /* 0x000fe20000000f00 */
[----:B------:R-:W-:Y:S01]  /*0330*/  BSSY B1, `(.L_x_2886) ;  /* 0x0000022000017945 */ /* 0x000fe20003800000 */
[----:B------:R-:W-:-:S03]  /*0340*/  MOV R7, 0x3d39bf78 ;  /* 0x3d39bf7800077802 */ /* 0x000fc60000000f00 */
        /* <DEDUP_REMOVED lines=32> */
.L_x_2887:
[----:B------:R-:W-:Y:S05]  /*0550*/  BSYNC B1 ;  /* 0x0000000000017941 */ /* 0x000fea0003800000 */
.L_x_2886:
[----:B------:R-:W0:Y:S01]  /*0560*/  MUFU.TANH R3, R3 ;  /* 0x0000000300037308 */ /* 0x000e220000002400 */
[----:B------:R-:W-:Y:S01]  /*0570*/  FMUL.FTZ R8, R8, R21 ;  /* 0x0000001508087220 */ /* 0x000fe20000410000 */
[----:B0-----:R-:W-:-:S04]  /*0580*/  FFMA.FTZ R2, -R3, R3, 1 ;  /* 0x3f80000003027423 */ /* 0x001fc80000010103 */
[----:B------:R-:W-:-:S04]  /*0590*/  FFMA.FTZ R5, R2, R8, R3 ;  /* 0x0000000802057223 */ /* 0x000fc80000010003 */
[----:B------:R-:W-:-:S07]  /*05a0*/  FMUL.FTZ R20, R5, R20 ;  /* 0x0000001405147220 */ /* 0x000fce0000410000 */
.L_x_2885:
[----:B------:R-:W-:Y:S05]  /*05b0*/  BSYNC B0 ;  /* 0x0000000000007941 */ /* 0x000fea0003800000 */
.L_x_2884:
[----:B0-----:R-:W-:Y:S01]  /*05c0*/  IADD3 R3, R19, 0x80, RZ ;  /* 0x0000008013037810 */ /* 0x001fe20007ffe0ff */
[----:B------:R-:W-:Y:S03]  /*05d0*/  BSSY B0, `(.L_x_2888) ;  /* 0x000002d000007945 */ /* 0x000fe60003800000 */
[----:B------:R-:W-:-:S13]  /*05e0*/  ISETP.GE.AND P0, PT, R3, R18, PT ;  /* 0x000000120300720c */ /* 0x000fda0003f06270 */
[----:B------:R-:W-:Y:S05]  /*05f0*/  @P0 BRA `(.L_x_2889) ;  /* 0x0000000000a80947 */ /* 0x000fea0003800000 */
[----:B-----5:R-:W-:Y:S01]  /*0600*/  FMUL.FTZ R2, R25, 1.4426950216293334961 ;  /* 0x3fb8aa3b19027820 */ /* 0x020fe20000410000 */
[----:B------:R-:W-:Y:S01]  /*0610*/  HFMA2.MMA R7, -RZ, RZ, 1.625, 0 ;  /* 0x3e800000ff077435 */ /* 0x000fe200000001ff */
[----:B------:R-:W-:Y:S01]  /*0620*/  MOV R9, 0x3d39bf78 ;  /* 0x3d39bf7800097802 */ /* 0x000fe20000000f00 */
[----:B------:R-:W-:Y:S03]  /*0630*/  BSSY B1, `(.L_x_2890) ;  /* 0x0000021000017945 */ /* 0x000fe60003800000 */
        /* <DEDUP_REMOVED lines=32> */
.L_x_2891:
[----:B------:R-:W-:Y:S05]  /*0840*/  BSYNC B1 ;  /* 0x0000000000017941 */ /* 0x000fea0003800000 */
.L_x_2890:
[----:B------:R-:W0:Y:S01]  /*0850*/  MUFU.TANH R4, R4 ;  /* 0x0000000400047308 */ /* 0x000e220000002400 */
[----:B------:R-:W-:Y:S01]  /*0860*/  FMUL.FTZ R8, R8, R25 ;  /* 0x0000001908087220 */ /* 0x000fe20000410000 */
[----:B0-----:R-:W-:-:S04]  /*0870*/  FFMA.FTZ R5, -R4, R4, 1 ;  /* 0x3f80000004057423 */ /* 0x001fc80000010104 */
[----:B------:R-:W-:-:S04]  /*0880*/  FFMA.FTZ R5, R5, R8, R4 ;  /* 0x0000000805057223 */ /* 0x000fc80000010004 */
[----:B------:R-:W-:-:S07]  /*0890*/  FMUL.FTZ R22, R5, R22 ;  /* 0x0000001605167220 */ /* 0x000fce0000410000 */
.L_x_2889:
[----:B------:R-:W-:Y:S05]  /*08a0*/  BSYNC B0 ;  /* 0x0000000000007941 */ /* 0x000fea0003800000 */
.L_x_2888:
[----:B------:R-:W-:Y:S01]  /*08b0*/  IADD3 R5, R19, 0x100, RZ ;  /* 0x0000010013057810 */ /* 0x000fe20007ffe0ff */
        /* <DEDUP_REMOVED lines=39> */
.L_x_2895:
[----:B------:R-:W-:Y:S05]  /*0b30*/  BSYNC B1 ;  /* 0x0000000000017941 */ /* 0x000fea0003800000 */
.L_x_2894:
[----:B------:R-:W0:Y:S01]  /*0b40*/  MUFU.TANH R4, R4 ;  /* 0x0000000400047308 */ /* 0x000e220000002400 */
[----:B------:R-:W-:Y:S01]  /*0b50*/  FMUL.FTZ R9, R9, R24 ;  /* 0x0000001809097220 */ /* 0x000fe20000410000 */
[----:B0-----:R-:W-:-:S04]  /*0b60*/  FFMA.FTZ R5, -R4, R4, 1 ;  /* 0x3f80000004057423 */ /* 0x001fc80000010104 */
[----:B------:R-:W-:-:S04]  /*0b70*/  FFMA.FTZ R2, R5, R9, R4 ;  /* 0x0000000905027223 */ /* 0x000fc80000010004 */
[----:B------:R-:W-:-:S07]  /*0b80*/  FMUL.FTZ R23, R2, R23 ;  /* 0x0000001702177220 */ /* 0x000fce0000410000 */
.L_x_2893:
[----:B------:R-:W-:Y:S05]  /*0b90*/  BSYNC B0 ;  /* 0x0000000000007941 */ /* 0x000fea0003800000 */
.L_x_2892:
        /* <DEDUP_REMOVED lines=40> */
.L_x_2899:
[----:B------:R-:W-:Y:S05]  /*0e20*/  BSYNC B1 ;  /* 0x0000000000017941 */ /* 0x000fea0003800000 */
.L_x_2898:
[----:B------:R-:W0:Y:S01]  /*0e30*/  MUFU.TANH R4, R4 ;  /* 0x0000000400047308 */ /* 0x000e220000002400 */
[----:B------:R-:W-:Y:S01]  /*0e40*/  FMUL.FTZ R9, R9, R12 ;  /* 0x0000000c09097220 */ /* 0x000fe20000410000 */
[----:B0-----:R-:W-:-:S04]  /*0e50*/  FFMA.FTZ R5, -R4, R4, 1 ;  /* 0x3f80000004057423 */ /* 0x001fc80000010104 */
[----:B------:R-:W-:-:S04]  /*0e60*/  FFMA.FTZ R2, R5, R9, R4 ;  /* 0x0000000905027223 */ /* 0x000fc80000010004 */
[----:B------:R-:W-:-:S07]  /*0e70*/  FMUL.FTZ R13, R2, R13 ;  /* 0x0000000d020d7220 */ /* 0x000fce0000410000 */
.L_x_2897:
[----:B------:R-:W-:Y:S05]  /*0e80*/  BSYNC B0 ;  /* 0x0000000000007941 */ /* 0x000fea0003800000 */
.L_x_2896:
        /* <DEDUP_REMOVED lines=8> */
[----:B-----5:R0:W-:Y:S01]  /*0f10*/  STG.E desc[UR4][R4.64], R20 ;  /* 0x0000001404007986 */ /* 0x0201e2000c101904 */
[----:B------:R-:W-:-:S13]  /*0f20*/  ISETP.GE.AND P0, PT, R19, R18, PT ;  /* 0x000000121300720c */ /* 0x000fda0003f06270 */
[----:B------:R-:W-:Y:S05]  /*0f30*/  @P0 BREAK B1 ;  /* 0x0000000000010942 */ /* 0x000fea0003800000 */
[----:B0-----:R-:W-:Y:S05]  /*0f40*/  @P0 BRA `(.L_x_2903) ;  /* 0x0000000000300947 */ /* 0x001fea0003800000 */
[----:B------:R-:W0:Y:S01]  /*0f50*/  LDC.64 R2, c[0x0][0x218] ;  /* 0x00008600ff027b82 */ /* 0x000e220000000a00 */
[----:B------:R-:W-:Y:S02]  /*0f60*/  LEA R5, R0, R19, 0x9 ;  /* 0x0000001300057211 */ /* 0x000fe400078e48ff */
[----:B------:R-:W-:-:S03]  /*0f70*/  IADD3 R19, R19, 0x80, RZ ;  /* 0x0000008013137810 */ /* 0x000fc60007ffe0ff */
[----:B0-----:R-:W-:-:S05]  /*0f80*/  IMAD.WIDE.U32 R2, R5, 0x4, R2 ;  /* 0x0000000405027825 */ /* 0x001fca00078e0002 */
[----:B------:R0:W-:Y:S02]  /*0f90*/  STG.E desc[UR4][R2.64], R22 ;  /* 0x0000001602007986 */ /* 0x0001e4000c101904 */
.L_x_2902:
[----:B------:R-:W-:Y:S05]  /*0fa0*/  BSYNC B1 ;  /* 0x0000000000017941 */ /* 0x000fea0003800000 */
.L_x_2901:
[----:B------:R-:W-:-:S13]  /*0fb0*/  ISETP.GE.AND P0, PT, R19, R18, PT ;  /* 0x000000121300720c */ /* 0x000fda0003f06270 */
[----:B0-----:R-:W0:Y:S01]  /*0fc0*/  @!P0 LDC.64 R2, c[0x0][0x218] ;  /* 0x00008600ff028b82 */ /* 0x001e220000000a00 */
[----:B------:R-:W-:Y:S02]  /*0fd0*/  @!P0 LEA R5, R0, R19, 0x9 ;  /* 0x0000001300058211 */ /* 0x000fe400078e48ff */
[----:B------:R-:W-:-:S03]  /*0fe0*/  @!P0 IADD3 R19, R19, 0x80, RZ ;  /* 0x0000008013138810 */ /* 0x000fc60007ffe0ff */
[----:B0-----:R-:W-:-:S05]  /*0ff0*/  @!P0 IMAD.WIDE.U32 R2, R5, 0x4, R2 ;  /* 0x0000000405028825 */ /* 0x001fca00078e0002 */
[----:B-----5:R0:W-:Y:S02]  /*1000*/  @!P0 STG.E desc[UR4][R2.64], R23 ;  /* 0x0000001702008986 */ /* 0x0201e4000c101904 */
.L_x_2903:
[----:B------:R-:W-:Y:S05]  /*1010*/  BSYNC B0 ;  /* 0x0000000000007941 */ /* 0x000fea0003800000 */
.L_x_2900:
[----:B------:R-:W-:Y:S05]  /*1020*/  WARPSYNC.ALL ;  /* 0x0000000000007948 */ /* 0x000fea0003800000 */
[----:B------:R-:W-:-:S13]  /*1030*/  ISETP.GE.AND P0, PT, R19, R18, PT ;  /* 0x000000121300720c */ /* 0x000fda0003f06270 */
[----:B------:R-:W-:Y:S05]  /*1040*/  @P0 EXIT ;  /* 0x000000000000094d */ /* 0x000fea0003800000 */
[----:B0-----:R-:W0:Y:S01]  /*1050*/  LDC.64 R2, c[0x0][0x218] ;  /* 0x00008600ff027b82 */ /* 0x001e220000000a00 */
[----:B------:R-:W-:-:S05]  /*1060*/  LEA R19, R0, R19, 0x9 ;  /* 0x0000001300137211 */ /* 0x000fca00078e48ff */
[----:B0-----:R-:W-:-:S05]  /*1070*/  IMAD.WIDE.U32 R2, R19, 0x4, R2 ;  /* 0x0000000413027825 */ /* 0x001fca00078e0002 */
[----:B------:R-:W-:Y:S01]  /*1080*/  STG.E desc[UR4][R2.64], R13 ;  /* 0x0000000d02007986 */ /* 0x000fe2000c101904 */
[----:B------:R-:W-:Y:S05]  /*1090*/  EXIT ;  /* 0x000000000000794d */ /* 0x000fea0003800000 */
.L_x_2904:
        /* <DEDUP_REMOVED lines=14> */
.L_x_8591:


//--------------------- .text._ZN2at6native29vectorized_elementwise_kernelILi2EZZZNS0_61_GLOBAL__N__b29612f4_23_ActivationMishKernel_cu_9e10b42f_310220mish_backward_kernelERNS_14TensorIteratorEENKUlvE_clEvENKUlvE0_clEvEUlffE_St5arrayIPcLm3EEEEviT0_T1_ --------------------------
	.section	.text._ZN2at6native29vectorized_elementwise_kernelILi2EZZZNS0_61_GLOBAL__N__b29612f4_23_ActivationMishKernel_cu_9e10b42f_310220mish_backward_kernelERNS_14TensorIteratorEENKUlvE_clEvENKUlvE0_clEvEUlffE_St5arrayIPcLm3EEEEviT0_T1_,"ax",@progbits
	.align	128
        .global         _ZN2at6native29vectorized_elementwise_kernelILi2EZZZNS0_61_GLOBAL__N__b29612f4_23_ActivationMishKernel_cu_9e10b42f_310220mish_backward_kernelERNS_14TensorIteratorEENKUlvE_clEvENKUlvE0_clEvEUlffE_St5arrayIPcLm3EEEEviT0_T1_
        .type           _ZN2at6native29vectorized_elementwise_kernelILi2EZZZNS0_61_GLOBAL__N__b29612f4_23_ActivationMishKernel_cu_9e10b42f_310220mish_backward_kernelERNS_14TensorIteratorEENKUlvE_clEvENKUlvE0_clEvEUlffE_St5arrayIPcLm3EEEEviT0_T1_,@function
        .size           _ZN2at6native29vectorized_elementwise_kernelILi2EZZZNS0_61_GLOBAL__N__b29612f4_23_ActivationMishKernel_cu_9e10b42f_310220mish_backward_kernelERNS_14TensorIteratorEENKUlvE_clEvENKUlvE0_clEvEUlffE_St5arrayIPcLm3EEEEviT0_T1_,(.L_x_8592 - _ZN2at6native29vectorized_elementwise_kernelILi2EZZZNS0_61_GLOBAL__N__b29612f4_23_ActivationMishKernel_cu_9e10b42f_310220mish_backward_kernelERNS_14TensorIteratorEENKUlvE_clEvENKUlvE0_clEvEUlffE_St5arrayIPcLm3EEEEviT0_T1_)
        .other          _ZN2at6native29vectorized_elementwise_kernelILi2EZZZNS0_61_GLOBAL__N__b29612f4_23_ActivationMishKernel_cu_9e10b42f_310220mish_backward_kernelERNS_14TensorIteratorEENKUlvE_clEvENKUlvE0_clEvEUlffE_St5arrayIPcLm3EEEEviT0_T1_,@"STO_CUDA_ENTRY STV_DEFAULT"
_ZN2at6native29vectorized_elementwise_kernelILi2EZZZNS0_61_GLOBAL__N__b29612f4_23_ActivationMishKernel_cu_9e10b42f_310220mish_backward_kernelERNS_14TensorIteratorEENKUlvE_clEvENKUlvE0_clEvEUlffE_St5arrayIPcLm3EEEEviT0_T1_:
.text._ZN2at6native29vectorized_elementwise_kernelILi2EZZZNS0_61_GLOBAL__N__b29612f4_23_ActivationMishKernel_cu_9e10b42f_310220mish_backward_kernelERNS_14TensorIteratorEENKUlvE_clEvENKUlvE0_clEvEUlffE_St5arrayIPcLm3EEEEviT0_T1_:
        /* <DEDUP_REMOVED lines=13> */
[----:B------:R-:W2:Y:S01]  /*00d0*/  LDG.E.64 R20, desc[UR4][R26.64] ;  /* 0x000000041a147981 */ /* 0x000ea2000c1e1b00 */
[----:B------:R-:W-:-:S03]  /*00e0*/  HFMA2.MMA R19, -RZ, RZ, 1.625, 0 ;  /* 0x3e800000ff137435 */ /* 0x000fc600000001ff */
[----:B------:R-:W5:Y:S04]  /*00f0*/  LDG.E.64 R16, desc[UR4][R26.64+0x400] ;  /* 0x000400041a107981 */ /* 0x000f68000c1e1b00 */
[----:B------:R-:W5:Y:S04]  /*0100*/  LDG.E.64 R12, desc[UR4][R26.64+0x800] ;  /* 0x000800041a0c7981 */ /* 0x000f68000c1e1b00 */
[----:B------:R1:W5:Y:S01]  /*0110*/  LDG.E.64 R10, desc[UR4][R26.64+0xc00] ;  /* 0x000c00041a0a7981 */ /* 0x000362000c1e1b00 */
[----:B0-----:R-:W-:-:S04]  /*0120*/  IMAD.WIDE R2, R4, 0x4, R2 ;  /* 0x0000000404027825 */ /* 0x001fc800078e0202 */
[----:B------:R-:W-:-:S05]  /*0130*/  IMAD.WIDE.U32 R24, R0, 0x8, R2 ;  /* 0x0000000800187825 */ /* 0x000fca00078e0002 */
[----:B------:R-:W5:Y:S04]  /*0140*/  LDG.E.64 R14, desc[UR4][R24.64] ;  /* 0x00000004180e7981 */ /* 0x000f68000c1e1b00 */
[----:B------:R-:W5:Y:S04]  /*0150*/  LDG.E.64 R8, desc[UR4][R24.64+0x400] ;  /* 0x0004000418087981 */ /* 0x000f68000c1e1b00 */
[----:B------:R-:W5:Y:S04]  /*0160*/  LDG.E.64 R6, desc[UR4][R24.64+0x800] ;  /* 0x0008000418067981 */ /* 0x000f68000c1e1b00 */
[----:B------:R0:W5:Y:S01]  /*0170*/  LDG.E.64 R2, desc[UR4][R24.64+0xc00] ;  /* 0x000c000418027981 */ /* 0x000162000c1e1b00 */
[----:B------:R-:W-:Y:S01]  /*0180*/  BSSY B0, `(.L_x_2906) ;  /* 0x0000027000007945 */ /* 0x000fe20003800000 */
[----:B--2---:R-:W-:-:S06]  /*0190*/  FMUL.FTZ R22, R20, 1.4426950216293334961 ;  /* 0x3fb8aa3b14167820 */ /* 0x004fcc0000410000 */
[----:B------:R-:W2:Y:S02]  /*01a0*/  MUFU.EX2 R22, R22 ;  /* 0x0000001600167308 */ /* 0x000ea40000000800 */
[----:B--2---:R-:W-:-:S05]  /*01b0*/  FADD.FTZ.RZ R5, R22, 1 ;  /* 0x3f80000016057421 */ /* 0x004fca000001c000 */
[----:B------:R-:W-:-:S04]  /*01c0*/  IADD3 R5, R5, -0x3f400000, RZ ;  /* 0xc0c0000005057810 */ /* 0x000fc80007ffe0ff */
[----:B------:R-:W-:-:S04]  /*01d0*/  LOP3.LUT R23, R5, 0xff800000, RZ, 0xc0, !PT ;  /* 0xff80000005177812 */ /* 0x000fc800078ec0ff */
[----:B-1----:R-:W-:Y:S02]  /*01e0*/  IADD3 R26, -R23, 0x40800000, RZ ;  /* 0x40800000171a7810 */ /* 0x002fe40007ffe1ff */
[----:B------:R-:W-:-:S03]  /*01f0*/  IADD3 R18, R22, -R23, RZ ;  /* 0x8000001716127210 */ /* 0x000fc60007ffe0ff */
[----:B------:R-:W-:Y:S01]  /*0200*/  FFMA.FTZ R27, R26, R19, -1 ;  /* 0xbf8000001a1b7423 */ /* 0x000fe20000010013 */
[----:B------:R-:W-:-:S03]  /*0210*/  MOV R5, 0x3d39bf78 ;  /* 0x3d39bf7800057802 */ /* 0x000fc60000000f00 */
[----:B0-----:R-:W-:-:S04]  /*0220*/  FADD.FTZ R24, R18, R27 ;  /* 0x0000001b12187221 */ /* 0x001fc80000010000 */
[----:B------:R-:W-:-:S04]  /*0230*/  FFMA.FTZ R25, R24, -R5, 0.10546888411045074463 ;  /* 0x3dd8001218197423 */ /* 0x000fc80000010805 */
[----:B------:R-:W-:-:S04]  /*0240*/  FFMA.FTZ R25, R24, R25, -0.13229703903198242188 ;  /* 0xbe0778e018197423 */ /* 0x000fc80000010019 */
[----:B------:R-:W-:-:S04]  /*0250*/  FFMA.FTZ R25, R24, R25, 0.14491446316242218018 ;  /* 0x3e14647518197423 */ /* 0x000fc80000010019 */
[----:B------:R-:W-:Y:S01]  /*0260*/  FFMA.FTZ R25, R24, R25, -0.16641564667224884033 ;  /* 0xbe2a68dd18197423 */ /* 0x000fe20000010019 */
[----:B------:R-:W-:-:S03]  /*0270*/  FMUL.FTZ R26, R20, -1.4426950216293334961 ;  /* 0xbfb8aa3b141a7820 */ /* 0x000fc60000410000 */
[C---:B------:R-:W-:Y:S02]  /*0280*/  FFMA.FTZ R27, R24.reuse, R25, 0.19988867640495300293 ;  /* 0x3e4caf9e181b7423 */ /* 0x040fe40000010019 */
[----:B------:R-:W0:Y:S02]  /*0290*/  MUFU.EX2 R25, R26 ;  /* 0x0000001a00197308 */ /* 0x000e240000000800 */
[----:B------:R-:W-:Y:S01]  /*02a0*/  FFMA.FTZ R27, R24, R27, -0.25000196695327758789 ;  /* 0xbe800042181b7423 */ /* 0x000fe2000001001b */
[----:B------:R-:W-:-:S03]  /*02b0*/  FMUL.FTZ R18, R21, 1.4426950216293334961 ;  /* 0x3fb8aa3b15127820 */ /* 0x000fc60000410000 */
[----:B------:R-:W-:-:S04]  /*02c0*/  FFMA.FTZ R27, R24, R27, 0.33333510160446166992 ;  /* 0x3eaaaae6181b7423 */ /* 0x000fc8000001001b */
[C---:B------:R-:W-:Y:S01]  /*02d0*/  FFMA.FTZ R27, R24.reuse, R27, -0.5 ;  /* 0xbf000000181b7423 */ /* 0x040fe2000001001b */
[----:B------:R-:W1:Y:S03]  /*02e0*/  MUFU.EX2 R18, R18 ;  /* 0x0000001200127308 */ /* 0x000e660000000800 */
[----:B------:R-:W-:Y:S01]  /*02f0*/  FMUL.FTZ R27, R24, R27 ;  /* 0x0000001b181b7220 */ /* 0x000fe20000410000 */
[----:B------:R-:W-:-:S03]  /*0300*/  ISETP.GE.U32.AND P0, PT, R22, 0x7f800000, PT ;  /* 0x7f8000001600780c */ /* 0x000fc60003f06070 */
[----:B------:R-:W-:Y:S01]  /*0310*/  FFMA.FTZ R24, R24, R27, R24 ;  /* 0x0000001b18187223 */ /* 0x000fe20000010018 */
[----:B0-----:R-:W-:Y:S01]  /*0320*/  FADD.FTZ R27, R25, 1 ;  /* 0x3f800000191b7421 */ /* 0x001fe20000010000 */
[----:B------:R-:W-:-:S03]  /*0330*/  I2FP.F32.S32 R25, R23 ;  /* 0x0000001700197245 */ /* 0x000fc60000201400 */
[----:B------:R0:W2:Y:S02]  /*0340*/  MUFU.RCP R23, R27 ;  /* 0x0000001b00177308 */ /* 0x0000a40000001000 */
[----:B------:R-:W-:Y:S01]  /*0350*/  FMUL.FTZ R25, R25, 1.1920928955078125e-07 ;  /* 0x3400000019197820 */ /* 0x000fe20000410000 */
[----:B-1----:R-:W-:-:S03]  /*0360*/  FADD.FTZ.RZ R28, R18, 1 ;  /* 0x3f800000121c7421 */ /* 0x002fc6000001c000 */
[----:B------:R-:W-:Y:S02]  /*0370*/  FFMA.FTZ R26, R25, 0.69314718246459960938, R24 ;  /* 0x3f317218191a7823 */ /* 0x000fe40000010018 */
[----:B------:R-:W-:Y:S01]  /*0380*/  IADD3 R25, R28, -0x3f400000, RZ ;  /* 0xc0c000001c197810 */ /* 0x000fe20007ffe0ff */
[----:B0-----:R-:W-:Y:S06]  /*0390*/  @!P0 BRA `(.L_x_2907) ;  /* 0x0000000000148947 */ /* 0x001fec0003800000 */
[----:B------:R-:W-:-:S13]  /*03a0*/  ISETP.GE.AND P0, PT, R22, -0x407fffff, PT ;  /* 0xbf8000011600780c */ /* 0x000fda0003f06270 */
[----:B------:R-:W-:-:S05]  /*03b0*/  @P0 MOV R27, 0x7f800000 ;  /* 0x7f800000001b0802 */ /* 0x000fca0000000f00 */
[C---:B------:R-:W-:Y:S01]  /*03c0*/  @P0 FFMA.FTZ R26, R22.reuse, R27, +INF ;  /* 0x7f800000161a0423 */ /* 0x040fe2000001001b */
[----:B------:R-:W-:-:S04]  /*03d0*/  FSETP.NEU.FTZ.AND P0, PT, R22, RZ, PT ;  /* 0x000000ff1600720b */ /* 0x000fc80003f1d000 */
[----:B------:R-:W-:-:S09]  /*03e0*/  FSEL R26, R26, -RZ, P0 ;  /* 0x800000ff1a1a7208 */ /* 0x000fd20000000000 */
.L_x_2907:
[----:B------:R-:W-:Y:S05]  /*03f0*/  BSYNC B0 ;  /* 0x0000000000007941 */ /* 0x000fea0003800000 */
.L_x_2906:
[----:B------:R-:W-:Y:S01]  /*0400*/  LOP3.LUT R25, R25, 0xff800000, RZ, 0xc0, !PT ;  /* 0xff80000019197812 */ /* 0x000fe200078ec0ff */
[----:B------:R0:W1:Y:S01]  /*0410*/  MUFU.TANH R22, R26 ;  /* 0x0000001a00167308 */ /* 0x0000620000002400 */
[----:B--2---:R-:W-:Y:S01]  /*0420*/  FMUL.FTZ R20, R20, R23 ;  /* 0x0000001714147220 */ /* 0x004fe20000410000 */
[----:B------:R-:W-:Y:S01]  /*0430*/  ISETP.GE.U32.AND P0, PT, R18, 0x7f800000, PT ;  /* 0x7f8000001200780c */ /* 0x000fe20003f06070 */
[----:B------:R-:W-:Y:S01]  /*0440*/  BSSY B0, `(.L_x_2908) ;  /* 0x0000022000007945 */ /* 0x000fe20003800000 */
[----:B------:R-:W-:-:S05]  /*0450*/  IADD3 R24, -R25, 0x40800000, RZ ;  /* 0x4080000019187810 */ /* 0x000fca0007ffe1ff */
[----:B------:R-:W-:Y:S01]  /*0460*/  FFMA.FTZ R27, R24, R19, -1 ;  /* 0xbf800000181b7423 */ /* 0x000fe20000010013 */
[-C--:B------:R-:W-:Y:S01]  /*0470*/  IADD3 R24, R18, -R25.reuse, RZ ;  /* 0x8000001912187210 */ /* 0x080fe20007ffe0ff */
[----:B0-----:R-:W-:Y:S01]  /*0480*/  FMUL.FTZ R26, R21, -1.4426950216293334961 ;  /* 0xbfb8aa3b151a7820 */ /* 0x001fe20000410000 */
[----:B------:R-:W-:-:S03]  /*0490*/  I2FP.F32.S32 R25, R25 ;  /* 0x0000001900197245 */ /* 0x000fc60000201400 */
[----:B------:R-:W-:Y:S01]  /*04a0*/  FADD.FTZ R24, R24, R27 ;  /* 0x0000001b18187221 */ /* 0x000fe20000010000 */
[----:B-1----:R-:W-:Y:S01]  /*04b0*/  FFMA.FTZ R23, -R22, R22, 1 ;  /* 0x3f80000016177423 */ /* 0x002fe20000010116 */
[----:B------:R-:W-:Y:S02]  /*04c0*/  FMUL.FTZ R25, R25, 1.1920928955078125e-07 ;  /* 0x3400000019197820 */ /* 0x000fe40000410000 */
[----:B------:R-:W-:Y:S01]  /*04d0*/  FFMA.FTZ R27, R24, -R5, 0.10546888411045074463 ;  /* 0x3dd80012181b7423 */ /* 0x000fe20000010805 */
[----:B------:R-:W-:Y:S01]  /*04e0*/  FFMA.FTZ R23, R23, R20, R22 ;  /* 0x0000001417177223 */ /* 0x000fe20000010016 */
[----:B-----5:R-:W-:Y:S02]  /*04f0*/  FMUL.FTZ R20, R16, 1.4426950216293334961 ;  /* 0x3fb8aa3b10147820 */ /* 0x020fe40000410000 */
[C---:B------:R-:W-:Y:S01]  /*0500*/  FFMA.FTZ R27, R24.reuse, R27, -0.13229703903198242188 ;  /* 0xbe0778e0181b7423 */ /* 0x040fe2000001001b */
[----:B------:R-:W0:Y:S03]  /*0510*/  MUFU.EX2 R22, R26 ;  /* 0x0000001a00167308 */ /* 0x000e260000000800 */
[----:B------:R-:W-:-:S04]  /*0520*/  FFMA.FTZ R27, R24, R27, 0.14491446316242218018 ;  /* 0x3e146475181b7423 */ /* 0x000fc8000001001b */
[C---:B------:R-:W-:Y:S01]  /*0530*/  FFMA.FTZ R27, R24.reuse, R27, -0.16641564667224884033 ;  /* 0xbe2a68dd181b7423 */ /* 0x040fe2000001001b */
[----:B------:R-:W1:Y:S03]  /*0540*/  MUFU.EX2 R20, R20 ;  /* 0x0000001400147308 */ /* 0x000e660000000800 */
[----:B------:R-:W-:-:S04]  /*0550*/  FFMA.FTZ R27, R24, R27, 0.19988867640495300293 ;  /* 0x3e4caf9e181b7423 */ /* 0x000fc8000001001b */
[----:B------:R-:W-:Y:S01]  /*0560*/  FFMA.FTZ R27, R24, R27, -0.25000196695327758789 ;  /* 0xbe800042181b7423 */ /* 0x000fe2000001001b */
[----:B0-----:R-:W-:-:S03]  /*0570*/  FADD.FTZ R22, R22, 1 ;  /* 0x3f80000016167421 */ /* 0x001fc60000010000 */
[----:B------:R-:W-:-:S04]  /*0580*/  FFMA.FTZ R27, R24, R27, 0.33333510160446166992 ;  /* 0x3eaaaae6181b7423 */ /* 0x000fc8000001001b */
[C---:B------:R-:W-:Y:S01]  /*0590*/  FFMA.FTZ R27, R24.reuse, R27, -0.5 ;  /* 0xbf000000181b7423 */ /* 0x040fe2000001001b */
[----:B------:R-:W0:Y:S03]  /*05a0*/  MUFU.RCP R22, R22 ;  /* 0x0000001600167308 */ /* 0x000e260000001000 */
[----:B------:R-:W-:-:S04]  /*05b0*/  FMUL.FTZ R27, R24, R27 ;  /* 0x0000001b181b7220 */ /* 0x000fc80000410000 */
[----:B------:R-:W-:Y:S01]  /*05c0*/  FFMA.FTZ R24, R24, R27, R24 ;  /* 0x0000001b18187223 */ /* 0x000fe20000010018 */
[----:B-1----:R-:W-:-:S03]  /*05d0*/  FADD.FTZ.RZ R27, R20, 1 ;  /* 0x3f800000141b7421 */ /* 0x002fc6000001c000 */
[----:B------:R-:W-:Y:S02]  /*05e0*/  FFMA.FTZ R26, R25, 0.69314718246459960938, R24 ;  /* 0x3f317218191a7823 */ /* 0x000fe40000010018 */
[----:B------:R-:W-:Y:S01]  /*05f0*/  IADD3 R25, R27, -0x3f400000, RZ ;  /* 0xc0c000001b197810 */ /* 0x000fe20007ffe0ff */
[----:B------:R-:W-:Y:S06]  /*0600*/  @!P0 BRA `(.L_x_2909) ;  /* 0x0000000000148947 */ /* 0x000fec0003800000 */
[----:B------:R-:W-:-:S13]  /*0610*/  ISETP.GE.AND P0, PT, R18, -0x407fffff, PT ;  /* 0xbf8000011200780c */ /* 0x000fda0003f06270 */
[----:B------:R-:W-:-:S05]  /*0620*/  @P0 MOV R27, 0x7f800000 ;  /* 0x7f800000001b0802 */ /* 0x000fca0000000f00 */
[C---:B------:R-:W-:Y:S01]  /*0630*/  @P0 FFMA.FTZ R26, R18.reuse, R27, +INF ;  /* 0x7f800000121a0423 */ /* 0x040fe2000001001b */
[----:B------:R-:W-:-:S04]  /*0640*/  FSETP.NEU.FTZ.AND P0, PT, R18, RZ, PT ;  /* 0x000000ff1200720b */ /* 0x000fc80003f1d000 */
[----:B------:R-:W-:-:S09]  /*0650*/  FSEL R26, R26, -RZ, P0 ;  /* 0x800000ff1a1a7208 */ /* 0x000fd20000000000 */
.L_x_2909:
[----:B------:R-:W-:Y:S05]  /*0660*/  BSYNC B0 ;  /* 0x0000000000007941 */ /* 0x000fea0003800000 */
.L_x_2908:
[----:B------:R1:W2:Y:S01]  /*0670*/  MUFU.TANH R18, R26 ;  /* 0x0000001a00127308 */ /* 0x0002a20000002400 */
[----:B------:R-:W-:Y:S01]  /*0680*/  LOP3.LUT R25, R25, 0xff800000, RZ, 0xc0, !PT ;  /* 0xff80000019197812 */ /* 0x000fe200078ec0ff */
[----:B0-----:R-:W-:Y:S01]  /*0690*/  FMUL.FTZ R22, R21, R22 ;  /* 0x0000001615167220 */ /* 0x001fe20000410000 */
[----:B------:R-:W-:Y:S01]  /*06a0*/  ISETP.GE.U32.AND P0, PT, R20, 0x7f800000, PT ;  /* 0x7f8000001400780c */ /* 0x000fe20003f06070 */
[----:B------:R-:W-:Y:S01]  /*06b0*/  BSSY B0, `(.L_x_2910) ;  /* 0x0000022000007945 */ /* 0x000fe20003800000 */
[----:B------:R-:W-:Y:S01]  /*06c0*/  IADD3 R24, -R25, 0x40800000, RZ ;  /* 0x4080000019187810 */ /* 0x000fe20007ffe1ff */
[----:B-1----:R-:W-:-:S04]  /*06d0*/  FMUL.FTZ R26, R16, -1.4426950216293334961 ;  /* 0xbfb8aa3b101a7820 */ /* 0x002fc80000410000 */
[----:B------:R-:W-:Y:S01]  /*06e0*/  FFMA.FTZ R27, R24, R19, -1 ;  /* 0xbf800000181b7423 */ /* 0x000fe20000010013 */
[-C--:B------:R-:W-:Y:S02]  /*06f0*/  IADD3 R24, R20, -R25.reuse, RZ ;  /* 0x8000001914187210 */ /* 0x080fe40007ffe0ff */
[----:B------:R-:W-:-:S03]  /*0700*/  I2FP.F32.S32 R25, R25 ;  /* 0x0000001900197245 */ /* 0x000fc60000201400 */
[----:B------:R-:W-:Y:S01]  /*0710*/  FADD.FTZ R24, R24, R27 ;  /* 0x0000001b18187221 */ /* 0x000fe20000010000 */
[----:B--2---:R-:W-:Y:S01]  /*0720*/  FFMA.FTZ R21, -R18, R18, 1 ;  /* 0x3f80000012157423 */ /* 0x004fe20000010112 */
[----:B------:R-:W-:-:S03]  /*0730*/  FMUL.FTZ R25, R25, 1.1920928955078125e-07 ;  /* 0x3400000019197820 */ /* 0x000fc60000410000 */
[----:B------:R-:W-:Y:S01]  /*0740*/  FFMA.FTZ R22, R21, R22, R18 ;  /* 0x0000001615167223 */ /* 0x000fe20000010012 */
[----:B------:R-:W-:Y:S01]  /*0750*/  FFMA.FTZ R21, R24, -R5, 0.10546888411045074463 ;  /* 0x3dd8001218157423 */ /* 0x000fe20000010805 */
[----:B------:R-:W-:-:S03]  /*0760*/  FMUL.FTZ R18, R17, 1.4426950216293334961 ;  /* 0x3fb8aa3b11127820 */ /* 0x000fc60000410000 */
[----:B------:R-:W-:-:S03]  /*0770*/  FFMA.FTZ R21, R24, R21, -0.13229703903198242188 ;  /* 0xbe0778e018157423 */ /* 0x000fc60000010015 */
[----:B------:R-:W0:Y:S01]  /*0780*/  MUFU.EX2 R18, R18 ;  /* 0x0000001200127308 */ /* 0x000e220000000800 */
[----:B------:R-:W-:-:S04]  /*0790*/  FFMA.FTZ R21, R24, R21, 0.14491446316242218018 ;  /* 0x3e14647518157423 */ /* 0x000fc80000010015 */
[----:B------:R-:W-:-:S04]  /*07a0*/  FFMA.FTZ R21, R24, R21, -0.16641564667224884033 ;  /* 0xbe2a68dd18157423 */ /* 0x000fc80000010015 */
[C---:B------:R-:W-:Y:S02]  /*07b0*/  FFMA.FTZ R27, R24.reuse, R21, 0.19988867640495300293 ;  /* 0x3e4caf9e181b7423 */ /* 0x040fe40000010015 */
[----:B------:R0:W1:Y:S02]  /*07c0*/  MUFU.EX2 R21, R26 ;  /* 0x0000001a00157308 */ /* 0x0000640000000800 */
[----:B------:R-:W-:-:S04]  /*07d0*/  FFMA.FTZ R27, R24, R27, -0.25000196695327758789 ;  /* 0xbe800042181b7423 */ /* 0x000fc8000001001b */
[----:B------:R-:W-:Y:S01]  /*07e0*/  FFMA.FTZ R27, R24, R27, 0.33333510160446166992 ;  /* 0x3eaaaae6181b7423 */ /* 0x000fe2000001001b */
[----:B0-----:R-:W-:-:S03]  /*07f0*/  FADD.FTZ.RZ R26, R18, 1 ;  /* 0x3f800000121a7421 */ /* 0x001fc6000001c000 */
[----:B------:R-:W-:-:S04]  /*0800*/  FFMA.FTZ R27, R24, R27, -0.5 ;  /* 0xbf000000181b7423 */ /* 0x000fc8000001001b */
[----:B------:R-:W-:Y:S01]  /*0810*/  FMUL.FTZ R27, R24, R27 ;  /* 0x0000001b181b7220 */ /* 0x000fe20000410000 */
[----:B-1----:R-:W-:-:S03]  /*0820*/  FADD.FTZ R21, R21, 1 ;  /* 0x3f80000015157421 */ /* 0x002fc60000010000 */
[----:B------:R-:W-:-:S04]  /*0830*/  FFMA.FTZ R24, R24, R27, R24 ;  /* 0x0000001b18187223 */ /* 0x000fc80000010018 */
[----:B------:R-:W-:Y:S01]  /*0840*/  FFMA.FTZ R24, R25, 0.69314718246459960938, R24 ;  /* 0x3f31721819187823 */ /* 0x000fe20000010018 */
[----:B------:R-:W0:Y:S01]  /*0850*/  MUFU.RCP R21, R21 ;  /* 0x0000001500157308 */ /* 0x000e220000001000 */
[----:B------:R-:W-:Y:S01]  /*0860*/  IADD3 R25, R26, -0x3f400000, RZ ;  /* 0xc0c000001a197810 */ /* 0x000fe20007ffe0ff */
[----:B------:R-:W-:Y:S06]  /*0870*/  @!P0 BRA `(.L_x_2911) ;  /* 0x0000000000148947 */ /* 0x000fec0003800000 */
[----:B------:R-:W-:-:S13]  /*0880*/  ISETP.GE.AND P0, PT, R20, -0x407fffff, PT ;  /* 0xbf8000011400780c */ /* 0x000fda0003f06270 */
[----:B------:R-:W-:-:S05]  /*0890*/  @P0 MOV R27, 0x7f800000 ;  /* 0x7f800000001b0802 */ /* 0x000fca0000000f00 */
[C---:B------:R-:W-:Y:S01]  /*08a0*/  @P0 FFMA.FTZ R24, R20.reuse, R27, +INF ;  /* 0x7f80000014180423 */ /* 0x040fe2000001001b */
[----:B------:R-:W-:-:S04]  /*08b0*/  FSETP.NEU.FTZ.AND P0, PT, R20, RZ, PT ;  /* 0x000000ff1400720b */ /* 0x000fc80003f1d000 */
[----:B------:R-:W-:-:S09]  /*08c0*/  FSEL R24, R24, -RZ, P0 ;  /* 0x800000ff18187208 */ /* 0x000fd20000000000 */
.L_x_2911:
[----:B------:R-:W-:Y:S05]  /*08d0*/  BSYNC B0 ;  /* 0x0000000000007941 */ /* 0x000fea0003800000 */
.L_x_2910:
[----:B------:R-:W-:Y:S01]  /*08e0*/  LOP3.LUT R25, R25, 0xff800000, RZ, 0xc0, !PT ;  /* 0xff80000019197812 */ /* 0x000fe200078ec0ff */
[----:B------:R1:W2:Y:S01]  /*08f0*/  MUFU.TANH R20, R24 ;  /* 0x0000001800147308 */ /* 0x0002a20000002400 */
[C---:B------:R-:W-:Y:S01]  /*0900*/  ISETP.GE.U32.AND P0, PT, R18.reuse, 0x7f800000, PT ;  /* 0x7f8000001200780c */ /* 0x040fe20003f06070 */
[----:B------:R-:W-:Y:S01]  /*0910*/  BSSY B0, `(.L_x_2912) ;  /* 0x0000023000007945 */ /* 0x000fe20003800000 */
[----:B------:R-:W-:Y:S02]  /*0920*/  IADD3 R26, -R25, 0x40800000, RZ ;  /* 0x40800000191a7810 */ /* 0x000fe40007ffe1ff */
[-C--:B------:R-:W-:Y:S02]  /*0930*/  IADD3 R27, R18, -R25.reuse, RZ ;  /* 0x80000019121b7210 */ /* 0x080fe40007ffe0ff */
[----:B------:R-:W-:Y:S01]  /*0940*/  I2FP.F32.S32 R25, R25 ;  /* 0x0000001900197245 */ /* 0x000fe20000201400 */
[----:B------:R-:W-:Y:S01]  /*0950*/  FFMA.FTZ R28, R26, R19, -1 ;  /* 0xbf8000001a1c7423 */ /* 0x000fe20000010013 */
[----:B0-----:R-:W-:Y:S01]  /*0960*/  FMUL.FTZ R26, R16, R21 ;  /* 0x00000015101a7220 */ /* 0x001fe20000410000 */
[----:B-1----:R-:W-:-:S02]  /*0970*/  FMUL.FTZ R24, R17, -1.4426950216293334961 ;  /* 0xbfb8aa3b11187820 */ /* 0x002fc40000410000 */
[----:B------:R-:W-:Y:S01]  /*0980*/  FADD.FTZ R16, R27, R28 ;  /* 0x0000001c1b107221 */ /* 0x000fe20000010000 */
[----:B------:R-:W-:-:S03]  /*0990*/  FMUL.FTZ R25, R25, 1.1920928955078125e-07 ;  /* 0x3400000019197820 */ /* 0x000fc60000410000 */
[----:B------:R-:W-:Y:S01]  /*09a0*/  FFMA.FTZ R27, R16, -R5, 0.10546888411045074463 ;  /* 0x3dd80012101b7423 */ /* 0x000fe20000010805 */
[----:B------:R-:W0:Y:S01]  /*09b0*/  MUFU.EX2 R24, R24 ;  /* 0x0000001800187308 */ /* 0x000e220000000800 */
[----:B--2---:R-:W-:Y:S02]  /*09c0*/  FFMA.FTZ R21, -R20, R20, 1 ;  /* 0x3f80000014157423 */ /* 0x004fe40000010114 */
[----:B------:R-:W-:Y:S02]  /*09d0*/  FFMA.FTZ R27, R16, R27, -0.13229703903198242188 ;  /* 0xbe0778e0101b7423 */ /* 0x000fe4000001001b */
[----:B------:R-:W-:Y:S01]  /*09e0*/  FFMA.FTZ R21, R21, R26, R20 ;  /* 0x0000001a15157223 */ /* 0x000fe20000010014 */
[----:B------:R-:W-:Y:S01]  /*09f0*/  FMUL.FTZ R20, R12, 1.4426950216293334961 ;  /* 0x3fb8aa3b0c147820 */ /* 0x000fe20000410000 */
[----:B------:R-:W-:-:S04]  /*0a00*/  FFMA.FTZ R27, R16, R27, 0.14491446316242218018 ;  /* 0x3e146475101b7423 */ /* 0x000fc8000001001b */
[C---:B------:R-:W-:Y:S01]  /*0a10*/  FFMA.FTZ R27, R16.reuse, R27, -0.16641564667224884033 ;  /* 0xbe2a68dd101b7423 */ /* 0x040fe2000001001b */
[----:B------:R-:W1:Y:S03]  /*0a20*/  MUFU.EX2 R20, R20 ;  /* 0x0000001400147308 */ /* 0x000e660000000800 */
[----:B------:R-:W-:-:S04]  /*0a30*/  FFMA.FTZ R27, R16, R27, 0.19988867640495300293 ;  /* 0x3e4caf9e101b7423 */ /* 0x000fc8000001001b */
[----:B------:R-:W-:-:S04]  /*0a40*/  FFMA.FTZ R27, R16, R27, -0.25000196695327758789 ;  /* 0xbe800042101b7423 */ /* 0x000fc8000001001b */
[----:B------:R-:W-:-:S04]  /*0a50*/  FFMA.FTZ R27, R16, R27, 0.33333510160446166992 ;  /* 0x3eaaaae6101b7423 */ /* 0x000fc8000001001b */
[----:B------:R-:W-:-:S04]  /*0a60*/  FFMA.FTZ R27, R16, R27, -0.5 ;  /* 0xbf000000101b7423 */ /* 0x000fc8000001001b */
[----:B------:R-:W-:-:S04]  /*0a70*/  FMUL.FTZ R27, R16, R27 ;  /* 0x0000001b101b7220 */ /* 0x000fc80000410000 */
[----:B------:R-:W-:Y:S01]  /*0a80*/  FFMA.FTZ R26, R16, R27, R16 ;  /* 0x0000001b101a7223 */ /* 0x000fe20000010010 */
[----:B0-----:R-:W-:Y:S01]  /*0a90*/  FADD.FTZ R16, R24, 1 ;  /* 0x3f80000018107421 */ /* 0x001fe20000010000 */
[----:B-1----:R-:W-:Y:S02]  /*0aa0*/  FADD.FTZ.RZ R24, R20, 1 ;  /* 0x3f80000014187421 */ /* 0x002fe4000001c000 */
[----:B------:R-:W-:-:S03]  /*0ab0*/  FFMA.FTZ R25, R25, 0.69314718246459960938, R26 ;  /* 0x3f31721819197823 */ /* 0x000fc6000001001a */
        /* <DEDUP_REMOVED lines=8> */
.L_x_2913:
[----:B------:R-:W-:Y:S05]  /*0b40*/  BSYNC B0 ;  /* 0x0000000000007941 */ /* 0x000fea0003800000 */
.L_x_2912:
[----:B------:R-:W1:Y:S01]  /*0b50*/  MUFU.TANH R18, R25 ;  /* 0x0000001900127308 */ /* 0x000e620000002400 */
[----:B------:R-:W-:Y:S01]  /*0b60*/  LOP3.LUT R27, R24, 0xff800000, RZ, 0xc0, !PT ;  /* 0xff800000181b7812 */ /* 0x000fe200078ec0ff */
[----:B------:R-:W-:Y:S01]  /*0b70*/  BSSY B0, `(.L_x_2914) ;  /* 0x0000025000007945 */ /* 0x000fe20003800000 */
[C---:B------:R-:W-:Y:S02]  /*0b80*/  ISETP.GE.U32.AND P0, PT, R20.reuse, 0x7f800000, PT ;  /* 0x7f8000001400780c */ /* 0x040fe40003f06070 */
[----:B------:R-:W-:Y:S02]  /*0b90*/  IADD3 R24, -R27, 0x40800000, RZ ;  /* 0x408000001b187810 */ /* 0x000fe40007ffe1ff */
[-C--:B------:R-:W-:Y:S02]  /*0ba0*/  IADD3 R26, R20, -R27.reuse, RZ ;  /* 0x8000001b141a7210 */ /* 0x080fe40007ffe0ff */
[----:B------:R-:W-:Y:S01]  /*0bb0*/  I2FP.F32.S32 R27, R27 ;  /* 0x0000001b001b7245 */ /* 0x000fe20000201400 */
[----:B------:R-:W-:Y:S01]  /*0bc0*/  FFMA.FTZ R29, R24, R19, -1 ;  /* 0xbf800000181d7423 */ /* 0x000fe20000010013 */
[----:B0-----:R-:W-:-:S03]  /*0bd0*/  FMUL.FTZ R24, R17, R16 ;  /* 0x0000001011187220 */ /* 0x001fc60000410000 */
[----:B------:R-:W-:Y:S01]  /*0be0*/  FADD.FTZ R16, R26, R29 ;  /* 0x0000001d1a107221 */ /* 0x000fe20000010000 */
[----:B------:R-:W-:Y:S01]  /*0bf0*/  FMUL.FTZ R27, R27, 1.1920928955078125e-07 ;  /* 0x340000001b1b7820 */ /* 0x000fe20000410000 */
[----:B-1----:R-:W-:-:S04]  /*0c00*/  FFMA.FTZ R17, -R18, R18, 1 ;  /* 0x3f80000012117423 */ /* 0x002fc80000010112 */
[----:B------:R-:W-:Y:S01]  /*0c10*/  FFMA.FTZ R18, R17, R24, R18 ;  /* 0x0000001811127223 */ /* 0x000fe20000010012 */
[----:B------:R-:W-:Y:S01]  /*0c20*/  FMUL.FTZ R24, R13, 1.4426950216293334961 ;  /* 0x3fb8aa3b0d187820 */ /* 0x000fe20000410000 */
[----:B------:R-:W-:-:S03]  /*0c30*/  FFMA.FTZ R17, R16, -R5, 0.10546888411045074463 ;  /* 0x3dd8001210117423 */ /* 0x000fc60000010805 */
[----:B------:R-:W0:Y:S01]  /*0c40*/  MUFU.EX2 R25, R24 ;  /* 0x0000001800197308 */ /* 0x000e220000000800 */
[----:B------:R-:W-:-:S04]  /*0c50*/  FFMA.FTZ R17, R16, R17, -0.13229703903198242188 ;  /* 0xbe0778e010117423 */ /* 0x000fc80000010011 */
[----:B------:R-:W-:-:S04]  /*0c60*/  FFMA.FTZ R17, R16, R17, 0.14491446316242218018 ;  /* 0x3e14647510117423 */ /* 0x000fc80000010011 */
[----:B------:R-:W-:-:S04]  /*0c70*/  FFMA.FTZ R17, R16, R17, -0.16641564667224884033 ;  /* 0xbe2a68dd10117423 */ /* 0x000fc80000010011 */
[----:B------:R-:W-:Y:S01]  /*0c80*/  FFMA.FTZ R17, R16, R17, 0.19988867640495300293 ;  /* 0x3e4caf9e10117423 */ /* 0x000fe20000010011 */
[----:B0-----:R-:W-:-:S03]  /*0c90*/  FADD.FTZ.RZ R26, R25, 1 ;  /* 0x3f800000191a7421 */ /* 0x001fc6000001c000 */
[----:B------:R-:W-:-:S04]  /*0ca0*/  FFMA.FTZ R17, R16, R17, -0.25000196695327758789 ;  /* 0xbe80004210117423 */ /* 0x000fc80000010011 */
[----:B------:R-:W-:Y:S01]  /*0cb0*/  FFMA.FTZ R17, R16, R17, 0.33333510160446166992 ;  /* 0x3eaaaae610117423 */ /* 0x000fe20000010011 */
[----:B------:R-:W-:-:S03]  /*0cc0*/  IADD3 R26, R26, -0x3f400000, RZ ;  /* 0xc0c000001a1a7810 */ /* 0x000fc60007ffe0ff */
[----:B------:R-:W-:Y:S01]  /*0cd0*/  FFMA.FTZ R17, R16, R17, -0.5 ;  /* 0xbf00000010117423 */ /* 0x000fe20000010011 */
[----:B------:R-:W-:-:S03]  /*0ce0*/  LOP3.LUT R26, R26, 0xff800000, RZ, 0xc0, !PT ;  /* 0xff8000001a1a7812 */ /* 0x000fc600078ec0ff */
[----:B------:R-:W-:Y:S01]  /*0cf0*/  FMUL.FTZ R17, R16, R17 ;  /* 0x0000001110117220 */ /* 0x000fe20000410000 */
[----:B------:R-:W-:Y:S02]  /*0d00*/  IADD3 R24, -R26, 0x40800000, RZ ;  /* 0x408000001a187810 */ /* 0x000fe40007ffe1ff */
[----:B------:R-:W-:Y:S01]  /*0d10*/  IADD3 R28, R25, -R26, RZ ;  /* 0x8000001a191c7210 */ /* 0x000fe20007ffe0ff */
[----:B------:R-:W-:Y:S02]  /*0d20*/  FFMA.FTZ R16, R16, R17, R16 ;  /* 0x0000001110107223 */ /* 0x000fe40000010010 */
[----:B------:R-:W-:Y:S02]  /*0d30*/  FFMA.FTZ R17, R24, R19, -1 ;  /* 0xbf80000018117423 */ /* 0x000fe40000010013 */
[----:B------:R-:W-:Y:S02]  /*0d40*/  FFMA.FTZ R16, R27, 0.69314718246459960938, R16 ;  /* 0x3f3172181b107823 */ /* 0x000fe40000010010 */
[----:B------:R-:W-:Y:S01]  /*0d50*/  FADD.FTZ R28, R28, R17 ;  /* 0x000000111c1c7221 */ /* 0x000fe20000010000 */
[----:B------:R-:W-:Y:S06]  /*0d60*/  @!P0 BRA `(.L_x_2915) ;  /* 0x0000000000148947 */ /* 0x000fec0003800000 */
[----:B------:R-:W-:-:S13]  /*0d70*/  ISETP.GE.AND P0, PT, R20, -0x407fffff, PT ;  /* 0xbf8000011400780c */ /* 0x000fda0003f06270 */
[----:B------:R-:W-:-:S05]  /*0d80*/  @P0 MOV R17, 0x7f800000 ;  /* 0x7f80000000110802 */ /* 0x000fca0000000f00 */
[C---:B------:R-:W-:Y:S01]  /*0d90*/  @P0 FFMA.FTZ R16, R20.reuse, R17, +INF ;  /* 0x7f80000014100423 */ /* 0x040fe20000010011 */
[----:B------:R-:W-:-:S04]  /*0da0*/  FSETP.NEU.FTZ.AND P0, PT, R20, RZ, PT ;  /* 0x000000ff1400720b */ /* 0x000fc80003f1d000 */
[----:B------:R-:W-:-:S09]  /*0db0*/  FSEL R16, R16, -RZ, P0 ;  /* 0x800000ff10107208 */ /* 0x000fd20000000000 */
.L_x_2915:
[----:B------:R-:W-:Y:S05]  /*0dc0*/  BSYNC B0 ;  /* 0x0000000000007941 */ /* 0x000fea0003800000 */
.L_x_2914:
[----:B------:R-:W-:Y:S01]  /*0dd0*/  FFMA.FTZ R17, R28, -R5, 0.10546888411045074463 ;  /* 0x3dd800121c117423 */ /* 0x000fe20000010805 */
[----:B------:R-:W-:Y:S01]  /*0de0*/  FMUL.FTZ R24, R10, 1.4426950216293334961 ;  /* 0x3fb8aa3b0a187820 */ /* 0x000fe20000410000 */
[----:B------:R-:W-:Y:S01]  /*0df0*/  ISETP.GE.U32.AND P0, PT, R25, 0x7f800000, PT ;  /* 0x7f8000001900780c */ /* 0x000fe20003f06070 */
[----:B------:R-:W-:Y:S01]  /*0e00*/  BSSY B0, `(.L_x_2916) ;  /* 0x0000017000007945 */ /* 0x000fe20003800000 */
[C---:B------:R-:W-:Y:S01]  /*0e10*/  FFMA.FTZ R17, R28.reuse, R17, -0.13229703903198242188 ;  /* 0xbe0778e01c117423 */ /* 0x040fe20000010011 */
[----:B------:R-:W-:Y:S02]  /*0e20*/  I2FP.F32.S32 R26, R26 ;  /* 0x0000001a001a7245 */ /* 0x000fe40000201400 */
[----:B------:R-:W0:Y:S01]  /*0e30*/  MUFU.EX2 R24, R24 ;  /* 0x0000001800187308 */ /* 0x000e220000000800 */
[----:B------:R-:W-:Y:S02]  /*0e40*/  FFMA.FTZ R17, R28, R17, 0.14491446316242218018 ;  /* 0x3e1464751c117423 */ /* 0x000fe40000010011 */
[----:B------:R-:W-:-:S02]  /*0e50*/  FMUL.FTZ R26, R26, 1.1920928955078125e-07 ;  /* 0x340000001a1a7820 */ /* 0x000fc40000410000 */
[----:B------:R-:W-:-:S04]  /*0e60*/  FFMA.FTZ R17, R28, R17, -0.16641564667224884033 ;  /* 0xbe2a68dd1c117423 */ /* 0x000fc80000010011 */
[----:B------:R-:W-:-:S04]  /*0e70*/  FFMA.FTZ R17, R28, R17, 0.19988867640495300293 ;  /* 0x3e4caf9e1c117423 */ /* 0x000fc80000010011 */
[----:B------:R-:W-:-:S04]  /*0e80*/  FFMA.FTZ R17, R28, R17, -0.25000196695327758789 ;  /* 0xbe8000421c117423 */ /* 0x000fc80000010011 */
[----:B------:R-:W-:Y:S01]  /*0e90*/  FFMA.FTZ R17, R28, R17, 0.33333510160446166992 ;  /* 0x3eaaaae61c117423 */ /* 0x000fe20000010011 */
[----:B0-----:R-:W-:-:S03]  /*0ea0*/  FADD.FTZ.RZ R20, R24, 1 ;  /* 0x3f80000018147421 */ /* 0x001fc6000001c000 */
[----:B------:R-:W-:Y:S02]  /*0eb0*/  FFMA.FTZ R17, R28, R17, -0.5 ;  /* 0xbf0000001c117423 */ /* 0x000fe40000010011 */
[----:B------:R-:W-:Y:S02]  /*0ec0*/  IADD3 R20, R20, -0x3f400000, RZ ;  /* 0xc0c0000014147810 */ /* 0x000fe40007ffe0ff */
[----:B------:R-:W-:Y:S02]  /*0ed0*/  FMUL.FTZ R17, R28, R17 ;  /* 0x000000111c117220 */ /* 0x000fe40000410000 */
[----:B------:R-:W-:Y:S02]  /*0ee0*/  LOP3.LUT R27, R20, 0xff800000, RZ, 0xc0, !PT ;  /* 0xff800000141b7812 */ /* 0x000fe400078ec0ff */
[----:B------:R-:W-:-:S04]  /*0ef0*/  FFMA.FTZ R17, R28, R17, R28 ;  /* 0x000000111c117223 */ /* 0x000fc8000001001c */
[----:B------:R-:W-:Y:S01]  /*0f00*/  FFMA.FTZ R17, R26, 0.69314718246459960938, R17 ;  /* 0x3f3172181a117823 */ /* 0x000fe20000010011 */
[----:B------:R-:W-:Y:S06]  /*0f10*/  @!P0 BRA `(.L_x_2917) ;  /* 0x0000000000148947 */ /* 0x000fec0003800000 */
[----:B------:R-:W-:-:S13]  /*0f20*/  ISETP.GE.AND P0, PT, R25, -0x407fffff, PT ;  /* 0xbf8000011900780c */ /* 0x000fda0003f06270 */
[----:B------:R-:W-:-:S05]  /*0f30*/  @P0 MOV R20, 0x7f800000 ;  /* 0x7f80000000140802 */ /* 0x000fca0000000f00 */
[C---:B------:R-:W-:Y:S01]  /*0f40*/  @P0 FFMA.FTZ R17, R25.reuse, R20, +INF ;  /* 0x7f80000019110423 */ /* 0x040fe20000010014 */
[----:B------:R-:W-:-:S04]  /*0f50*/  FSETP.NEU.FTZ.AND P0, PT, R25, RZ, PT ;  /* 0x000000ff1900720b */ /* 0x000fc80003f1d000 */
[----:B------:R-:W-:-:S09]  /*0f60*/  FSEL R17, R17, -RZ, P0 ;  /* 0x800000ff11117208 */ /* 0x000fd20000000000 */
.L_x_2917:
[----:B------:R-:W-:Y:S05]  /*0f70*/  BSYNC B0 ;  /* 0x0000000000007941 */ /* 0x000fea0003800000 */
.L_x_2916:
[----:B------:R-:W-:Y:S01]  /*0f80*/  IADD3 R20, -R27, 0x40800000, RZ ;  /* 0x408000001b147810 */ /* 0x000fe20007ffe1ff */
[----:B------:R-:W-:Y:S01]  /*0f90*/  FMUL.FTZ R14, R14, R23 ;  /* 0x000000170e0e7220 */ /* 0x000fe20000410000 */
[C---:B------:R-:W-:Y:S01]  /*0fa0*/  IADD3 R26, R24.reuse, -R27, RZ ;  /* 0x8000001b181a7210 */ /* 0x040fe20007ffe0ff */
[----:B------:R-:W-:Y:S01]  /*0fb0*/  FMUL.FTZ R15, R15, R22 ;  /* 0x000000160f0f7220 */ /* 0x000fe20000410000 */
[----:B------:R-:W-:Y:S01]  /*0fc0*/  ISETP.GE.U32.AND P0, PT, R24, 0x7f800000, PT ;  /* 0x7f8000001800780c */ /* 0x000fe20003f06070 */
[----:B------:R-:W-:Y:S01]  /*0fd0*/  FFMA.FTZ R25, R20, R19, -1 ;  /* 0xbf80000014197423 */ /* 0x000fe20000010013 */
[----:B------:R-:W-:Y:S01]  /*0fe0*/  FMUL.FTZ R20, R11, 1.4426950216293334961 ;  /* 0x3fb8aa3b0b147820 */ /* 0x000fe20000410000 */
[----:B------:R-:W-:Y:S01]  /*0ff0*/  I2FP.F32.S32 R27, R27 ;  /* 0x0000001b001b7245 */ /* 0x000fe20000201400 */
[----:B------:R-:W-:Y:S01]  /*1000*/  BSSY B0, `(.L_x_2918) ;  /* 0x000001e000007945 */ /* 0x000fe20003800000 */
[----:B------:R-:W-:-:S03]  /*1010*/  FADD.FTZ R26, R26, R25 ;  /* 0x000000191a1a7221 */ /* 0x000fc60000010000 */
[----:B------:R-:W0:Y:S01]  /*1020*/  MUFU.EX2 R20, R20 ;  /* 0x0000001400147308 */ /* 0x000e220000000800 */
[----:B------:R-:W-:Y:S01]  /*1030*/  FFMA.FTZ R23, R26, -R5, 0.10546888411045074463 ;  /* 0x3dd800121a177423 */ /* 0x000fe20000010805 */
[----:B------:R-:W-:-:S03]  /*1040*/  FMUL.FTZ R28, R27, 1.1920928955078125e-07 ;  /* 0x340000001b1c7820 */ /* 0x000fc60000410000 */
[----:B------:R-:W-:-:S04]  /*1050*/  FFMA.FTZ R23, R26, R23, -0.13229703903198242188 ;  /* 0xbe0778e01a177423 */ /* 0x000fc80000010017 */
[----:B------:R-:W-:-:S04]  /*1060*/  FFMA.FTZ R23, R26, R23, 0.14491446316242218018 ;  /* 0x3e1464751a177423 */ /* 0x000fc80000010017 */
[----:B------:R-:W-:-:S04]  /*1070*/  FFMA.FTZ R23, R26, R23, -0.16641564667224884033 ;  /* 0xbe2a68dd1a177423 */ /* 0x000fc80000010017 */
[----:B------:R-:W-:Y:S01]  /*1080*/  FFMA.FTZ R23, R26, R23, 0.19988867640495300293 ;  /* 0x3e4caf9e1a177423 */ /* 0x000fe20000010017 */
[----:B0-----:R-:W-:-:S03]  /*1090*/  FADD.FTZ.RZ R22, R20, 1 ;  /* 0x3f80000014167421 */ /* 0x001fc6000001c000 */
[----:B------:R-:W-:Y:S02]  /*10a0*/  FFMA.FTZ R23, R26, R23, -0.25000196695327758789 ;  /* 0xbe8000421a177423 */ /* 0x000fe40000010017 */
[----:B------:R-:W-:Y:S02]  /*10b0*/  IADD3 R22, R22, -0x3f400000, RZ ;  /* 0xc0c0000016167810 */ /* 0x000fe40007ffe0ff */
[----:B------:R-:W-:Y:S02]  /*10c0*/  FFMA.FTZ R23, R26, R23, 0.33333510160446166992 ;  /* 0x3eaaaae61a177423 */ /* 0x000fe40000010017 */
[----:B------:R-:W-:Y:S01]  /*10d0*/  LOP3.LUT R25, R22, 0xff800000, RZ, 0xc0, !PT ;  /* 0xff80000016197812 */ /* 0x000fe200078ec0ff */
[----:B------:R-:W-:Y:S01]  /*10e0*/  FMUL.FTZ R22, R12, -1.4426950216293334961 ;  /* 0xbfb8aa3b0c167820 */ /* 0x000fe20000410000 */
[----:B------:R-:W-:-:S04]  /*10f0*/  FFMA.FTZ R23, R26, R23, -0.5 ;  /* 0xbf0000001a177423 */ /* 0x000fc80000010017 */
[C---:B------:R-:W-:Y:S01]  /*1100*/  FMUL.FTZ R23, R26.reuse, R23 ;  /* 0x000000171a177220 */ /* 0x040fe20000410000 */
[----:B------:R-:W0:Y:S03]  /*1110*/  MUFU.EX2 R22, R22 ;  /* 0x0000001600167308 */ /* 0x000e260000000800 */
[----:B------:R-:W-:Y:S01]  /*1120*/  FFMA.FTZ R23, R26, R23, R26 ;  /* 0x000000171a177223 */ /* 0x000fe2000001001a */
[----:B------:R-:W-:-:S05]  /*1130*/  IADD3 R26, -R25, 0x40800000, RZ ;  /* 0x40800000191a7810 */ /* 0x000fca0007ffe1ff */
[----:B------:R-:W-:Y:S01]  /*1140*/  FFMA.FTZ R26, R26, R19, -1 ;  /* 0xbf8000001a1a7423 */ /* 0x000fe20000010013 */
[----:B------:R-:W-:-:S05]  /*1150*/  IADD3 R19, R20, -R25, RZ ;  /* 0x8000001914137210 */ /* 0x000fca0007ffe0ff */
[----:B------:R-:W-:Y:S01]  /*1160*/  FADD.FTZ R26, R19, R26 ;  /* 0x0000001a131a7221 */ /* 0x000fe20000010000 */
[----:B------:R-:W-:Y:S01]  /*1170*/  FFMA.FTZ R19, R28, 0.69314718246459960938, R23 ;  /* 0x3f3172181c137823 */ /* 0x000fe20000010017 */
[----:B0-----:R-:W-:Y:S06]  /*1180*/  @!P0 BRA `(.L_x_2919) ;  /* 0x0000000000148947 */ /* 0x001fec0003800000 */
[----:B------:R-:W-:-:S13]  /*1190*/  ISETP.GE.AND P0, PT, R24, -0x407fffff, PT ;  /* 0xbf8000011800780c */ /* 0x000fda0003f06270 */
[----:B------:R-:W-:-:S05]  /*11a0*/  @P0 MOV R23, 0x7f800000 ;  /* 0x7f80000000170802 */ /* 0x000fca0000000f00 */
[C---:B------:R-:W-:Y:S01]  /*11b0*/  @P0 FFMA.FTZ R19, R24.reuse, R23, +INF ;  /* 0x7f80000018130423 */ /* 0x040fe20000010017 */
[----:B------:R-:W-:-:S04]  /*11c0*/  FSETP.NEU.FTZ.AND P0, PT, R24, RZ, PT ;  /* 0x000000ff1800720b */ /* 0x000fc80003f1d000 */
[----:B------:R-:W-:-:S09]  /*11d0*/  FSEL R19, R19, -RZ, P0 ;  /* 0x800000ff13137208 */ /* 0x000fd20000000000 */
.L_x_2919:
[----:B------:R-:W-:Y:S05]  /*11e0*/  BSYNC B0 ;  /* 0x0000000000007941 */ /* 0x000fea0003800000 */
.L_x_2918:
[----:B------:R-:W-:Y:S01]  /*11f0*/  FMUL.FTZ R24, R10, -1.4426950216293334961 ;  /* 0xbfb8aa3b0a187820 */ /* 0x000fe20000410000 */
[----:B------:R-:W-:Y:S01]  /*1200*/  FMUL.FTZ R27, R13, -1.4426950216293334961 ;  /* 0xbfb8aa3b0d1b7820 */ /* 0x000fe20000410000 */
[----:B------:R-:W-:Y:S01]  /*1210*/  FFMA.FTZ R23, R26, -R5, 0.10546888411045074463 ;  /* 0x3dd800121a177423 */ /* 0x000fe20000010805 */
[----:B------:R-:W-:Y:S01]  /*1220*/  FMUL.FTZ R8, R8, R21 ;  /* 0x0000001508087220 */ /* 0x000fe20000410000 */
[----:B------:R-:W-:Y:S01]  /*1230*/  FMUL.FTZ R21, R11, -1.4426950216293334961 ;  /* 0xbfb8aa3b0b157820 */ /* 0x000fe20000410000 */
[----:B------:R-:W0:Y:S01]  /*1240*/  MUFU.EX2 R5, R27 ;  /* 0x0000001b00057308 */ /* 0x000e220000000800 */
[----:B------:R-:W-:Y:S01]  /*1250*/  FFMA.FTZ R23, R26, R23, -0.13229703903198242188 ;  /* 0xbe0778e01a177423 */ /* 0x000fe20000010017 */
[----:B------:R-:W-:Y:S01]  /*1260*/  ISETP.GE.U32.AND P0, PT, R20, 0x7f800000, PT ;  /* 0x7f8000001400780c */ /* 0x000fe20003f06070 */
[----:B------:R-:W-:Y:S01]  /*1270*/  BSSY B0, `(.L_x_2920) ;  /* 0x000001b000007945 */ /* 0x000fe20003800000 */
[----:B------:R-:W-:Y:S01]  /*1280*/  I2FP.F32.S32 R25, R25 ;  /* 0x0000001900197245 */ /* 0x000fe20000201400 */
[----:B------:R-:W-:-:S03]  /*1290*/  FFMA.FTZ R23, R26, R23, 0.14491446316242218018 ;  /* 0x3e1464751a177423 */ /* 0x000fc60000010017 */
[----:B------:R-:W1:Y:S01]  /*12a0*/  MUFU.EX2 R24, R24 ;  /* 0x0000001800187308 */ /* 0x000e620000000800 */
[----:B------:R-:W-:Y:S01]  /*12b0*/  FFMA.FTZ R23, R26, R23, -0.16641564667224884033 ;  /* 0xbe2a68dd1a177423 */ /* 0x000fe20000010017 */
[----:B------:R-:W-:-:S03]  /*12c0*/  FMUL.FTZ R25, R25, 1.1920928955078125e-07 ;  /* 0x3400000019197820 */ /* 0x000fc60000410000 */
[----:B------:R-:W-:Y:S01]  /*12d0*/  FFMA.FTZ R29, R26, R23, 0.19988867640495300293 ;  /* 0x3e4caf9e1a1d7423 */ /* 0x000fe20000010017 */
[----:B------:R-:W-:Y:S02]  /*12e0*/  FADD.FTZ R23, R22, 1 ;  /* 0x3f80000016177421 */ /* 0x000fe40000010000 */
[----:B------:R-:W2:Y:S01]  /*12f0*/  MUFU.EX2 R21, R21 ;  /* 0x0000001500157308 */ /* 0x000ea20000000800 */
[----:B------:R-:W-:Y:S01]  /*1300*/  FFMA.FTZ R29, R26, R29, -0.25000196695327758789 ;  /* 0xbe8000421a1d7423 */ /* 0x000fe2000001001d */
[----:B0-----:R-:W-:-:S03]  /*1310*/  FADD.FTZ R22, R5, 1 ;  /* 0x3f80000005167421 */ /* 0x001fc60000010000 */
[----:B------:R-:W-:-:S03]  /*1320*/  FFMA.FTZ R29, R26, R29, 0.33333510160446166992 ;  /* 0x3eaaaae61a1d7423 */ /* 0x000fc6000001001d */
[----:B------:R-:W0:Y:S01]  /*1330*/  MUFU.RCP R23, R23 ;  /* 0x0000001700177308 */ /* 0x000e220000001000 */
[----:B-1----:R-:W-:Y:S01]  /*1340*/  FADD.FTZ R5, R24, 1 ;  /* 0x3f80000018057421 */ /* 0x002fe20000010000 */
[----:B------:R-:W-:-:S04]  /*1350*/  FFMA.FTZ R29, R26, R29, -0.5 ;  /* 0xbf0000001a1d7423 */ /* 0x000fc8000001001d */
[C---:B------:R-:W-:Y:S02]  /*1360*/  FMUL.FTZ R29, R26.reuse, R29 ;  /* 0x0000001d1a1d7220 */ /* 0x040fe40000410000 */
[----:B------:R-:W1:Y:S01]  /*1370*/  MUFU.RCP R22, R22 ;  /* 0x0000001600167308 */ /* 0x000e620000001000 */
[----:B--2---:R-:W-:Y:S01]  /*1380*/  FADD.FTZ R24, R21, 1 ;  /* 0x3f80000015187421 */ /* 0x004fe20000010000 */
[----:B------:R-:W-:-:S04]  /*1390*/  FFMA.FTZ R26, R26, R29, R26 ;  /* 0x0000001d1a1a7223 */ /* 0x000fc8000001001a */
[----:B------:R-:W-:Y:S02]  /*13a0*/  FFMA.FTZ R25, R25, 0.69314718246459960938, R26 ;  /* 0x3f31721819197823 */ /* 0x000fe4000001001a */
[----:B------:R-:W2:Y:S01]  /*13b0*/  MUFU.RCP R5, R5 ;  /* 0x0000000500057308 */ /* 0x000ea20000001000 */
[----:B0-----:R-:W-:Y:S05]  /*13c0*/  @!P0 BRA `(.L_x_2921) ;  /* 0x0000000000148947 */ /* 0x001fea0003800000 */
[----:B------:R-:W-:-:S13]  /*13d0*/  ISETP.GE.AND P0, PT, R20, -0x407fffff, PT ;  /* 0xbf8000011400780c */ /* 0x000fda0003f06270 */
[----:B------:R-:W-:-:S05]  /*13e0*/  @P0 MOV R21, 0x7f800000 ;  /* 0x7f80000000150802 */ /* 0x000fca0000000f00 */
[C---:B------:R-:W-:Y:S01]  /*13f0*/  @P0 FFMA.FTZ R25, R20.reuse, R21, +INF ;  /* 0x7f80000014190423 */ /* 0x040fe20000010015 */
[----:B------:R-:W-:-:S04]  /*1400*/  FSETP.NEU.FTZ.AND P0, PT, R20, RZ, PT ;  /* 0x000000ff1400720b */ /* 0x000fc80003f1d000 */
[----:B------:R-:W-:-:S09]  /*1410*/  FSEL R25, R25, -RZ, P0 ;  /* 0x800000ff19197208 */ /* 0x000fd20000000000 */
.L_x_2921:
[----:B------:R-:W-:Y:S05]  /*1420*/  BSYNC B0 ;  /* 0x0000000000007941 */ /* 0x000fea0003800000 */
.L_x_2920:
[----:B------:R-:W0:Y:S01]  /*1430*/  LDC.64 R20, c[0x0][0x218] ;  /* 0x00008600ff147b82 */ /* 0x000e220000000a00 */
[----:B------:R-:W3:Y:S01]  /*1440*/  MUFU.RCP R24, R24 ;  /* 0x0000001800187308 */ /* 0x000ee20000001000 */
[----:B------:R-:W-:Y:S01]  /*1450*/  FMUL.FTZ R9, R9, R18 ;  /* 0x0000001209097220 */ /* 0x000fe20000410000 */
[----:B------:R-:W-:Y:S01]  /*1460*/  FMUL.FTZ R23, R12, R23 ;  /* 0x000000170c177220 */ /* 0x000fe20000410000 */
[----:B--2---:R-:W-:Y:S01]  /*1470*/  FMUL.FTZ R10, R10, R5 ;  /* 0x000000050a0a7220 */ /* 0x004fe20000410000 */
[----:B-1----:R-:W-:-:S04]  /*1480*/  FMUL.FTZ R22, R13, R22 ;  /* 0x000000160d167220 */ /* 0x002fc80000410000 */
[----:B------:R-:W1:Y:S08]  /*1490*/  MUFU.TANH R16, R16 ;  /* 0x0000001000107308 */ /* 0x000e700000002400 */
[----:B------:R-:W2:Y:S01]  /*14a0*/  MUFU.TANH R17, R17 ;  /* 0x0000001100117308 */ /* 0x000ea20000002400 */
[----:B---3--:R-:W-:Y:S01]  /*14b0*/  FMUL.FTZ R11, R11, R24 ;  /* 0x000000180b0b7220 */ /* 0x008fe20000410000 */
[----:B0-----:R-:W-:-:S06]  /*14c0*/  IMAD.WIDE.U32 R20, R4, 0x4, R20 ;  /* 0x0000000404147825 */ /* 0x001fcc00078e0014 */
[----:B------:R-:W0:Y:S01]  /*14d0*/  MUFU.TANH R19, R19 ;  /* 0x0000001300137308 */ /* 0x000e220000002400 */
[----:B-1----:R-:W-:-:S04]  /*14e0*/  FFMA.FTZ R5, -R16, R16, 1 ;  /* 0x3f80000010057423 */ /* 0x002fc80000010110 */
[----:B------:R-:W-:Y:S01]  /*14f0*/  FFMA.FTZ R5, R5, R23, R16 ;  /* 0x0000001705057223 */ /* 0x000fe20000010010 */
[----:B------:R-:W-:Y:S02]  /*1500*/  IMAD.WIDE R20, R0, 0x8, R20 ;  /* 0x0000000800147825 */ /* 0x000fe400078e0214 */
[----:B------:R-:W1:Y:S02]  /*1510*/  MUFU.TANH R25, R25 ;  /* 0x0000001900197308 */ /* 0x000e640000002400 */
[----:B--2---:R-:W-:Y:S01]  /*1520*/  FFMA.FTZ R4, -R17, R17, 1 ;  /* 0x3f80000011047423 */ /* 0x004fe20000010111 */
[----:B------:R-:W-:Y:S01]  /*1530*/  FMUL.FTZ R6, R6, R5 ;  /* 0x0000000506067220 */ /* 0x000fe20000410000 */
[----:B------:R-:W-:Y:S02]  /*1540*/  STG.E.64 desc[UR4][R20.64], R14 ;  /* 0x0000000e14007986 */ /* 0x000fe4000c101b04 */
[----:B------:R-:W-:Y:S02]  /*1550*/  FFMA.FTZ R4, R4, R22, R17 ;  /* 0x0000001604047223 */ /* 0x000fe40000010011 */
[----:B------:R-:W-:Y:S01]  /*1560*/  STG.E.64 desc[UR4][R20.64+0x400], R8 ;  /* 0x0004000814007986 */ /* 0x000fe2000c101b04 */
[----:B0-----:R-:W-:Y:S01]  /*1570*/  FFMA.FTZ R12, -R19, R19, 1 ;  /* 0x3f800000130c7423 */ /* 0x001fe20000010113 */
[----:B------:R-:W-:-:S03]  /*1580*/  FMUL.FTZ R7, R7, R4 ;  /* 0x0000000407077220 */ /* 0x000fc60000410000 */
[----:B------:R-:W-:Y:S02]  /*1590*/  FFMA.FTZ R19, R12, R10, R19 ;  /* 0x0000000a0c137223 */ /* 0x000fe40000010013 */
[----:B------:R-:W-:Y:S01]  /*15a0*/  STG.E.64 desc[UR4][R20.64+0x800], R6 ;  /* 0x0008000614007986 */ /* 0x000fe2000c101b04 */
[----:B-1----:R-:W-:Y:S01]  /*15b0*/  FFMA.FTZ R18, -R25, R25, 1 ;  /* 0x3f80000019127423 */ /* 0x002fe20000010119 */
[----:B------:R-:W-:-:S03]  /*15c0*/  FMUL.FTZ R2, R2, R19 ;  /* 0x0000001302027220 */ /* 0x000fc60000410000 */
[----:B------:R-:W-:-:S04]  /*15d0*/  FFMA.FTZ R18, R18, R11, R25 ;  /* 0x0000000b12127223 */ /* 0x000fc80000010019 */
[----:B------:R-:W-:-:S05]  /*15e0*/  FMUL.FTZ R3, R3, R18 ;  /* 0x0000001203037220 */ /* 0x000fca0000410000 */
[----:B------:R-:W-:Y:S01]  /*15f0*/  STG.E.64 desc[UR4][R20.64+0xc00], R2 ;  /* 0x000c000214007986 */ /* 0x000fe2000c101b04 */
[----:B------:R-:W-:Y:S05]  /*1600*/  EXIT ;  /* 0x000000000000794d */ /* 0x000fea0003800000 */
.L_x_2905:
[----:B------:R-:W0:Y:S01]  /*1610*/  S2R R6, SR_TID.X ;  /* 0x0000000000067919 */ /* 0x000e220000002100 */
[----:B------:R-:W-:Y:S02]  /*1620*/  CS2R R8, SRZ ;  /* 0x0000000000087805 */ /* 0x000fe4000001ff00 */
        /* <DEDUP_REMOVED lines=13> */
[----:B------:R-:W-:Y:S01]  /*1700*/  MOV R20, RZ ;  /* 0x000000ff00147202 */ /* 0x000fe20000000f00 */
[----:B-1----:R-:W-:Y:S01]  /*1710*/  @!P0 IMAD.WIDE.U32 R22, R7, 0x4, R22 ;  /* 0x0000000407168825 */ /* 0x002fe200078e0016 */
[----:B------:R-:W-:-:S07]  /*1720*/  HFMA2.MMA R7, -RZ, RZ, 0, 0 ;  /* 0x00000000ff077435 */ /* 0x000fce00000001ff */
[----:B------:R-:W-:Y:S01]  /*1730*/  @!P5 IADD3 R11, R4, R27, RZ ;  /* 0x0000001b040bd210 */ /* 0x000fe20007ffe0ff */
[----:B------:R-:W1:Y:S01]  /*1740*/  @!P5 LDC.64 R2, c[0x0][0x228] ;  /* 0x00008a00ff02db82 */ /* 0x000e620000000a00 */
[----:B------:R-:W-:Y:S01]  /*1750*/  @!P5 IADD3 R27, R27, 0x80, RZ ;  /* 0x000000801b1bd810 */ /* 0x000fe20007ffe0ff */
[----:B------:R-:W5:Y:S03]  /*1760*/  @!P0 LDG.E R8, desc[UR4][R22.64] ;  /* 0x0000000416088981 */ /* 0x000f66000c1e1900 */
[C---:B------:R-:W-:Y:S01]  /*1770*/  ISETP.GE.AND P3, PT, R27.reuse, R5, PT ;  /* 0x000000051b00720c */ /* 0x040fe20003f66270 */
[----:B--2---:R-:W-:Y:S01]  /*1780*/  @!P4 IMAD.WIDE.U32 R14, R10, 0x4, R14 ;  /* 0x000000040a0ec825 */ /* 0x004fe200078e000e */
[----:B------:R2:W5:Y:S01]  /*1790*/  @!P0 LDG.E R7, desc[UR4][R16.64] ;  /* 0x0000000410078981 */ /* 0x000562000c1e1900 */
[----:B------:R-:W3:Y:S03]  /*17a0*/  @!P5 LDC.64 R24, c[0x0][0x220] ;  /* 0x00008800ff18db82 */ /* 0x000ee60000000a00 */
[----:B------:R4:W5:Y:S07]  /*17b0*/  @!P4 LDG.E R9, desc[UR4][R14.64] ;  /* 0x000000040e09c981 */ /* 0x00096e000c1e1900 */
[----:B------:R-:W-:Y:S01]  /*17c0*/  @!P3 IADD3 R21, R4, R27, RZ ;  /* 0x0000001b0415b210 */ /* 0x000fe20007ffe0ff */
[----:B------:R-:W4:Y:S01]  /*17d0*/  @!P3 LDC.64 R28, c[0x0][0x220] ;  /* 0x00008800ff1cbb82 */ /* 0x000f220000000a00 */
[----:B------:R-:W-:-:S04]  /*17e0*/  @!P3 IADD3 R27, R27, 0x80, RZ ;  /* 0x000000801b1bb810 */ /* 0x000fc80007ffe0ff */
[----:B------:R-:W-:-:S03]  /*17f0*/  ISETP.GE.AND P1, PT, R27, R5, PT ;  /* 0x000000051b00720c */ /* 0x000fc60003f26270 */
[----:B------:R-:W4:Y:S10]  /*1800*/  @!P3 LDC.64 R18, c[0x0][0x228] ;  /* 0x00008a00ff12bb82 */ /* 0x000f340000000a00 */
[----:B------:R-:W-:Y:S01]  /*1810*/  @!P1 IADD3 R0, R4, R27, RZ ;  /* 0x0000001b04009210 */ /* 0x000fe20007ffe0ff */
[----:B-1----:R-:W-:Y:S01]  /*1820*/  @!P5 IMAD.WIDE.U32 R2, R11, 0x4, R2 ;  /* 0x000000040b02d825 */ /* 0x002fe200078e0002 */
[----:B------:R-:W-:Y:S01]  /*1830*/  @!P1 IADD3 R27, R27, 0x80, RZ ;  /* 0x000000801b1b9810 */ /* 0x000fe20007ffe0ff */
[----:B--2---:R-:W1:Y:S03]  /*1840*/  @!P1 LDC.64 R16, c[0x0][0x220] ;  /* 0x00008800ff109b82 */ /* 0x004e660000000a00 */
[----:B------:R-:W-:Y:S01]  /*1850*/  ISETP.GE.AND P2, PT, R27, R5, PT ;  /* 0x000000051b00720c */ /* 0x000fe20003f46270 */
[----:B0-----:R-:W-:Y:S01]  /*1860*/  @!P4 IMAD.WIDE.U32 R12, R10, 0x4, R12 ;  /* 0x000000040a0cc825 */ /* 0x001fe200078e000c */
[----:B------:R0:W5:Y:S03]  /*1870*/  @!P5 LDG.E R20, desc[UR4][R2.64] ;  /* 0x000000040214d981 */ /* 0x000166000c1e1900 */
[----:B---3--:R-:W-:Y:S01]  /*1880*/  @!P5 IMAD.WIDE.U32 R24, R11, 0x4, R24 ;  /* 0x000000040b18d825 */ /* 0x008fe200078e0018 */
[----:B------:R-:W-:Y:S01]  /*1890*/  CS2R R10, SRZ ;  /* 0x00000000000a7805 */ /* 0x000fe2000001ff00 */
[----:B----4-:R-:W2:Y:S02]  /*18a0*/  @!P1 LDC.64 R14, c[0x0][0x228] ;  /* 0x00008a00ff0e9b82 */ /* 0x010ea40000000a00 */
[----:B------:R-:W-:-:S03]  /*18b0*/  @!P3 IMAD.WIDE.U32 R28, R21, 0x4, R28 ;  /* 0x00000004151cb825 */ /* 0x000fc600078e001c */
[----:B------:R3:W5:Y:S01]  /*18c0*/  @!P4 LDG.E R10, desc[UR4][R12.64] ;  /* 0x000000040c0ac981 */ /* 0x000762000c1e1900 */
[----:B0-----:R-:W-:Y:S02]  /*18d0*/  @!P2 IADD3 R3, R4, R27, RZ ;  /* 0x0000001b0403a210 */ /* 0x001fe40007ffe0ff */
[----:B------:R-:W-:Y:S01]  /*18e0*/  @!P2 IADD3 R27, R27, 0x80, RZ ;  /* 0x000000801b1ba810 */ /* 0x000fe20007ffe0ff */
[----:B------:R-:W0:Y:S01]  /*18f0*/  @!P2 LDC.64 R22, c[0x0][0x228] ;  /* 0x00008a00ff16ab82 */ /* 0x000e220000000a00 */
[----:B------:R-:W-:Y:S01]  /*1900*/  @!P3 IMAD.WIDE.U32 R18, R21, 0x4, R18 ;  /* 0x000000041512b825 */ /* 0x000fe200078e0012 */
[----:B------:R4:W5:Y:S01]  /*1910*/  @!P5 LDG.E R11, desc[UR4][R24.64] ;  /* 0x00000004180bd981 */ /* 0x000962000c1e1900 */
[----:B------:R-:W-:Y:S01]  /*1920*/  ISETP.GE.AND P4, PT, R27, R5, PT ;  /* 0x000000051b00720c */ /* 0x000fe20003f86270 */
[----:B------:R-:W-:-:S04]  /*1930*/  HFMA2.MMA R21, -RZ, RZ, 0, 0 ;  /* 0x00000000ff157435 */ /* 0x000fc800000001ff */
[----:B---3--:R-:W3:Y:S01]  /*1940*/  @!P2 LDC.64 R12, c[0x0][0x220] ;  /* 0x00008800ff0cab82 */ /* 0x008ee20000000a00 */
[----:B----4-:R-:W-:-:S05]  /*1950*/  CS2R R24, SRZ ;  /* 0x0000000000187805 */ /* 0x010fca000001ff00 */
[----:B------:R4:W5:Y:S04]  /*1960*/  @!P3 LDG.E R21, desc[UR4][R28.64] ;  /* 0x000000041c15b981 */ /* 0x000968000c1e1900 */
[----:B------:R1:W5:Y:S01]  /*1970*/  @!P3 LDG.E R24, desc[UR4][R18.64] ;  /* 0x000000041218b981 */ /* 0x000362000c1e1900 */
[----:B----4-:R-:W-:Y:S02]  /*1980*/  @!P4 IADD3 R29, R4, R27, RZ ;  /* 0x0000001b041dc210 */ /* 0x010fe40007ffe0ff */
[----:B------:R-:W-:Y:S01]  /*1990*/  @!P4 IADD3 R27, R27, 0x80, RZ ;  /* 0x000000801b1bc810 */ /* 0x000fe20007ffe0ff */
[----:B0-----:R-:W-:Y:S01]  /*19a0*/  @!P2 IMAD.WIDE.U32 R22, R3, 0x4, R22 ;  /* 0x000000040316a825 */ /* 0x001fe200078e0016 */
[----:B-1----:R-:W0:Y:S02]  /*19b0*/  @!P4 LDC.64 R18, c[0x0][0x220] ;  /* 0x00008800ff12cb82 */ /* 0x002e240000000a00 */
[----:B------:R-:W-:Y:S01]  /*19c0*/  ISETP.GE.AND P3, PT, R27, R5, PT ;  /* 0x000000051b00720c */ /* 0x000fe20003f66270 */
[----:B------:R-:W-:-:S04]  /*19d0*/  @!P1 IMAD.WIDE.U32 R16, R0, 0x4, R16 ;  /* 0x0000000400109825 */ /* 0x000fc800078e0010 */
[----:B---3--:R-:W-:Y:S01]  /*19e0*/  @!P2 IMAD.WIDE.U32 R12, R3, 0x4, R12 ;  /* 0x00000004030ca825 */ /* 0x008fe200078e000c */
[----:B------:R-:W-:Y:S01]  /*19f0*/  CS2R R2, SRZ ;  /* 0x0000000000027805 */ /* 0x000fe2000001ff00 */
[----:B------:R1:W5:Y:S02]  /*1a00*/  @!P1 LDG.E R25, desc[UR4][R16.64] ;  /* 0x0000000410199981 */ /* 0x000364000c1e1900 */
[----:B--2---:R-:W-:Y:S01]  /*1a10*/  @!P1 IMAD.WIDE.U32 R14, R0, 0x4, R14 ;  /* 0x00000004000e9825 */ /* 0x004fe200078e000e */
[----:B------:R-:W-:Y:S02]  /*1a20*/  MOV R0, RZ ;  /* 0x000000ff00007202 */ /* 0x000fe40000000f00 */
[----:B------:R2:W5:Y:S04]  /*1a30*/  @!P2 LDG.E R3, desc[UR4][R12.64] ;  /* 0x000000040c03a981 */ /* 0x000568000c1e1900 */
[----:B------:R3:W5:Y:S01]  /*1a40*/  @!P1 LDG.E R0, desc[UR4][R14.64] ;  /* 0x000000040e009981 */ /* 0x000762000c1e1900 */
[----:B-1----:R-:W1:Y:S01]  /*1a50*/  @!P4 LDC.64 R16, c[0x0][0x228] ;  /* 0x00008a00ff10cb82 */ /* 0x002e620000000a00 */
[----:B------:R-:W-:Y:S01]  /*1a60*/  @!P3 IADD3 R27, R4, R27, RZ ;  /* 0x0000001b041bb210 */ /* 0x000fe20007ffe0ff */
[----:B------:R-:W-:Y:S01]  /*1a70*/  HFMA2.MMA R26, -RZ, RZ, 0, 0 ;  /* 0x00000000ff1a7435 */ /* 0x000fe200000001ff */
[----:B------:R4:W5:Y:S05]  /*1a80*/  @!P2 LDG.E R2, desc[UR4][R22.64] ;  /* 0x000000041602a981 */ /* 0x00096a000c1e1900 */
[----:B--2---:R-:W2:Y:S08]  /*1a90*/  @!P3 LDC.64 R12, c[0x0][0x220] ;  /* 0x00008800ff0cbb82 */ /* 0x004eb00000000a00 */
[----:B---3--:R-:W3:Y:S01]  /*1aa0*/  @!P3 LDC.64 R14, c[0x0][0x228] ;  /* 0x00008a00ff0ebb82 */ /* 0x008ee20000000a00 */
[----:B0-----:R-:W-:Y:S01]  /*1ab0*/  @!P4 IMAD.WIDE.U32 R18, R29, 0x4, R18 ;  /* 0x000000041d12c825 */ /* 0x001fe200078e0012 */
[----:B----4-:R-:W-:-:S04]  /*1ac0*/  MOV R22, RZ ;  /* 0x000000ff00167202 */ /* 0x010fc80000000f00 */
[----:B------:R0:W5:Y:S01]  /*1ad0*/  @!P4 LDG.E R26, desc[UR4][R18.64] ;  /* 0x00000004121ac981 */ /* 0x000162000c1e1900 */
[----:B-1----:R-:W-:-:S05]  /*1ae0*/  @!P4 IMAD.WIDE.U32 R16, R29, 0x4, R16 ;  /* 0x000000041d10c825 */ /* 0x002fca00078e0010 */
[----:B------:R0:W5:Y:S01]  /*1af0*/  @!P4 LDG.E R22, desc[UR4][R16.64] ;  /* 0x000000041016c981 */ /* 0x000162000c1e1900 */
[----:B--2---:R-:W-:Y:S01]  /*1b00*/  @!P3 IMAD.WIDE.U32 R28, R27, 0x4, R12 ;  /* 0x000000041b1cb825 */ /* 0x004fe200078e000c */
[----:B------:R-:W-:-:S06]  /*1b10*/  CS2R R12, SRZ ;  /* 0x00000000000c7805 */ /* 0x000fcc000001ff00 */
[----:B------:R0:W5:Y:S01]  /*1b20*/  @!P3 LDG.E R13, desc[UR4][R28.64] ;  /* 0x000000041c0db981 */ /* 0x000162000c1e1900 */
[----:B---3--:R-:W-:-:S05]  /*1b30*/  @!P3 IMAD.WIDE.U32 R14, R27, 0x4, R14 ;  /* 0x000000041b0eb825 */ /* 0x008fca00078e000e */
        /* <DEDUP_REMOVED lines=39> */
.L_x_2925:
[----:B------:R-:W-:Y:S05]  /*1db0*/  BSYNC B1 ;  /* 0x0000000000017941 */ /* 0x000fea0003800000 */
.L_x_2924:
[----:B------:R-:W0:Y:S01]  /*1dc0*/  MUFU.TANH R15, R15 ;  /* 0x0000000f000f7308 */ /* 0x000e220000002400 */
[----:B-1----:R-:W-:Y:S01]  /*1dd0*/  FMUL.FTZ R17, R17, R8 ;  /* 0x0000000811117220 */ /* 0x002fe20000410000 */
[----:B0-----:R-:W-:-:S04]  /*1de0*/  FFMA.FTZ R8, -R15, R15, 1 ;  /* 0x3f8000000f087423 */ /* 0x001fc8000001010f */
[----:B------:R-:W-:-:S04]  /*1df0*/  FFMA.FTZ R8, R8, R17, R15 ;  /* 0x0000001108087223 */ /* 0x000fc8000001000f */
[----:B------:R-:W-:-:S07]  /*1e00*/  FMUL.FTZ R7, R8, R7 ;  /* 0x0000000708077220 */ /* 0x000fce0000410000 */
.L_x_2923:
[----:B------:R-:W-:Y:S05]  /*1e10*/  BSYNC B0 ;  /* 0x0000000000007941 */ /* 0x000fea0003800000 */
.L_x_2922:
[----:B-----5:R-:W-:Y:S01]  /*1e20*/  IADD3 R8, R6, 0x80, RZ ;  /* 0x0000008006087810 */ /* 0x020fe20007ffe0ff */
[----:B------:R-:W-:Y:S03]  /*1e30*/  BSSY B0, `(.L_x_2926) ;  /* 0x000002d000007945 */ /* 0x000fe60003800000 */
[----:B------:R-:W-:-:S13]  /*1e40*/  ISETP.GE.AND P0, PT, R8, R5, PT ;  /* 0x000000050800720c */ /* 0x000fda0003f06270 */
[----:B------:R-:W-:Y:S05]  /*1e50*/  @P0 BRA `(.L_x_2927) ;  /* 0x0000000000a80947 */ /* 0x000fea0003800000 */
[----:B0-----:R-:W-:Y:S01]  /*1e60*/  FMUL.FTZ R14, R10, 1.4426950216293334961 ;  /* 0x3fb8aa3b0a0e7820 */ /* 0x001fe20000410000 */
        /* <DEDUP_REMOVED lines=35> */
.L_x_2929:
[----:B------:R-:W-:Y:S05]  /*20a0*/  BSYNC B1 ;  /* 0x0000000000017941 */ /* 0x000fea0003800000 */
.L_x_2928:
[----:B------:R-:W0:Y:S01]  /*20b0*/  MUFU.TANH R15, R15 ;  /* 0x0000000f000f7308 */ /* 0x000e220000002400 */
[----:B-1----:R-:W-:Y:S01]  /*20c0*/  FMUL.FTZ R17, R17, R10 ;  /* 0x0000000a11117220 */ /* 0x002fe20000410000 */
[----:B0-----:R-:W-:-:S04]  /*20d0*/  FFMA.FTZ R10, -R15, R15, 1 ;  /* 0x3f8000000f0a7423 */ /* 0x001fc8000001010f */
[----:B------:R-:W-:-:S04]  /*20e0*/  FFMA.FTZ R10, R10, R17, R15 ;  /* 0x000000110a0a7223 */ /* 0x000fc8000001000f */
[----:B------:R-:W-:-:S07]  /*20f0*/  FMUL.FTZ R9, R10, R9 ;  /* 0x000000090a097220 */ /* 0x000fce0000410000 */
.L_x_2927:
[----:B------:R-:W-:Y:S05]  /*2100*/  BSYNC B0 ;  /* 0x0000000000007941 */ /* 0x000fea0003800000 */
.L_x_2926:
[----:B------:R-:W-:Y:S01]  /*2110*/  IADD3 R10, R6, 0x100, RZ ;  /* 0x00000100060a7810 */ /* 0x000fe20007ffe0ff */
[----:B------:R-:W-:Y:S03]  /*2120*/  BSSY B0, `(.L_x_2930) ;  /* 0x000002d000007945 */ /* 0x000fe60003800000 */
[----:B------:R-:W-:-:S13]  /*2130*/  ISETP.GE.AND P0, PT, R10, R5, PT ;  /* 0x000000050a00720c */ /* 0x000fda0003f06270 */
[----:B------:R-:W-:Y:S05]  /*2140*/  @P0 BRA `(.L_x_2931) ;  /* 0x0000000000a80947 */ /* 0x000fea0003800000 */
[----:B------:R-:W-:Y:S01]  /*2150*/  FMUL.FTZ R10, R20, 1.4426950216293334961 ;  /* 0x3fb8aa3b140a7820 */ /* 0x000fe20000410000 */
[----:B0-----:R-:W-:Y:S01]  /*2160*/  HFMA2.MMA R17, -RZ, RZ, 1.625, 0 ;  /* 0x3e800000ff117435 */ /* 0x001fe200000001ff */
        /* <DEDUP_REMOVED lines=34> */
.L_x_2933:
[----:B------:R-:W-:Y:S05]  /*2390*/  BSYNC B1 ;  /* 0x0000000000017941 */ /* 0x000fea0003800000 */
.L_x_2932:
[----:B------:R-:W0:Y:S01]  /*23a0*/  MUFU.TANH R14, R14 ;  /* 0x0000000e000e7308 */ /* 0x000e220000002400 */
[----:B-1----:R-:W-:Y:S01]  /*23b0*/  FMUL.FTZ R17, R17, R20 ;  /* 0x0000001411117220 */ /* 0x002fe20000410000 */
[----:B0-----:R-:W-:-:S04]  /*23c0*/  FFMA.FTZ R15, -R14, R14, 1 ;  /* 0x3f8000000e0f7423 */ /* 0x001fc8000001010e */
[----:B------:R-:W-:-:S04]  /*23d0*/  FFMA.FTZ R10, R15, R17, R14 ;  /* 0x000000110f0a7223 */ /* 0x000fc8000001000e */
[----:B------:R-:W-:-:S07]  /*23e0*/  FMUL.FTZ R11, R10, R11 ;  /* 0x0000000b0a0b7220 */ /* 0x000fce0000410000 */
.L_x_2931:
[----:B------:R-:W-:Y:S05]  /*23f0*/  BSYNC B0 ;  /* 0x0000000000007941 */ /* 0x000fea0003800000 */
.L_x_2930:
        /* <DEDUP_REMOVED lines=40> */
.L_x_2937:
[----:B------:R-:W-:Y:S05]  /*2680*/  BSYNC B1 ;  /* 0x0000000000017941 */ /* 0x000fea0003800000 */
.L_x_2936:
[----:B------:R-:W0:Y:S01]  /*2690*/  MUFU.TANH R14, R14 ;  /* 0x0000000e000e7308 */ /* 0x000e220000002400 */
[----:B-1----:R-:W-:Y:S01]  /*26a0*/  FMUL.FTZ R17, R17, R24 ;  /* 0x0000001811117220 */ /* 0x002fe20000410000 */
[----:B0-----:R-:W-:-:S04]  /*26b0*/  FFMA.FTZ R15, -R14, R14, 1 ;  /* 0x3f8000000e0f7423 */ /* 0x001fc8000001010e */
[----:B------:R-:W-:-:S04]  /*26c0*/  FFMA.FTZ R10, R15, R17, R14 ;  /* 0x000000110f0a7223 */ /* 0x000fc8000001000e */
[----:B------:R-:W-:-:S07]  /*26d0*/  FMUL.FTZ R21, R10, R21 ;  /* 0x000000150a157220 */ /* 0x000fce0000410000 */
.L_x_2935:
[----:B------:R-:W-:Y:S05]  /*26e0*/  BSYNC B0 ;  /* 0x0000000000007941 */ /* 0x000fea0003800000 */
.L_x_2934:
        /* <DEDUP_REMOVED lines=40> */
.L_x_2941:
[----:B------:R-:W-:Y:S05]  /*2970*/  BSYNC B1 ;  /* 0x0000000000017941 */ /* 0x000fea0003800000 */
.L_x_2940:
[----:B------:R-:W0:Y:S01]  /*2980*/  MUFU.TANH R14, R14 ;  /* 0x0000000e000e7308 */ /* 0x000e220000002400 */
[----:B------:R-:W-:Y:S01]  /*2990*/  FMUL.FTZ R19, R19, R0 ;  /* 0x0000000013137220 */ /* 0x000fe20000410000 */
[----:B0-----:R-:W-:-:S04]  /*29a0*/  FFMA.FTZ R15, -R14, R14, 1 ;  /* 0x3f8000000e0f7423 */ /* 0x001fc8000001010e */
[----:B------:R-:W-:-:S04]  /*29b0*/  FFMA.FTZ R0, R15, R19, R14 ;  /* 0x000000130f007223 */ /* 0x000fc8000001000e */
[----:B------:R-:W-:-:S07]  /*29c0*/  FMUL.FTZ R25, R0, R25 ;  /* 0x0000001900197220 */ /* 0x000fce0000410000 */
.L_x_2939:
[----:B------:R-:W-:Y:S05]  /*29d0*/  BSYNC B0 ;  /* 0x0000000000007941 */ /* 0x000fea0003800000 */
.L_x_2938:
        /* <DEDUP_REMOVED lines=40> */
.L_x_2945:
[----:B------:R-:W-:Y:S05]  /*2c60*/  BSYNC B1 ;  /* 0x0000000000017941 */ /* 0x000fea0003800000 */
.L_x_2944:
[----:B------:R-:W0:Y:S01]  /*2c70*/  MUFU.TANH R10, R10 ;  /* 0x0000000a000a7308 */ /* 0x000e220000002400 */
[----:B------:R-:W-:Y:S01]  /*2c80*/  FMUL.FTZ R19, R19, R2 ;  /* 0x0000000213137220 */ /* 0x000fe20000410000 */
[----:B0-----:R-:W-:-:S04]  /*2c90*/  FFMA.FTZ R15, -R10, R10, 1 ;  /* 0x3f8000000a0f7423 */ /* 0x001fc8000001010a */
[----:B------:R-:W-:-:S04]  /*2ca0*/  FFMA.FTZ R0, R15, R19, R10 ;  /* 0x000000130f007223 */ /* 0x000fc8000001000a */
[----:B------:R-:W-:-:S07]  /*2cb0*/  FMUL.FTZ R3, R0, R3 ;  /* 0x0000000300037220 */ /* 0x000fce0000410000 */
.L_x_2943:
[----:B------:R-:W-:Y:S05]  /*2cc0*/  BSYNC B0 ;  /* 0x0000000000007941 */ /* 0x000fea0003800000 */
.L_x_2942:
        /* <DEDUP_REMOVED lines=40> */
.L_x_2949:
[----:B------:R-:W-:Y:S05]  /*2f50*/  BSYNC B1 ;  /* 0x0000000000017941 */ /* 0x000fea0003800000 */
.L_x_2948:
[----:B------:R-:W0:Y:S01]  /*2f60*/  MUFU.TANH R2, R2 ;  /* 0x0000000200027308 */ /* 0x000e220000002400 */
[----:B------:R-:W-:Y:S01]  /*2f70*/  FMUL.FTZ R19, R19, R22 ;  /* 0x0000001613137220 */ /* 0x000fe20000410000 */
[----:B0-----:R-:W-:-:S04]  /*2f80*/  FFMA.FTZ R15, -R2, R2, 1 ;  /* 0x3f800000020f7423 */ /* 0x001fc80000010102 */
[----:B------:R-:W-:-:S04]  /*2f90*/  FFMA.FTZ R15, R15, R19, R2 ;  /* 0x000000130f0f7223 */ /* 0x000fc80000010002 */
[----:B------:R-:W-:-:S07]  /*2fa0*/  FMUL.FTZ R26, R15, R26 ;  /* 0x0000001a0f1a7220 */ /* 0x000fce0000410000 */
.L_x_2947:
[----:B------:R-:W-:Y:S05]  /*2fb0*/  BSYNC B0 ;  /* 0x0000000000007941 */ /* 0x000fea0003800000 */
.L_x_2946:
        /* <DEDUP_REMOVED lines=40> */
.L_x_2953:
[----:B------:R-:W-:Y:S05]  /*3240*/  BSYNC B1 ;  /* 0x0000000000017941 */ /* 0x000fea0003800000 */
.L_x_2952:
[----:B------:R-:W0:Y:S01]  /*3250*/  MUFU.TANH R2, R2 ;  /* 0x0000000200027308 */ /* 0x000e220000002400 */
[----:B------:R-:W-:Y:S01]  /*3260*/  FMUL.FTZ R19, R19, R12 ;  /* 0x0000000c13137220 */ /* 0x000fe20000410000 */
[----:B0-----:R-:W-:-:S04]  /*3270*/  FFMA.FTZ R15, -R2, R2, 1 ;  /* 0x3f800000020f7423 */ /* 0x001fc80000010102 */
[----:B------:R-:W-:-:S04]  /*3280*/  FFMA.FTZ R0, R15, R19, R2 ;  /* 0x000000130f007223 */ /* 0x000fc80000010002 */
[----:B------:R-:W-:-:S07]  /*3290*/  FMUL.FTZ R13, R0, R13 ;  /* 0x0000000d000d7220 */ /* 0x000fce0000410000 */
.L_x_2951:
[----:B------:R-:W-:Y:S05]  /*32a0*/  BSYNC B0 ;  /* 0x0000000000007941 */ /* 0x000fea0003800000 */
.L_x_2950:
[----:B------:R-:W-:Y:S01]  /*32b0*/  ISETP.GE.AND P0, PT, R6, R5, PT ;  /* 0x000000050600720c */ /* 0x000fe20003f06270 */
[----:B------:R-:W-:Y:S04]  /*32c0*/  BSSY B0, `(.L_x_2954) ;  /* 0x0000033000007945 */ /* 0x000fe80003800000 */
[----:B------:R-:W-:Y:S08]  /*32d0*/  BSSY B1, `(.L_x_2955) ;  /* 0x000002b000017945 */ /* 0x000ff00003800000 */
[----:B------:R-:W-:Y:S05]  /*32e0*/  @P0 BRA `(.L_x_2956) ;  /* 0x0000000000300947 */ /* 0x000fea0003800000 */
[----:B0-----:R-:W0:Y:S01]  /*32f0*/  LDC.64 R14, c[0x0][0x218] ;  /* 0x00008600ff0e7b82 */ /* 0x001e220000000a00 */
[----:B------:R-:W-:Y:S02]  /*3300*/  IADD3 R17, R4, R6, RZ ;  /* 0x0000000604117210 */ /* 0x000fe40007ffe0ff */
[----:B------:R-:W-:-:S04]  /*3310*/  MOV R6, R8 ;  /* 0x0000000800067202 */ /* 0x000fc80000000f00 */
[----:B------:R-:W-:Y:S01]  /*3320*/  ISETP.GE.AND P0, PT, R6, R5, PT ;  /* 0x000000050600720c */ /* 0x000fe20003f06270 */
[----:B0-----:R-:W-:-:S05]  /*3330*/  IMAD.WIDE.U32 R14, R17, 0x4, R14 ;  /* 0x00000004110e7825 */ /* 0x001fca00078e000e */
[----:B------:R0:W-:Y:S07]  /*3340*/  STG.E desc[UR4][R14.64], R7 ;  /* 0x000000070e007986 */ /* 0x0001ee000c101904 */
[----:B------:R-:W-:Y:S05]  /*3350*/  @P0 BRA `(.L_x_2957) ;  /* 0x0000000000300947 */ /* 0x000fea0003800000 */
[----:B0-----:R-:W0:Y:S01]  /*3360*/  LDC.64 R14, c[0x0][0x218] ;  /* 0x00008600ff0e7b82 */ /* 0x001e220000000a00 */
[----:B------:R-:W-:Y:S02]  /*3370*/  IADD3 R7, R4, R6, RZ ;  /* 0x0000000604077210 */ /* 0x000fe40007ffe0ff */
[----:B------:R-:W-:-:S03]  /*3380*/  IADD3 R6, R6, 0x80, RZ ;  /* 0x0000008006067810 */ /* 0x000fc60007ffe0ff */
[----:B0-----:R-:W-:-:S05]  /*3390*/  IMAD.WIDE.U32 R14, R7, 0x4, R14 ;  /* 0x00000004070e7825 */ /* 0x001fca00078e000e */
[----:B------:R1:W-:Y:S02]  /*33a0*/  STG.E desc[UR4][R14.64], R9 ;  /* 0x000000090e007986 */ /* 0x0003e4000c101904 */
.L_x_2956:
[----:B------:R-:W-:-:S13]  /*33b0*/  ISETP.GE.AND P0, PT, R6, R5, PT ;  /* 0x000000050600720c */ /* 0x000fda0003f06270 */
[----:B------:R-:W-:Y:S05]  /*33c0*/  @P0 BRA `(.L_x_2958) ;  /* 0x0000000000300947 */ /* 0x000fea0003800000 */
[----:B-1----:R-:W1:Y:S01]  /*33d0*/  LDC.64 R8, c[0x0][0x218] ;  /* 0x00008600ff087b82 */ /* 0x002e620000000a00 */
[----:B------:R-:W-:Y:S02]  /*33e0*/  IADD3 R7, R4, R6, RZ ;  /* 0x0000000604077210 */ /* 0x000fe40007ffe0ff */
[----:B------:R-:W-:-:S03]  /*33f0*/  IADD3 R6, R6, 0x80, RZ ;  /* 0x0000008006067810 */ /* 0x000fc60007ffe0ff */
[----:B-1----:R-:W-:-:S05]  /*3400*/  IMAD.WIDE.U32 R8, R7, 0x4, R8 ;  /* 0x0000000407087825 */ /* 0x002fca00078e0008 */
[----:B------:R1:W-:Y:S02]  /*3410*/  STG.E desc[UR4][R8.64], R11 ;  /* 0x0000000b08007986 */ /* 0x0003e4000c101904 */
.L_x_2957:
[----:B------:R-:W-:-:S13]  /*3420*/  ISETP.GE.AND P0, PT, R6, R5, PT ;  /* 0x000000050600720c */ /* 0x000fda0003f06270 */
[----:B------:R-:W-:Y:S05]  /*3430*/  @P0 BRA `(.L_x_2959) ;  /* 0x0000000000300947 */ /* 0x000fea0003800000 */
[----:B-1----:R-:W1:Y:S01]  /*3440*/  LDC.64 R8, c[0x0][0x218] ;  /* 0x00008600ff087b82 */ /* 0x002e620000000a00 */
[----:B0-----:R-:W-:Y:S02]  /*3450*/  IADD3 R7, R4, R6, RZ ;  /* 0x0000000604077210 */ /* 0x001fe40007ffe0ff */
[----:B------:R-:W-:-:S03]  /*3460*/  IADD3 R6, R6, 0x80, RZ ;  /* 0x0000008006067810 */ /* 0x000fc60007ffe0ff */
[----:B-1----:R-:W-:-:S05]  /*3470*/  IMAD.WIDE.U32 R8, R7, 0x4, R8 ;  /* 0x0000000407087825 */ /* 0x002fca00078e0008 */
[----:B------:R2:W-:Y:S02]  /*3480*/  STG.E desc[UR4][R8.64], R21 ;  /* 0x0000001508007986 */ /* 0x0005e4000c101904 */
.L_x_2958:
[----:B------:R-:W-:-:S13]  /*3490*/  ISETP.GE.AND P0, PT, R6, R5, PT ;  /* 0x000000050600720c */ /* 0x000fda0003f06270 */
[----:B------:R-:W-:Y:S05]  /*34a0*/  @P0 BRA `(.L_x_2960) ;  /* 0x0000000000340947 */ /* 0x000fea0003800000 */
[----:B-12---:R-:W1:Y:S01]  /*34b0*/  LDC.64 R8, c[0x0][0x218] ;  /* 0x00008600ff087b82 */ /* 0x006e620000000a00 */
[----:B------:R-:W-:Y:S02]  /*34c0*/  IADD3 R7, R4, R6, RZ ;  /* 0x0000000604077210 */ /* 0x000fe40007ffe0ff */
[----:B------:R-:W-:-:S03]  /*34d0*/  IADD3 R6, R6, 0x80, RZ ;  /* 0x0000008006067810 */ /* 0x000fc60007ffe0ff */
[----:B-1----:R-:W-:-:S05]  /*34e0*/  IMAD.WIDE.U32 R8, R7, 0x4, R8 ;  /* 0x0000000407087825 */ /* 0x002fca00078e0008 */
[----:B------:R2:W-:Y:S02]  /*34f0*/  STG.E desc[UR4][R8.64], R25 ;  /* 0x0000001908007986 */ /* 0x0005e4000c101904 */
.L_x_2959:
[----:B------:R-:W-:-:S13]  /*3500*/  ISETP.GE.AND P0, PT, R6, R5, PT ;  /* 0x000000050600720c */ /* 0x000fda0003f06270 */
[----:B------:R-:W-:Y:S05]  /*3510*/  @P0 BREAK B1 ;  /* 0x0000000000010942 */ /* 0x000fea0003800000 */
[----:B------:R-:W-:Y:S05]  /*3520*/  @P0 BRA `(.L_x_2961) ;  /* 0x0000000000300947 */ /* 0x000fea0003800000 */
[----:B-12---:R-:W1:Y:S01]  /*3530*/  LDC.64 R8, c[0x0][0x218] ;  /* 0x00008600ff087b82 */ /* 0x006e620000000a00 */
[----:B0-----:R-:W-:Y:S02]  /*3540*/  IADD3 R7, R4, R6, RZ ;  /* 0x0000000604077210 */ /* 0x001fe40007ffe0ff */
[----:B------:R-:W-:-:S03]  /*3550*/  IADD3 R6, R6, 0x80, RZ ;  /* 0x0000008006067810 */ /* 0x000fc60007ffe0ff */
[----:B-1----:R-:W-:-:S05]  /*3560*/  IMAD.WIDE.U32 R8, R7, 0x4, R8 ;  /* 0x0000000407087825 */ /* 0x002fca00078e0008 */
[----:B------:R3:W-:Y:S02]  /*3570*/  STG.E desc[UR4][R8.64], R3 ;  /* 0x0000000308007986 */ /* 0x0007e4000c101904 */
.L_x_2960:
[----:B------:R-:W-:Y:S05]  /*3580*/  BSYNC B1 ;  /* 0x0000000000017941 */ /* 0x000fea0003800000 */
.L_x_2955:
[----:B------:R-:W-:-:S13]  /*3590*/  ISETP.GE.AND P0, PT, R6, R5, PT ;  /* 0x000000050600720c */ /* 0x000fda0003f06270 */
[----:B---3--:R-:W3:Y:S01]  /*35a0*/  @!P0 LDC.64 R2, c[0x0][0x218] ;  /* 0x00008600ff028b82 */ /* 0x008ee20000000a00 */
[----:B------:R-:W-:Y:S02]  /*35b0*/  @!P0 IADD3 R7, R4, R6, RZ ;  /* 0x0000000604078210 */ /* 0x000fe40007ffe0ff */
[----:B------:R-:W-:-:S03]  /*35c0*/  @!P0 IADD3 R6, R6, 0x80, RZ ;  /* 0x0000008006068810 */ /* 0x000fc60007ffe0ff */
[----:B---3--:R-:W-:-:S05]  /*35d0*/  @!P0 IMAD.WIDE.U32 R2, R7, 0x4, R2 ;  /* 0x0000000407028825 */ /* 0x008fca00078e0002 */
[----:B------:R3:W-:Y:S02]  /*35e0*/  @!P0 STG.E desc[UR4][R2.64], R26 ;  /* 0x0000001a02008986 */ /* 0x0007e4000c101904 */
.L_x_2961:
[----:B------:R-:W-:Y:S05]  /*35f0*/  BSYNC B0 ;  /* 0x0000000000007941 */ /* 0x000fea0003800000 */
.L_x_2954:
[----:B------:R-:W-:Y:S05]  /*3600*/  WARPSYNC.ALL ;  /* 0x0000000000007948 */ /* 0x000fea0003800000 */
[----:B------:R-:W-:-:S13]  /*3610*/  ISETP.GE.AND P0, PT, R6, R5, PT ;  /* 0x000000050600720c */ /* 0x000fda0003f06270 */
[----:B------:R-:W-:Y:S05]  /*3620*/  @P0 EXIT ;  /* 0x000000000000094d */ /* 0x000fea0003800000 */
[----:B---3--:R-:W3:Y:S01]  /*3630*/  LDC.64 R2, c[0x0][0x218] ;  /* 0x00008600ff027b82 */ /* 0x008ee20000000a00 */
[----:B------:R-:W-:-:S05]  /*3640*/  IADD3 R5, R4, R6, RZ ;  /* 0x0000000604057210 */ /* 0x000fca0007ffe0ff */
[----:B---3--:R-:W-:-:S05]  /*3650*/  IMAD.WIDE.U32 R2, R5, 0x4, R2 ;  /* 0x0000000405027825 */ /* 0x008fca00078e0002 */
[----:B------:R-:W-:Y:S01]  /*3660*/  STG.E desc[UR4][R2.64], R13 ;  /* 0x0000000d02007986 */ /* 0x000fe2000c101904 */
[----:B------:R-:W-:Y:S05]  /*3670*/  EXIT ;  /* 0x000000000000794d */ /* 0x000fea0003800000 */
.L_x_2962:
        /* <DEDUP_REMOVED lines=16> */
.L_x_8592:


//--------------------- .text._ZN2at6native29vectorized_elementwise_kernelILi4EZZZNS0_61_GLOBAL__N__b29612f4_23_ActivationMishKernel_cu_9e10b42f_310220mish_backward_kernelERNS_14TensorIteratorEENKUlvE_clEvENKUlvE0_clEvEUlffE_St5arrayIPcLm3EEEEviT0_T1_ --------------------------
	.section	.text._ZN2at6native29vectorized_elementwise_kernelILi4EZZZNS0_61_GLOBAL__N__b29612f4_23_ActivationMishKernel_cu_9e10b42f_310220mish_backward_kernelERNS_14TensorIteratorEENKUlvE_clEvENKUlvE0_clEvEUlffE_St5arrayIPcLm3EEEEviT0_T1_,"ax",@progbits
	.align	128
        .global         _ZN2at6native29vectorized_elementwise_kernelILi4EZZZNS0_61_GLOBAL__N__b29612f4_23_ActivationMishKernel_cu_9e10b42f_310220mish_backward_kernelERNS_14TensorIteratorEENKUlvE_clEvENKUlvE0_clEvEUlffE_St5arrayIPcLm3EEEEviT0_T1_
        .type           _ZN2at6native29vectorized_elementwise_kernelILi4EZZZNS0_61_GLOBAL__N__b29612f4_23_ActivationMishKernel_cu_9e10b42f_310220mish_backward_kernelERNS_14TensorIteratorEENKUlvE_clEvENKUlvE0_clEvEUlffE_St5arrayIPcLm3EEEEviT0_T1_,@function
        .size           _ZN2at6native29vectorized_elementwise_kernelILi4EZZZNS0_61_GLOBAL__N__b29612f4_23_ActivationMishKernel_cu_9e10b42f_310220mish_backward_kernelERNS_14TensorIteratorEENKUlvE_clEvENKUlvE0_clEvEUlffE_St5arrayIPcLm3EEEEviT0_T1_,(.L_x_8593 - _ZN2at6native29vectorized_elementwise_kernelILi4EZZZNS0_61_GLOBAL__N__b29612f4_23_ActivationMishKernel_cu_9e10b42f_310220mish_backward_kernelERNS_14TensorIteratorEENKUlvE_clEvENKUlvE0_clEvEUlffE_St5arrayIPcLm3EEEEviT0_T1_)
        .other          _ZN2at6native29vectorized_elementwise_kernelILi4EZZZNS0_61_GLOBAL__N__b29612f4_23_ActivationMishKernel_cu_9e10b42f_310220mish_backward_kernelERNS_14TensorIteratorEENKUlvE_clEvENKUlvE0_clEvEUlffE_St5arrayIPcLm3EEEEviT0_T1_,@"STO_CUDA_ENTRY STV_DEFAULT"
_ZN2at6native29vectorized_elementwise_kernelILi4EZZZNS0_61_GLOBAL__N__b29612f4_23_ActivationMishKernel_cu_9e10b42f_310220mish_backward_kernelERNS_14TensorIteratorEENKUlvE_clEvENKUlvE0_clEvEUlffE_St5arrayIPcLm3EEEEviT0_T1_:
.text._ZN2at6native29vectorized_elementwise_kernelILi4EZZZNS0_61_GLOBAL__N__b29612f4_23_ActivationMishKernel_cu_9e10b42f_310220mish_backward_kernelERNS_14TensorIteratorEENKUlvE_clEvENKUlvE0_clEvEUlffE_St5arrayIPcLm3EEEEviT0_T1_:
        /* <DEDUP_REMOVED lines=13> */
[----:B------:R-:W2:Y:S01]  /*00d0*/  LDG.E.128 R20, desc[UR4][R28.64] ;  /* 0x000000041c147981 */ /* 0x000ea2000c1e1d00 */
[----:B------:R-:W-:-:S03]  /*00e0*/  HFMA2.MMA R24, -RZ, RZ, 1.625, 0 ;  /* 0x3e800000ff187435 */ /* 0x000fc600000001ff */
[----:B------:R1:W5:Y:S01]  /*00f0*/  LDG.E.128 R8, desc[UR4][R28.64+0x800] ;  /* 0x000800041c087981 */ /* 0x000362000c1e1d00 */
[----:B0-----:R-:W-:-:S04]  /*0100*/  IMAD.WIDE R2, R4, 0x4, R2 ;  /* 0x0000000404027825 */ /* 0x001fc800078e0202 */
[----:B------:R-:W-:-:S05]  /*0110*/  IMAD.WIDE.U32 R26, R0, 0x10, R2 ;  /* 0x00000010001a7825 */ /* 0x000fca00078e0002 */
[----:B------:R-:W5:Y:S04]  /*0120*/  LDG.E.128 R16, desc[UR4][R26.64] ;  /* 0x000000041a107981 */ /* 0x000f68000c1e1d00 */
[----:B------:R0:W5:Y:S01]  /*0130*/  LDG.E.128 R12, desc[UR4][R26.64+0x800] ;  /* 0x000800041a0c7981 */ /* 0x000162000c1e1d00 */
[----:B------:R-:W-:Y:S01]  /*0140*/  BSSY B0, `(.L_x_2964) ;  /* 0x0000027000007945 */ /* 0x000fe20003800000 */
[----:B--2---:R-:W-:-:S06]  /*0150*/  FMUL.FTZ R5, R20, 1.4426950216293334961 ;  /* 0x3fb8aa3b14057820 */ /* 0x004fcc0000410000 */
[----:B------:R-:W2:Y:S02]  /*0160*/  MUFU.EX2 R5, R5 ;  /* 0x0000000500057308 */ /* 0x000ea40000000800 */
[----:B--2---:R-:W-:-:S05]  /*0170*/  FADD.FTZ.RZ R2, R5, 1 ;  /* 0x3f80000005027421 */ /* 0x004fca000001c000 */
[----:B------:R-:W-:-:S04]  /*0180*/  IADD3 R2, R2, -0x3f400000, RZ ;  /* 0xc0c0000002027810 */ /* 0x000fc80007ffe0ff */
[----:B------:R-:W-:-:S04]  /*0190*/  LOP3.LUT R6, R2, 0xff800000, RZ, 0xc0, !PT ;  /* 0xff80000002067812 */ /* 0x000fc800078ec0ff */
[----:B------:R-:W-:Y:S02]  /*01a0*/  IADD3 R3, -R6, 0x40800000, RZ ;  /* 0x4080000006037810 */ /* 0x000fe40007ffe1ff */
[----:B------:R-:W-:-:S03]  /*01b0*/  IADD3 R7, R5, -R6, RZ ;  /* 0x8000000605077210 */ /* 0x000fc60007ffe0ff */
[----:B-1----:R-:W-:Y:S01]  /*01c0*/  FFMA.FTZ R28, R3, R24, -1 ;  /* 0xbf800000031c7423 */ /* 0x002fe20000010018 */
[----:B------:R-:W-:-:S03]  /*01d0*/  MOV R2, 0x3d39bf78 ;  /* 0x3d39bf7800027802 */ /* 0x000fc60000000f00 */
[----:B------:R-:W-:-:S04]  /*01e0*/  FADD.FTZ R7, R7, R28 ;  /* 0x0000001c07077221 */ /* 0x000fc80000010000 */
[----:B0-----:R-:W-:-:S04]  /*01f0*/  FFMA.FTZ R26, R7, -R2, 0.10546888411045074463 ;  /* 0x3dd80012071a7423 */ /* 0x001fc80000010802 */
[----:B------:R-:W-:-:S04]  /*0200*/  FFMA.FTZ R26, R7, R26, -0.13229703903198242188 ;  /* 0xbe0778e0071a7423 */ /* 0x000fc8000001001a */
[----:B------:R-:W-:Y:S01]  /*0210*/  FFMA.FTZ R26, R7, R26, 0.14491446316242218018 ;  /* 0x3e146475071a7423 */ /* 0x000fe2000001001a */
[----:B------:R-:W-:-:S03]  /*0220*/  FMUL.FTZ R25, R20, -1.4426950216293334961 ;  /* 0xbfb8aa3b14197820 */ /* 0x000fc60000410000 */
[----:B------:R-:W-:-:S04]  /*0230*/  FFMA.FTZ R26, R7, R26, -0.16641564667224884033 ;  /* 0xbe2a68dd071a7423 */ /* 0x000fc8000001001a */
[C---:B------:R-:W-:Y:S01]  /*0240*/  FFMA.FTZ R26, R7.reuse, R26, 0.19988867640495300293 ;  /* 0x3e4caf9e071a7423 */ /* 0x040fe2000001001a */
[----:B------:R-:W0:Y:S03]  /*0250*/  MUFU.EX2 R25, R25 ;  /* 0x0000001900197308 */ /* 0x000e260000000800 */
[----:B------:R-:W-:Y:S01]  /*0260*/  FFMA.FTZ R26, R7, R26, -0.25000196695327758789 ;  /* 0xbe800042071a7423 */ /* 0x000fe2000001001a */
[----:B------:R-:W-:-:S03]  /*0270*/  FMUL.FTZ R3, R21, 1.4426950216293334961 ;  /* 0x3fb8aa3b15037820 */ /* 0x000fc60000410000 */
[----:B------:R-:W-:-:S04]  /*0280*/  FFMA.FTZ R26, R7, R26, 0.33333510160446166992 ;  /* 0x3eaaaae6071a7423 */ /* 0x000fc8000001001a */
[C---:B------:R-:W-:Y:S01]  /*0290*/  FFMA.FTZ R26, R7.reuse, R26, -0.5 ;  /* 0xbf000000071a7423 */ /* 0x040fe2000001001a */
[----:B------:R-:W1:Y:S03]  /*02a0*/  MUFU.EX2 R3, R3 ;  /* 0x0000000300037308 */ /* 0x000e660000000800 */
[----:B------:R-:W-:-:S04]  /*02b0*/  FMUL.FTZ R26, R7, R26 ;  /* 0x0000001a071a7220 */ /* 0x000fc80000410000 */
[----:B------:R-:W-:Y:S01]  /*02c0*/  FFMA.FTZ R26, R7, R26, R7 ;  /* 0x0000001a071a7223 */ /* 0x000fe20000010007 */
[----:B0-----:R-:W-:Y:S01]  /*02d0*/  FADD.FTZ R7, R25, 1 ;  /* 0x3f80000019077421 */ /* 0x001fe20000010000 */
[----:B------:R-:W-:Y:S02]  /*02e0*/  ISETP.GE.U32.AND P0, PT, R5, 0x7f800000, PT ;  /* 0x7f8000000500780c */ /* 0x000fe40003f06070 */
[----:B------:R-:W-:-:S03]  /*02f0*/  I2FP.F32.S32 R6, R6 ;  /* 0x0000000600067245 */ /* 0x000fc60000201400 */
[----:B------:R-:W0:Y:S02]  /*0300*/  MUFU.RCP R7, R7 ;  /* 0x0000000700077308 */ /* 0x000e240000001000 */
[----:B------:R-:W-:Y:S01]  /*0310*/  FMUL.FTZ R25, R6, 1.1920928955078125e-07 ;  /* 0x3400000006197820 */ /* 0x000fe20000410000 */
        /* <DEDUP_REMOVED lines=9> */
.L_x_2965:
[----:B------:R-:W-:Y:S05]  /*03b0*/  BSYNC B0 ;  /* 0x0000000000007941 */ /* 0x000fea0003800000 */
.L_x_2964:
        /* <DEDUP_REMOVED lines=10> */
[----:B------:R-:W-:Y:S01]  /*0460*/  FMUL.FTZ R27, R21, -1.4426950216293334961 ;  /* 0xbfb8aa3b151b7820 */ /* 0x000fe20000410000 */
[----:B------:R-:W-:Y:S01]  /*0470*/  FMUL.FTZ R6, R6, 1.1920928955078125e-07 ;  /* 0x3400000006067820 */ /* 0x000fe20000410000 */
[----:B-1----:R-:W-:-:S04]  /*0480*/  FFMA.FTZ R20, -R25, R25, 1 ;  /* 0x3f80000019147423 */ /* 0x002fc80000010119 */
[----:B------:R-:W-:Y:S01]  /*0490*/  FFMA.FTZ R25, R20, R5, R25 ;  /* 0x0000000514197223 */ /* 0x000fe20000010019 */
[----:B------:R-:W-:Y:S01]  /*04a0*/  FFMA.FTZ R20, R7, -R2, 0.10546888411045074463 ;  /* 0x3dd8001207147423 */ /* 0x000fe20000010802 */
[----:B------:R-:W-:-:S03]  /*04b0*/  FMUL.FTZ R5, R22, 1.4426950216293334961 ;  /* 0x3fb8aa3b16057820 */ /* 0x000fc60000410000 */
[----:B------:R-:W-:-:S03]  /*04c0*/  FFMA.FTZ R20, R7, R20, -0.13229703903198242188 ;  /* 0xbe0778e007147423 */ /* 0x000fc60000010014 */
[----:B------:R-:W-:Y:S01]  /*04d0*/  MUFU.EX2 R5, R5 ;  /* 0x0000000500057308 */ /* 0x000fe20000000800 */
[----:B------:R-:W-:-:S04]  /*04e0*/  FFMA.FTZ R20, R7, R20, 0.14491446316242218018 ;  /* 0x3e14647507147423 */ /* 0x000fc80000010014 */
[----:B------:R-:W-:-:S04]  /*04f0*/  FFMA.FTZ R20, R7, R20, -0.16641564667224884033 ;  /* 0xbe2a68dd07147423 */ /* 0x000fc80000010014 */
[C---:B------:R-:W-:Y:S02]  /*0500*/  FFMA.FTZ R26, R7.reuse, R20, 0.19988867640495300293 ;  /* 0x3e4caf9e071a7423 */ /* 0x040fe40000010014 */
[----:B------:R-:W0:Y:S02]  /*0510*/  MUFU.EX2 R20, R27 ;  /* 0x0000001b00147308 */ /* 0x000e240000000800 */
[----:B------:R-:W-:-:S04]  /*0520*/  FFMA.FTZ R26, R7, R26, -0.25000196695327758789 ;  /* 0xbe800042071a7423 */ /* 0x000fc8000001001a */
[----:B------:R-:W-:-:S04]  /*0530*/  FFMA.FTZ R26, R7, R26, 0.33333510160446166992 ;  /* 0x3eaaaae6071a7423 */ /* 0x000fc8000001001a */
[----:B------:R-:W-:-:S04]  /*0540*/  FFMA.FTZ R26, R7, R26, -0.5 ;  /* 0xbf000000071a7423 */ /* 0x000fc8000001001a */
[----:B------:R-:W-:Y:S01]  /*0550*/  FMUL.FTZ R26, R7, R26 ;  /* 0x0000001a071a7220 */ /* 0x000fe20000410000 */
[----:B0-----:R-:W-:-:S03]  /*0560*/  FADD.FTZ R20, R20, 1 ;  /* 0x3f80000014147421 */ /* 0x001fc60000010000 */
[----:B------:R-:W-:Y:S01]  /*0570*/  FFMA.FTZ R7, R7, R26, R7 ;  /* 0x0000001a07077223 */ /* 0x000fe20000010007 */
[----:B------:R-:W-:-:S03]  /*0580*/  FADD.FTZ.RZ R26, R5, 1 ;  /* 0x3f800000051a7421 */ /* 0x000fc6000001c000 */
        /* <DEDUP_REMOVED lines=9> */
.L_x_2967:
[----:B------:R-:W-:Y:S05]  /*0620*/  BSYNC B0 ;  /* 0x0000000000007941 */ /* 0x000fea0003800000 */
.L_x_2966:
[----:B------:R1:W2:Y:S01]  /*0630*/  MUFU.TANH R26, R27 ;  /* 0x0000001b001a7308 */ /* 0x0002a20000002400 */
[----:B------:R-:W-:Y:S01]  /*0640*/  LOP3.LUT R6, R6, 0xff800000, RZ, 0xc0, !PT ;  /* 0xff80000006067812 */ /* 0x000fe200078ec0ff */
[----:B0-----:R-:W-:Y:S01]  /*0650*/  FMUL.FTZ R20, R21, R20 ;  /* 0x0000001415147220 */ /* 0x001fe20000410000 */
[C---:B------:R-:W-:Y:S01]  /*0660*/  ISETP.GE.U32.AND P0, PT, R5.reuse, 0x7f800000, PT ;  /* 0x7f8000000500780c */ /* 0x040fe20003f06070 */
[----:B------:R-:W-:Y:S01]  /*0670*/  BSSY B0, `(.L_x_2968) ;  /* 0x0000022000007945 */ /* 0x000fe20003800000 */
[----:B------:R-:W-:Y:S02]  /*0680*/  IADD3 R3, -R6, 0x40800000, RZ ;  /* 0x4080000006037810 */ /* 0x000fe40007ffe1ff */
[----:B------:R-:W-:Y:S01]  /*0690*/  IADD3 R7, R5, -R6, RZ ;  /* 0x8000000605077210 */ /* 0x000fe20007ffe0ff */
[----:B-1----:R-:W-:Y:S02]  /*06a0*/  FMUL.FTZ R27, R22, -1.4426950216293334961 ;  /* 0xbfb8aa3b161b7820 */ /* 0x002fe40000410000 */
[----:B------:R-:W-:Y:S01]  /*06b0*/  FFMA.FTZ R28, R3, R24, -1 ;  /* 0xbf800000031c7423 */ /* 0x000fe20000010018 */
[----:B------:R-:W-:-:S03]  /*06c0*/  I2FP.F32.S32 R6, R6 ;  /* 0x0000000600067245 */ /* 0x000fc60000201400 */
[----:B------:R-:W-:Y:S02]  /*06d0*/  FADD.FTZ R7, R7, R28 ;  /* 0x0000001c07077221 */ /* 0x000fe40000010000 */
[----:B------:R-:W-:Y:S01]  /*06e0*/  FMUL.FTZ R6, R6, 1.1920928955078125e-07 ;  /* 0x3400000006067820 */ /* 0x000fe20000410000 */
[----:B--2---:R-:W-:-:S04]  /*06f0*/  FFMA.FTZ R3, -R26, R26, 1 ;  /* 0x3f8000001a037423 */ /* 0x004fc8000001011a */
        /* <DEDUP_REMOVED lines=12> */
[----:B------:R-:W-:-:S04]  /*07c0*/  FMUL.FTZ R28, R7, R28 ;  /* 0x0000001c071c7220 */ /* 0x000fc80000410000 */
[----:B------:R-:W-:Y:S01]  /*07d0*/  FFMA.FTZ R21, R7, R28, R7 ;  /* 0x0000001c07157223 */ /* 0x000fe20000010007 */
[----:B0-----:R-:W-:Y:S01]  /*07e0*/  FADD.FTZ R7, R20, 1 ;  /* 0x3f80000014077421 */ /* 0x001fe20000010000 */
[----:B------:R-:W-:Y:S02]  /*07f0*/  FADD.FTZ.RZ R20, R3, 1 ;  /* 0x3f80000003147421 */ /* 0x000fe4000001c000 */
        /* <DEDUP_REMOVED lines=9> */
.L_x_2969:
[----:B------:R-:W-:Y:S05]  /*0890*/  BSYNC B0 ;  /* 0x0000000000007941 */ /* 0x000fea0003800000 */
.L_x_2968:
        /* <DEDUP_REMOVED lines=8> */
[----:B------:R-:W-:-:S05]  /*0920*/  IADD3 R5, R3, -R6, RZ ;  /* 0x8000000603057210 */ /* 0x000fca0007ffe0ff */
[----:B------:R-:W-:Y:S01]  /*0930*/  FADD.FTZ R7, R5, R20 ;  /* 0x0000001405077221 */ /* 0x000fe20000010000 */
[----:B--2---:R-:W-:Y:S01]  /*0940*/  FFMA.FTZ R20, -R27, R27, 1 ;  /* 0x3f8000001b147423 */ /* 0x004fe2000001011b */
[----:B-----5:R-:W-:-:S03]  /*0950*/  FMUL.FTZ R5, R8, 1.4426950216293334961 ;  /* 0x3fb8aa3b08057820 */ /* 0x020fc60000410000 */
[----:B------:R-:W-:Y:S01]  /*0960*/  FFMA.FTZ R27, R20, R22, R27 ;  /* 0x00000016141b7223 */ /* 0x000fe2000001001b */
[C---:B------:R-:W-:Y:S02]  /*0970*/  FFMA.FTZ R20, R7.reuse, -R2, 0.10546888411045074463 ;  /* 0x3dd8001207147423 */ /* 0x040fe40000010802 */
[----:B------:R-:W0:Y:S02]  /*0980*/  MUFU.EX2 R5, R5 ;  /* 0x0000000500057308 */ /* 0x000e240000000800 */
[----:B------:R-:W-:-:S04]  /*0990*/  FFMA.FTZ R20, R7, R20, -0.13229703903198242188 ;  /* 0xbe0778e007147423 */ /* 0x000fc80000010014 */
        /* <DEDUP_REMOVED lines=8> */
[----:B------:R-:W-:-:S04]  /*0a20*/  FMUL.FTZ R22, R7, R22 ;  /* 0x0000001607167220 */ /* 0x000fc80000410000 */
[----:B------:R-:W-:Y:S01]  /*0a30*/  FFMA.FTZ R7, R7, R22, R7 ;  /* 0x0000001607077223 */ /* 0x000fe20000010007 */
[----:B-1----:R-:W-:Y:S01]  /*0a40*/  FADD.FTZ R22, R20, 1 ;  /* 0x3f80000014167421 */ /* 0x002fe20000010000 */
[----:B------:R-:W-:-:S03]  /*0a50*/  I2FP.F32.S32 R20, R6 ;  /* 0x0000000600147245 */ /* 0x000fc60000201400 */
[----:B------:R0:W1:Y:S02]  /*0a60*/  MUFU.RCP R6, R22 ;  /* 0x0000001600067308 */ /* 0x0000640000001000 */
[----:B------:R-:W-:-:S04]  /*0a70*/  FMUL.FTZ R20, R20, 1.1920928955078125e-07 ;  /* 0x3400000014147820 */ /* 0x000fc80000410000 */
[----:B------:R-:W-:Y:S01]  /*0a80*/  FFMA.FTZ R7, R20, 0.69314718246459960938, R7 ;  /* 0x3f31721814077823 */ /* 0x000fe20000010007 */
[----:B------:R-:W-:Y:S01]  /*0a90*/  IADD3 R20, R21, -0x3f400000, RZ ;  /* 0xc0c0000015147810 */ /* 0x000fe20007ffe0ff */
[----:B------:R-:W-:Y:S06]  /*0aa0*/  @!P0 BRA `(.L_x_2971) ;  /* 0x0000000000148947 */ /* 0x000fec0003800000 */
[----:B------:R-:W-:-:S13]  /*0ab0*/  ISETP.GE.AND P0, PT, R3, -0x407fffff, PT ;  /* 0xbf8000010300780c */ /* 0x000fda0003f06270 */
[----:B0-----:R-:W-:-:S05]  /*0ac0*/  @P0 MOV R22, 0x7f800000 ;  /* 0x7f80000000160802 */ /* 0x001fca0000000f00 */
[C---:B------:R-:W-:Y:S01]  /*0ad0*/  @P0 FFMA.FTZ R7, R3.reuse, R22, +INF ;  /* 0x7f80000003070423 */ /* 0x040fe20000010016 */
[----:B------:R-:W-:-:S04]  /*0ae0*/  FSETP.NEU.FTZ.AND P0, PT, R3, RZ, PT ;  /* 0x000000ff0300720b */ /* 0x000fc80003f1d000 */
[----:B------:R-:W-:-:S09]  /*0af0*/  FSEL R7, R7, -RZ, P0 ;  /* 0x800000ff07077208 */ /* 0x000fd20000000000 */
.L_x_2971:
[----:B------:R-:W-:Y:S05]  /*0b00*/  BSYNC B0 ;  /* 0x0000000000007941 */ /* 0x000fea0003800000 */
.L_x_2970:
[----:B------:R-:W2:Y:S01]  /*0b10*/  MUFU.TANH R3, R7 ;  /* 0x0000000700037308 */ /* 0x000ea20000002400 */
[----:B------:R-:W-:Y:S01]  /*0b20*/  LOP3.LUT R20, R20, 0xff800000, RZ, 0xc0, !PT ;  /* 0xff80000014147812 */ /* 0x000fe200078ec0ff */
[----:B-1----:R-:W-:Y:S01]  /*0b30*/  FMUL.FTZ R23, R23, R6 ;  /* 0x0000000617177220 */ /* 0x002fe20000410000 */
[----:B------:R-:W-:Y:S01]  /*0b40*/  ISETP.GE.U32.AND P0, PT, R5, 0x7f800000, PT ;  /* 0x7f8000000500780c */ /* 0x000fe20003f06070 */
[----:B------:R-:W-:Y:S01]  /*0b50*/  BSSY B0, `(.L_x_2972) ;  /* 0x0000023000007945 */ /* 0x000fe20003800000 */
[----:B------:R-:W-:-:S05]  /*0b60*/  IADD3 R21, -R20, 0x40800000, RZ ;  /* 0x4080000014157810 */ /* 0x000fca0007ffe1ff */
[----:B0-----:R-:W-:Y:S01]  /*0b70*/  FFMA.FTZ R22, R21, R24, -1 ;  /* 0xbf80000015167423 */ /* 0x001fe20000010018 */
[-C--:B------:R-:W-:Y:S02]  /*0b80*/  IADD3 R21, R5, -R20.reuse, RZ ;  /* 0x8000001405157210 */ /* 0x080fe40007ffe0ff */
[----:B------:R-:W-:-:S03]  /*0b90*/  I2FP.F32.S32 R20, R20 ;  /* 0x0000001400147245 */ /* 0x000fc60000201400 */
[----:B------:R-:W-:Y:S01]  /*0ba0*/  FADD.FTZ R21, R21, R22 ;  /* 0x0000001615157221 */ /* 0x000fe20000010000 */
[----:B--2---:R-:W-:Y:S01]  /*0bb0*/  FFMA.FTZ R6, -R3, R3, 1 ;  /* 0x3f80000003067423 */ /* 0x004fe20000010103 */
[----:B------:R-:W-:Y:S02]  /*0bc0*/  FMUL.FTZ R20, R20, 1.1920928955078125e-07 ;  /* 0x3400000014147820 */ /* 0x000fe40000410000 */
[----:B------:R-:W-:Y:S01]  /*0bd0*/  FFMA.FTZ R22, R21, -R2, 0.10546888411045074463 ;  /* 0x3dd8001215167423 */ /* 0x000fe20000010802 */
[----:B------:R-:W-:Y:S01]  /*0be0*/  FFMA.FTZ R6, R6, R23, R3 ;  /* 0x0000001706067223 */ /* 0x000fe20000010003 */
[----:B------:R-:W-:Y:S02]  /*0bf0*/  FMUL.FTZ R3, R9, 1.4426950216293334961 ;  /* 0x3fb8aa3b09037820 */ /* 0x000fe40000410000 */
[C---:B------:R-:W-:Y:S02]  /*0c00*/  FFMA.FTZ R22, R21.reuse, R22, -0.13229703903198242188 ;  /* 0xbe0778e015167423 */ /* 0x040fe40000010016 */
[----:B------:R-:W0:Y:S02]  /*0c10*/  MUFU.EX2 R7, R3 ;  /* 0x0000000300077308 */ /* 0x000e240000000800 */
[----:B------:R-:W-:-:S04]  /*0c20*/  FFMA.FTZ R22, R21, R22, 0.14491446316242218018 ;  /* 0x3e14647515167423 */ /* 0x000fc80000010016 */
[----:B------:R-:W-:-:S04]  /*0c30*/  FFMA.FTZ R22, R21, R22, -0.16641564667224884033 ;  /* 0xbe2a68dd15167423 */ /* 0x000fc80000010016 */
[----:B------:R-:W-:-:S04]  /*0c40*/  FFMA.FTZ R22, R21, R22, 0.19988867640495300293 ;  /* 0x3e4caf9e15167423 */ /* 0x000fc80000010016 */
[----:B------:R-:W-:Y:S01]  /*0c50*/  FFMA.FTZ R22, R21, R22, -0.25000196695327758789 ;  /* 0xbe80004215167423 */ /* 0x000fe20000010016 */
[----:B0-----:R-:W-:-:S03]  /*0c60*/  FADD.FTZ.RZ R23, R7, 1 ;  /* 0x3f80000007177421 */ /* 0x001fc6000001c000 */
[----:B------:R-:W-:-:S04]  /*0c70*/  FFMA.FTZ R22, R21, R22, 0.33333510160446166992 ;  /* 0x3eaaaae615167423 */ /* 0x000fc80000010016 */
[----:B------:R-:W-:Y:S01]  /*0c80*/  FFMA.FTZ R22, R21, R22, -0.5 ;  /* 0xbf00000015167423 */ /* 0x000fe20000010016 */
[----:B------:R-:W-:-:S03]  /*0c90*/  IADD3 R23, R23, -0x3f400000, RZ ;  /* 0xc0c0000017177810 */ /* 0x000fc60007ffe0ff */
[----:B------:R-:W-:Y:S01]  /*0ca0*/  FMUL.FTZ R28, R21, R22 ;  /* 0x00000016151c7220 */ /* 0x000fe20000410000 */
[----:B------:R-:W-:-:S03]  /*0cb0*/  LOP3.LUT R22, R23, 0xff800000, RZ, 0xc0, !PT ;  /* 0xff80000017167812 */ /* 0x000fc600078ec0ff */
[----:B------:R-:W-:Y:S01]  /*0cc0*/  FFMA.FTZ R3, R21, R28, R21 ;  /* 0x0000001c15037223 */ /* 0x000fe20000010015 */
[----:B------:R-:W-:Y:S02]  /*0cd0*/  IADD3 R21, -R22, 0x40800000, RZ ;  /* 0x4080000016157810 */ /* 0x000fe40007ffe1ff */
[----:B------:R-:W-:Y:S01]  /*0ce0*/  IADD3 R23, R7, -R22, RZ ;  /* 0x8000001607177210 */ /* 0x000fe20007ffe0ff */
[----:B------:R-:W-:Y:S02]  /*0cf0*/  FFMA.FTZ R3, R20, 0.69314718246459960938, R3 ;  /* 0x3f31721814037823 */ /* 0x000fe40000010003 */
[----:B------:R-:W-:-:S04]  /*0d00*/  FFMA.FTZ R28, R21, R24, -1 ;  /* 0xbf800000151c7423 */ /* 0x000fc80000010018 */
[----:B------:R-:W-:Y:S01]  /*0d10*/  FADD.FTZ R23, R23, R28 ;  /* 0x0000001c17177221 */ /* 0x000fe20000010000 */
[----:B------:R-:W-:Y:S06]  /*0d20*/  @!P0 BRA `(.L_x_2973) ;  /* 0x0000000000148947 */ /* 0x000fec0003800000 */
[----:B------:R-:W-:-:S13]  /*0d30*/  ISETP.GE.AND P0, PT, R5, -0x407fffff, PT ;  /* 0xbf8000010500780c */ /* 0x000fda0003f06270 */
[----:B------:R-:W-:-:S05]  /*0d40*/  @P0 MOV R20, 0x7f800000 ;  /* 0x7f80000000140802 */ /* 0x000fca0000000f00 */
[C---:B------:R-:W-:Y:S01]  /*0d50*/  @P0 FFMA.FTZ R3, R5.reuse, R20, +INF ;  /* 0x7f80000005030423 */ /* 0x040fe20000010014 */
[----:B------:R-:W-:-:S04]  /*0d60*/  FSETP.NEU.FTZ.AND P0, PT, R5, RZ, PT ;  /* 0x000000ff0500720b */ /* 0x000fc80003f1d000 */
[----:B------:R-:W-:-:S09]  /*0d70*/  FSEL R3, R3, -RZ, P0 ;  /* 0x800000ff03037208 */ /* 0x000fd20000000000 */
.L_x_2973:
[----:B------:R-:W-:Y:S05]  /*0d80*/  BSYNC B0 ;  /* 0x0000000000007941 */ /* 0x000fea0003800000 */
.L_x_2972:
        /* <DEDUP_REMOVED lines=26> */
.L_x_2975:
[----:B------:R-:W-:Y:S05]  /*0f30*/  BSYNC B0 ;  /* 0x0000000000007941 */ /* 0x000fea0003800000 */
.L_x_2974:
[----:B------:R-:W-:Y:S01]  /*0f40*/  IADD3 R7, -R22, 0x40800000, RZ ;  /* 0x4080000016077810 */ /* 0x000fe20007ffe1ff */
[----:B------:R-:W-:Y:S01]  /*0f50*/  BSSY B0, `(.L_x_2976) ;  /* 0x000001a000007945 */ /* 0x000fe20003800000 */
[----:B------:R-:W-:-:S03]  /*0f60*/  ISETP.GE.U32.AND P0, PT, R21, 0x7f800000, PT ;  /* 0x7f8000001500780c */ /* 0x000fc60003f06070 */
[----:B------:R-:W-:Y:S01]  /*0f70*/  FFMA.FTZ R20, R7, R24, -1 ;  /* 0xbf80000007147423 */ /* 0x000fe20000010018 */
[-C--:B------:R-:W-:Y:S02]  /*0f80*/  IADD3 R7, R21, -R22.reuse, RZ ;  /* 0x8000001615077210 */ /* 0x080fe40007ffe0ff */
[----:B------:R-:W-:-:S03]  /*0f90*/  I2FP.F32.S32 R22, R22 ;  /* 0x0000001600167245 */ /* 0x000fc60000201400 */
[----:B------:R-:W-:Y:S02]  /*0fa0*/  FADD.FTZ R7, R7, R20 ;  /* 0x0000001407077221 */ /* 0x000fe40000010000 */
[----:B------:R-:W-:Y:S02]  /*0fb0*/  FMUL.FTZ R22, R22, 1.1920928955078125e-07 ;  /* 0x3400000016167820 */ /* 0x000fe40000410000 */
[----:B------:R-:W-:-:S04]  /*0fc0*/  FFMA.FTZ R20, R7, -R2, 0.10546888411045074463 ;  /* 0x3dd8001207147423 */ /* 0x000fc80000010802 */
        /* <DEDUP_REMOVED lines=9> */
[----:B------:R-:W-:-:S03]  /*1060*/  FMUL.FTZ R20, R11, 1.4426950216293334961 ;  /* 0x3fb8aa3b0b147820 */ /* 0x000fc60000410000 */
[----:B------:R-:W-:-:S03]  /*1070*/  FFMA.FTZ R7, R22, 0.69314718246459960938, R7 ;  /* 0x3f31721816077823 */ /* 0x000fc60000010007 */
[----:B------:R-:W0:Y:S01]  /*1080*/  MUFU.EX2 R20, R20 ;  /* 0x0000001400147308 */ /* 0x000e220000000800 */
[----:B------:R-:W-:Y:S05]  /*1090*/  @!P0 BRA `(.L_x_2977) ;  /* 0x0000000000148947 */ /* 0x000fea0003800000 */
[----:B------:R-:W-:-:S13]  /*10a0*/  ISETP.GE.AND P0, PT, R21, -0x407fffff, PT ;  /* 0xbf8000011500780c */ /* 0x000fda0003f06270 */
[----:B------:R-:W-:-:S05]  /*10b0*/  @P0 MOV R22, 0x7f800000 ;  /* 0x7f80000000160802 */ /* 0x000fca0000000f00 */
[C---:B------:R-:W-:Y:S01]  /*10c0*/  @P0 FFMA.FTZ R7, R21.reuse, R22, +INF ;  /* 0x7f80000015070423 */ /* 0x040fe20000010016 */
[----:B------:R-:W-:-:S04]  /*10d0*/  FSETP.NEU.FTZ.AND P0, PT, R21, RZ, PT ;  /* 0x000000ff1500720b */ /* 0x000fc80003f1d000 */
[----:B------:R-:W-:-:S09]  /*10e0*/  FSEL R7, R7, -RZ, P0 ;  /* 0x800000ff07077208 */ /* 0x000fd20000000000 */
.L_x_2977:
[----:B------:R-:W-:Y:S05]  /*10f0*/  BSYNC B0 ;  /* 0x0000000000007941 */ /* 0x000fea0003800000 */
.L_x_2976:
[----:B0-----:R-:W-:Y:S01]  /*1100*/  FADD.FTZ.RZ R21, R20, 1 ;  /* 0x3f80000014157421 */ /* 0x001fe2000001c000 */
[----:B------:R-:W-:Y:S01]  /*1110*/  FMUL.FTZ R16, R16, R25 ;  /* 0x0000001910107220 */ /* 0x000fe20000410000 */
[----:B------:R-:W-:Y:S01]  /*1120*/  FMUL.FTZ R17, R17, R26 ;  /* 0x0000001a11117220 */ /* 0x000fe20000410000 */
[----:B------:R-:W-:Y:S01]  /*1130*/  FMUL.FTZ R22, R8, -1.4426950216293334961 ;  /* 0xbfb8aa3b08167820 */ /* 0x000fe20000410000 */
[----:B------:R-:W-:Y:S01]  /*1140*/  FMUL.FTZ R18, R18, R27 ;  /* 0x0000001b12127220 */ /* 0x000fe20000410000 */
[----:B------:R-:W-:Y:S01]  /*1150*/  IADD3 R21, R21, -0x3f400000, RZ ;  /* 0xc0c0000015157810 */ /* 0x000fe20007ffe0ff */
[----:B------:R-:W-:Y:S01]  /*1160*/  BSSY B0, `(.L_x_2978) ;  /* 0x0000028000007945 */ /* 0x000fe20003800000 */
[----:B------:R-:W-:Y:S02]  /*1170*/  ISETP.GE.U32.AND P0, PT, R20, 0x7f800000, PT ;  /* 0x7f8000001400780c */ /* 0x000fe40003f06070 */
[----:B------:R-:W-:Y:S01]  /*1180*/  LOP3.LUT R21, R21, 0xff800000, RZ, 0xc0, !PT ;  /* 0xff80000015157812 */ /* 0x000fe200078ec0ff */
[----:B------:R-:W0:Y:S03]  /*1190*/  MUFU.EX2 R22, R22 ;  /* 0x0000001600167308 */ /* 0x000e260000000800 */
[----:B------:R-:W-:-:S02]  /*11a0*/  IADD3 R23, -R21, 0x40800000, RZ ;  /* 0x4080000015177810 */ /* 0x000fc40007ffe1ff */
[-C--:B------:R-:W-:Y:S02]  /*11b0*/  IADD3 R25, R20, -R21.reuse, RZ ;  /* 0x8000001514197210 */ /* 0x080fe40007ffe0ff */
[----:B------:R-:W-:Y:S01]  /*11c0*/  I2FP.F32.S32 R21, R21 ;  /* 0x0000001500157245 */ /* 0x000fe20000201400 */
[----:B------:R-:W-:Y:S01]  /*11d0*/  FFMA.FTZ R24, R23, R24, -1 ;  /* 0xbf80000017187423 */ /* 0x000fe20000010018 */
[----:B------:R-:W-:-:S03]  /*11e0*/  FMUL.FTZ R23, R9, -1.4426950216293334961 ;  /* 0xbfb8aa3b09177820 */ /* 0x000fc60000410000 */
[----:B------:R-:W-:Y:S01]  /*11f0*/  FADD.FTZ R25, R25, R24 ;  /* 0x0000001819197221 */ /* 0x000fe20000010000 */
[----:B------:R-:W-:-:S03]  /*1200*/  FMUL.FTZ R21, R21, 1.1920928955078125e-07 ;  /* 0x3400000015157820 */ /* 0x000fc60000410000 */
[C---:B------:R-:W-:Y:S01]  /*1210*/  FFMA.FTZ R24, R25.reuse, -R2, 0.10546888411045074463 ;  /* 0x3dd8001219187423 */ /* 0x040fe20000010802 */
[----:B0-----:R-:W-:Y:S01]  /*1220*/  FADD.FTZ R22, R22, 1 ;  /* 0x3f80000016167421 */ /* 0x001fe20000010000 */
[----:B------:R-:W0:Y:S02]  /*1230*/  MUFU.EX2 R2, R23 ;  /* 0x0000001700027308 */ /* 0x000e240000000800 */
[----:B------:R-:W-:Y:S01]  /*1240*/  FFMA.FTZ R26, R25, R24, -0.13229703903198242188 ;  /* 0xbe0778e0191a7423 */ /* 0x000fe20000010018 */
[----:B------:R-:W-:-:S03]  /*1250*/  FMUL.FTZ R24, R10, -1.4426950216293334961 ;  /* 0xbfb8aa3b0a187820 */ /* 0x000fc60000410000 */
[C---:B------:R-:W-:Y:S02]  /*1260*/  FFMA.FTZ R26, R25.reuse, R26, 0.14491446316242218018 ;  /* 0x3e146475191a7423 */ /* 0x040fe4000001001a */
[----:B------:R-:W-:Y:S02]  /*1270*/  MUFU.RCP R23, R22 ;  /* 0x0000001600177308 */ /* 0x000fe40000001000 */
[----:B------:R-:W-:Y:S01]  /*1280*/  FFMA.FTZ R28, R25, R26, -0.16641564667224884033 ;  /* 0xbe2a68dd191c7423 */ /* 0x000fe2000001001a */
[----:B------:R-:W-:-:S03]  /*1290*/  FMUL.FTZ R26, R11, -1.4426950216293334961 ;  /* 0xbfb8aa3b0b1a7820 */ /* 0x000fc60000410000 */
[C---:B------:R-:W-:Y:S02]  /*12a0*/  FFMA.FTZ R28, R25.reuse, R28, 0.19988867640495300293 ;  /* 0x3e4caf9e191c7423 */ /* 0x040fe4000001001c */
[----:B------:R-:W1:Y:S01]  /*12b0*/  MUFU.EX2 R24, R24 ;  /* 0x0000001800187308 */ /* 0x000e620000000800 */
[----:B0-----:R-:W-:Y:S01]  /*12c0*/  FADD.FTZ R2, R2, 1 ;  /* 0x3f80000002027421 */ /* 0x001fe20000010000 */
[----:B------:R-:W-:-:S04]  /*12d0*/  FFMA.FTZ R28, R25, R28, -0.25000196695327758789 ;  /* 0xbe800042191c7423 */ /* 0x000fc8000001001c */
[C---:B------:R-:W-:Y:S02]  /*12e0*/  FFMA.FTZ R28, R25.reuse, R28, 0.33333510160446166992 ;  /* 0x3eaaaae6191c7423 */ /* 0x040fe4000001001c */
[----:B------:R-:W0:Y:S02]  /*12f0*/  MUFU.EX2 R26, R26 ;  /* 0x0000001a001a7308 */ /* 0x000e240000000800 */
[----:B------:R-:W-:-:S04]  /*1300*/  FFMA.FTZ R28, R25, R28, -0.5 ;  /* 0xbf000000191c7423 */ /* 0x000fc8000001001c */
[C---:B------:R-:W-:Y:S02]  /*1310*/  FMUL.FTZ R28, R25.reuse, R28 ;  /* 0x0000001c191c7220 */ /* 0x040fe40000410000 */
[----:B------:R-:W2:Y:S01]  /*1320*/  MUFU.RCP R2, R2 ;  /* 0x0000000200027308 */ /* 0x000ea20000001000 */
[----:B-1----:R-:W-:Y:S01]  /*1330*/  FADD.FTZ R27, R24, 1 ;  /* 0x3f800000181b7421 */ /* 0x002fe20000010000 */
[----:B------:R-:W-:-:S04]  /*1340*/  FFMA.FTZ R28, R25, R28, R25 ;  /* 0x0000001c191c7223 */ /* 0x000fc80000010019 */
[----:B------:R-:W-:Y:S02]  /*1350*/  FFMA.FTZ R24, R21, 0.69314718246459960938, R28 ;  /* 0x3f31721815187823 */ /* 0x000fe4000001001c */
[----:B------:R1:W3:Y:S01]  /*1360*/  MUFU.RCP R25, R27 ;  /* 0x0000001b00197308 */ /* 0x0002e20000001000 */
[----:B0-----:R-:W-:Y:S01]  /*1370*/  FADD.FTZ R22, R26, 1 ;  /* 0x3f8000001a167421 */ /* 0x001fe20000010000 */
[----:B------:R-:W-:Y:S06]  /*1380*/  @!P0 BRA `(.L_x_2979) ;  /* 0x0000000000148947 */ /* 0x000fec0003800000 */
[----:B------:R-:W-:-:S13]  /*1390*/  ISETP.GE.AND P0, PT, R20, -0x407fffff, PT ;  /* 0xbf8000011400780c */ /* 0x000fda0003f06270 */
[----:B------:R-:W-:-:S05]  /*13a0*/  @P0 MOV R21, 0x7f800000 ;  /* 0x7f80000000150802 */ /* 0x000fca0000000f00 */
[C---:B------:R-:W-:Y:S01]  /*13b0*/  @P0 FFMA.FTZ R24, R20.reuse, R21, +INF ;  /* 0x7f80000014180423 */ /* 0x040fe20000010015 */
[----:B------:R-:W-:-:S04]  /*13c0*/  FSETP.NEU.FTZ.AND P0, PT, R20, RZ, PT ;  /* 0x000000ff1400720b */ /* 0x000fc80003f1d000 */
[----:B------:R-:W-:-:S09]  /*13d0*/  FSEL R24, R24, -RZ, P0 ;  /* 0x800000ff18187208 */ /* 0x000fd20000000000 */
.L_x_2979:
[----:B------:R-:W-:Y:S05]  /*13e0*/  BSYNC B0 ;  /* 0x0000000000007941 */ /* 0x000fea0003800000 */
.L_x_2978:
[----:B------:R-:W0:Y:S01]  /*13f0*/  LDC.64 R20, c[0x0][0x218] ;  /* 0x00008600ff147b82 */ /* 0x000e220000000a00 */
[----:B------:R-:W4:Y:S01]  /*1400*/  MUFU.RCP R22, R22 ;  /* 0x0000001600167308 */ /* 0x000f220000001000 */
[----:B------:R-:W-:Y:S01]  /*1410*/  FMUL.FTZ R19, R19, R6 ;  /* 0x0000000613137220 */ /* 0x000fe20000410000 */
[----:B--2---:R-:W-:Y:S01]  /*1420*/  FMUL.FTZ R2, R9, R2 ;  /* 0x0000000209027220 */ /* 0x004fe20000410000 */
[----:B------:R-:W-:Y:S01]  /*1430*/  FMUL.FTZ R8, R8, R23 ;  /* 0x0000001708087220 */ /* 0x000fe20000410000 */
[----:B---3--:R-:W-:-:S04]  /*1440*/  FMUL.FTZ R10, R10, R25 ;  /* 0x000000190a0a7220 */ /* 0x008fc80000410000 */
[----:B------:R-:W2:Y:S08]  /*1450*/  MUFU.TANH R3, R3 ;  /* 0x0000000300037308 */ /* 0x000eb00000002400 */
[----:B------:R-:W3:Y:S01]  /*1460*/  MUFU.TANH R5, R5 ;  /* 0x0000000500057308 */ /* 0x000ee20000002400 */
[----:B----4-:R-:W-:Y:S01]  /*1470*/  FMUL.FTZ R11, R11, R22 ;  /* 0x000000160b0b7220 */ /* 0x010fe20000410000 */
[----:B0-----:R-:W-:-:S06]  /*1480*/  IMAD.WIDE.U32 R20, R4, 0x4, R20 ;  /* 0x0000000404147825 */ /* 0x001fcc00078e0014 */
[----:B------:R-:W0:Y:S01]  /*1490*/  MUFU.TANH R7, R7 ;  /* 0x0000000700077308 */ /* 0x000e220000002400 */
[----:B--2---:R-:W-:-:S04]  /*14a0*/  FFMA.FTZ R4, -R3, R3, 1 ;  /* 0x3f80000003047423 */ /* 0x004fc80000010103 */
[----:B------:R-:W-:Y:S01]  /*14b0*/  FFMA.FTZ R3, R4, R8, R3 ;  /* 0x0000000804037223 */ /* 0x000fe20000010003 */
[----:B------:R-:W-:Y:S02]  /*14c0*/  IMAD.WIDE R20, R0, 0x10, R20 ;  /* 0x0000001000147825 */ /* 0x000fe400078e0214 */
[----:B------:R-:W2:Y:S02]  /*14d0*/  MUFU.TANH R24, R24 ;  /* 0x0000001800187308 */ /* 0x000ea40000002400 */
[----:B---3--:R-:W-:Y:S01]  /*14e0*/  FFMA.FTZ R6, -R5, R5, 1 ;  /* 0x3f80000005067423 */ /* 0x008fe20000010105 */
[----:B------:R-:W-:Y:S01]  /*14f0*/  FMUL.FTZ R12, R12, R3 ;  /* 0x000000030c0c7220 */ /* 0x000fe20000410000 */
[----:B------:R-:W-:Y:S02]  /*1500*/  STG.E.128 desc[UR4][R20.64], R16 ;  /* 0x0000001014007986 */ /* 0x000fe4000c101d04 */
[----:B------:R-:W-:Y:S01]  /*1510*/  FFMA.FTZ R2, R6, R2, R5 ;  /* 0x0000000206027223 */ /* 0x000fe20000010005 */
[----:B0-----:R-:W-:-:S03]  /*1520*/  FFMA.FTZ R22, -R7, R7, 1 ;  /* 0x3f80000007167423 */ /* 0x001fc60000010107 */
[----:B------:R-:W-:Y:S01]  /*1530*/  FMUL.FTZ R13, R13, R2 ;  /* 0x000000020d0d7220 */ /* 0x000fe20000410000 */
[----:B------:R-:W-:Y:S01]  /*1540*/  FFMA.FTZ R7, R22, R10, R7 ;  /* 0x0000000a16077223 */ /* 0x000fe20000010007 */
[----:B--2---:R-:W-:-:S03]  /*1550*/  FFMA.FTZ R9, -R24, R24, 1 ;  /* 0x3f80000018097423 */ /* 0x004fc60000010118 */
[----:B------:R-:W-:Y:S01]  /*1560*/  FMUL.FTZ R14, R14, R7 ;  /* 0x000000070e0e7220 */ /* 0x000fe20000410000 */
[----:B------:R-:W-:-:S04]  /*1570*/  FFMA.FTZ R24, R9, R11, R24 ;  /* 0x0000000b09187223 */ /* 0x000fc80000010018 */
[----:B------:R-:W-:-:S05]  /*1580*/  FMUL.FTZ R15, R15, R24 ;  /* 0x000000180f0f7220 */ /* 0x000fca0000410000 */
[----:B------:R-:W-:Y:S01]  /*1590*/  STG.E.128 desc[UR4][R20.64+0x800], R12 ;  /* 0x0008000c14007986 */ /* 0x000fe2000c101d04 */
[----:B------:R-:W-:Y:S05]  /*15a0*/  EXIT ;  /* 0x000000000000794d */ /* 0x000fea0003800000 */
.L_x_2963:
        /* <DEDUP_REMOVED lines=122> */
.L_x_2983:
[----:B------:R-:W-:Y:S05]  /*1d50*/  BSYNC B1 ;  /* 0x0000000000017941 */ /* 0x000fea0003800000 */
.L_x_2982:
[----:B------:R-:W0:Y:S01]  /*1d60*/  MUFU.TANH R15, R15 ;  /* 0x0000000f000f7308 */ /* 0x000e220000002400 */
[----:B-1----:R-:W-:Y:S01]  /*1d70*/  FMUL.FTZ R17, R17, R8 ;  /* 0x0000000811117220 */ /* 0x002fe20000410000 */
[----:B0-----:R-:W-:-:S04]  /*1d80*/  FFMA.FTZ R8, -R15, R15, 1 ;  /* 0x3f8000000f087423 */ /* 0x001fc8000001010f */
[----:B------:R-:W-:-:S04]  /*1d90*/  FFMA.FTZ R8, R8, R17, R15 ;  /* 0x0000001108087223 */ /* 0x000fc8000001000f */
[----:B------:R-:W-:-:S07]  /*1da0*/  FMUL.FTZ R7, R8, R7 ;  /* 0x0000000708077220 */ /* 0x000fce0000410000 */
.L_x_2981:
[----:B------:R-:W-:Y:S05]  /*1db0*/  BSYNC B0 ;  /* 0x0000000000007941 */ /* 0x000fea0003800000 */
.L_x_2980:
        /* <DEDUP_REMOVED lines=40> */
.L_x_2987:
[----:B------:R-:W-:Y:S05]  /*2040*/  BSYNC B1 ;  /* 0x0000000000017941 */ /* 0x000fea0003800000 */
.L_x_2986:
[----:B------:R-:W0:Y:S01]  /*2050*/  MUFU.TANH R15, R15 ;  /* 0x0000000f000f7308 */ /* 0x000e220000002400 */
[----:B-1----:R-:W-:Y:S01]  /*2060*/  FMUL.FTZ R17, R17, R10 ;  /* 0x0000000a11117220 */ /* 0x002fe20000410000 */
[----:B0-----:R-:W-:-:S04]  /*2070*/  FFMA.FTZ R10, -R15, R15, 1 ;  /* 0x3f8000000f0a7423 */ /* 0x001fc8000001010f */
[----:B------:R-:W-:-:S04]  /*2080*/  FFMA.FTZ R10, R10, R17, R15 ;  /* 0x000000110a0a7223 */ /* 0x000fc8000001000f */
[----:B------:R-:W-:-:S07]  /*2090*/  FMUL.FTZ R9, R10, R9 ;  /* 0x000000090a097220 */ /* 0x000fce0000410000 */
.L_x_2985:
[----:B------:R-:W-:Y:S05]  /*20a0*/  BSYNC B0 ;  /* 0x0000000000007941 */ /* 0x000fea0003800000 */
.L_x_2984:
        /* <DEDUP_REMOVED lines=40> */
.L_x_2991:
[----:B------:R-:W-:Y:S05]  /*2330*/  BSYNC B1 ;  /* 0x0000000000017941 */ /* 0x000fea0003800000 */
.L_x_2990:
[----:B------:R-:W0:Y:S01]  /*2340*/  MUFU.TANH R14, R14 ;  /* 0x0000000e000e7308 */ /* 0x000e220000002400 */
[----:B-1----:R-:W-:Y:S01]  /*2350*/  FMUL.FTZ R17, R17, R20 ;  /* 0x0000001411117220 */ /* 0x002fe20000410000 */
[----:B0-----:R-:W-:-:S04]  /*2360*/  FFMA.FTZ R15, -R14, R14, 1 ;  /* 0x3f8000000e0f7423 */ /* 0x001fc8000001010e */
[----:B------:R-:W-:-:S04]  /*2370*/  FFMA.FTZ R10, R15, R17, R14 ;  /* 0x000000110f0a7223 */ /* 0x000fc8000001000e */
[----:B------:R-:W-:-:S07]  /*2380*/  FMUL.FTZ R11, R10, R11 ;  /* 0x0000000b0a0b7220 */ /* 0x000fce0000410000 */
.L_x_2989:
[----:B------:R-:W-:Y:S05]  /*2390*/  BSYNC B0 ;  /* 0x0000000000007941 */ /* 0x000fea0003800000 */
.L_x_2988:
        /* <DEDUP_REMOVED lines=40> */
.L_x_2995:
[----:B------:R-:W-:Y:S05]  /*2620*/  BSYNC B1 ;  /* 0x0000000000017941 */ /* 0x000fea0003800000 */
.L_x_2994:
[----:B------:R-:W0:Y:S01]  /*2630*/  MUFU.TANH R14, R14 ;  /* 0x0000000e000e7308 */ /* 0x000e220000002400 */
[----:B-1----:R-:W-:Y:S01]  /*2640*/  FMUL.FTZ R17, R17, R24 ;  /* 0x0000001811117220 */ /* 0x002fe20000410000 */
[----:B0-----:R-:W-:-:S04]  /*2650*/  FFMA.FTZ R15, -R14, R14, 1 ;  /* 0x3f8000000e0f7423 */ /* 0x001fc8000001010e */
[----:B------:R-:W-:-:S04]  /*2660*/  FFMA.FTZ R10, R15, R17, R14 ;  /* 0x000000110f0a7223 */ /* 0x000fc8000001000e */
[----:B------:R-:W-:-:S07]  /*2670*/  FMUL.FTZ R21, R10, R21 ;  /* 0x000000150a157220 */ /* 0x000fce0000410000 */
.L_x_2993:
[----:B------:R-:W-:Y:S05]  /*2680*/  BSYNC B0 ;  /* 0x0000000000007941 */ /* 0x000fea0003800000 */
.L_x_2992:
        /* <DEDUP_REMOVED lines=40> */
.L_x_2999:
[----:B------:R-:W-:Y:S05]  /*2910*/  BSYNC B1 ;  /* 0x0000000000017941 */ /* 0x000fea0003800000 */
.L_x_2998:
[----:B------:R-:W0:Y:S01]  /*2920*/  MUFU.TANH R14, R14 ;  /* 0x0000000e000e7308 */ /* 0x000e220000002400 */
[----:B------:R-:W-:Y:S01]  /*2930*/  FMUL.FTZ R19, R19, R0 ;  /* 0x0000000013137220 */ /* 0x000fe20000410000 */
[----:B0-----:R-:W-:-:S04]  /*2940*/  FFMA.FTZ R15, -R14, R14, 1 ;  /* 0x3f8000000e0f7423 */ /* 0x001fc8000001010e */
[----:B------:R-:W-:-:S04]  /*2950*/  FFMA.FTZ R0, R15, R19, R14 ;  /* 0x000000130f007223 */ /* 0x000fc8000001000e */
[----:B------:R-:W-:-:S07]  /*2960*/  FMUL.FTZ R25, R0, R25 ;  /* 0x0000001900197220 */ /* 0x000fce0000410000 */
.L_x_2997:
[----:B------:R-:W-:Y:S05]  /*2970*/  BSYNC B0 ;  /* 0x0000000000007941 */ /* 0x000fea0003800000 */
.L_x_2996:
        /* <DEDUP_REMOVED lines=40> */
.L_x_3003:
[----:B------:R-:W-:Y:S05]  /*2c00*/  BSYNC B1 ;  /* 0x0000000000017941 */ /* 0x000fea0003800000 */
.L_x_3002:
[----:B------:R-:W0:Y:S01]  /*2c10*/  MUFU.TANH R10, R10 ;  /* 0x0000000a000a7308 */ /* 0x000e220000002400 */
[----:B------:R-:W-:Y:S01]  /*2c20*/  FMUL.FTZ R19, R19, R2 ;  /* 0x0000000213137220 */ /* 0x000fe20000410000 */
[----:B0-----:R-:W-:-:S04]  /*2c30*/  FFMA.FTZ R15, -R10, R10, 1 ;  /* 0x3f8000000a0f7423 */ /* 0x001fc8000001010a */
[----:B------:R-:W-:-:S04]  /*2c40*/  FFMA.FTZ R0, R15, R19, R10 ;  /* 0x000000130f007223 */ /* 0x000fc8000001000a */
[----:B------:R-:W-:-:S07]  /*2c50*/  FMUL.FTZ R3, R0, R3 ;  /* 0x0000000300037220 */ /* 0x000fce0000410000 */
.L_x_3001:
[----:B------:R-:W-:Y:S05]  /*2c60*/  BSYNC B0 ;  /* 0x0000000000007941 */ /* 0x000fea0003800000 */
.L_x_3000:
        /* <DEDUP_REMOVED lines=40> */
.L_x_3007:
[----:B------:R-:W-:Y:S05]  /*2ef0*/  BSYNC B1 ;  /* 0x0000000000017941 */ /* 0x000fea0003800000 */
.L_x_3006:
[----:B------:R-:W0:Y:S01]  /*2f00*/  MUFU.TANH R2, R2 ;  /* 0x0000000200027308 */ /* 0x000e220000002400 */
[----:B------:R-:W-:Y:S01]  /*2f10*/  FMUL.FTZ R19, R19, R22 ;  /* 0x0000001613137220 */ /* 0x000fe20000410000 */
[----:B0-----:R-:W-:-:S04]  /*2f20*/  FFMA.FTZ R15, -R2, R2, 1 ;  /* 0x3f800000020f7423 */ /* 0x001fc80000010102 */
[----:B------:R-:W-:-:S04]  /*2f30*/  FFMA.FTZ R15, R15, R19, R2 ;  /* 0x000000130f0f7223 */ /* 0x000fc80000010002 */
[----:B------:R-:W-:-:S07]  /*2f40*/  FMUL.FTZ R26, R15, R26 ;  /* 0x0000001a0f1a7220 */ /* 0x000fce0000410000 */
.L_x_3005:
[----:B------:R-:W-:Y:S05]  /*2f50*/  BSYNC B0 ;  /* 0x0000000000007941 */ /* 0x000fea0003800000 */
.L_x_3004:
        /* <DEDUP_REMOVED lines=40> */
.L_x_3011:
[----:B------:R-:W-:Y:S05]  /*31e0*/  BSYNC B1 ;  /* 0x0000000000017941 */ /* 0x000fea0003800000 */
.L_x_3010:
[----:B------:R-:W0:Y:S01]  /*31f0*/  MUFU.TANH R2, R2 ;  /* 0x0000000200027308 */ /* 0x000e220000002400 */
[----:B------:R-:W-:Y:S01]  /*3200*/  FMUL.FTZ R19, R19, R12 ;  /* 0x0000000c13137220 */ /* 0x000fe20000410000 */
[----:B0-----:R-:W-:-:S04]  /*3210*/  FFMA.FTZ R15, -R2, R2, 1 ;  /* 0x3f800000020f7423 */ /* 0x001fc80000010102 */
[----:B------:R-:W-:-:S04]  /*3220*/  FFMA.FTZ R0, R15, R19, R2 ;  /* 0x000000130f007223 */ /* 0x000fc80000010002 */
[----:B------:R-:W-:-:S07]  /*3230*/  FMUL.FTZ R13, R0, R13 ;  /* 0x0000000d000d7220 */ /* 0x000fce0000410000 */
.L_x_3009:
[----:B------:R-:W-:Y:S05]  /*3240*/  BSYNC B0 ;  /* 0x0000000000007941 */ /* 0x000fea0003800000 */
.L_x_3008:
        /* <DEDUP_REMOVED lines=16> */
.L_x_3014:
[----:B------:R-:W-:-:S13]  /*3350*/  ISETP.GE.AND P0, PT, R6, R5, PT ;  /* 0x000000050600720c */ /* 0x000fda0003f06270 */
[----:B------:R-:W-:Y:S05]  /*3360*/  @P0 BRA `(.L_x_3016) ;  /* 0x0000000000300947 */ /* 0x000fea0003800000 */
[----:B-1----:R-:W1:Y:S01]  /*3370*/  LDC.64 R8, c[0x0][0x218] ;  /* 0x00008600ff087b82 */ /* 0x002e620000000a00 */
[----:B------:R-:W-:Y:S02]  /*3380*/  IADD3 R7, R4, R6, RZ ;  /* 0x0000000604077210 */ /* 0x000fe40007ffe0ff */
[----:B------:R-:W-:-:S03]  /*3390*/  IADD3 R6, R6, 0x80, RZ ;  /* 0x0000008006067810 */ /* 0x000fc60007ffe0ff */
[----:B-1----:R-:W-:-:S05]  /*33a0*/  IMAD.WIDE.U32 R8, R7, 0x4, R8 ;  /* 0x0000000407087825 */ /* 0x002fca00078e0008 */
[----:B------:R1:W-:Y:S02]  /*33b0*/  STG.E desc[UR4][R8.64], R11 ;  /* 0x0000000b08007986 */ /* 0x0003e4000c101904 */
.L_x_3015:
[----:B------:R-:W-:-:S13]  /*33c0*/  ISETP.GE.AND P0, PT, R6, R5, PT ;  /* 0x000000050600720c */ /* 0x000fda0003f06270 */
[----:B------:R-:W-:Y:S05]  /*33d0*/  @P0 BRA `(.L_x_3017) ;  /* 0x0000000000300947 */ /* 0x000fea0003800000 */
[----:B-1----:R-:W1:Y:S01]  /*33e0*/  LDC.64 R8, c[0x0][0x218] ;  /* 0x00008600ff087b82 */ /* 0x002e620000000a00 */
[----:B0-----:R-:W-:Y:S02]  /*33f0*/  IADD3 R7, R4, R6, RZ ;  /* 0x0000000604077210 */ /* 0x001fe40007ffe0ff */
[----:B------:R-:W-:-:S03]  /*3400*/  IADD3 R6, R6, 0x80, RZ ;  /* 0x0000008006067810 */ /* 0x000fc60007ffe0ff */
[----:B-1----:R-:W-:-:S05]  /*3410*/  IMAD.WIDE.U32 R8, R7, 0x4, R8 ;  /* 0x0000000407087825 */ /* 0x002fca00078e0008 */
[----:B------:R2:W-:Y:S02]  /*3420*/  STG.E desc[UR4][R8.64], R21 ;  /* 0x0000001508007986 */ /* 0x0005e4000c101904 */
.L_x_3016:
[----:B------:R-:W-:-:S13]  /*3430*/  ISETP.GE.AND P0, PT, R6, R5, PT ;  /* 0x000000050600720c */ /* 0x000fda0003f06270 */
[----:B------:R-:W-:Y:S05]  /*3440*/  @P0 BRA `(.L_x_3018) ;  /* 0x0000000000340947 */ /* 0x000fea0003800000 */
[----:B-12---:R-:W1:Y:S01]  /*3450*/  LDC.64 R8, c[0x0][0x218] ;  /* 0x00008600ff087b82 */ /* 0x006e620000000a00 */
[----:B------:R-:W-:Y:S02]  /*3460*/  IADD3 R7, R4, R6, RZ ;  /* 0x0000000604077210 */ /* 0x000fe40007ffe0ff */
[----:B------:R-:W-:-:S03]  /*3470*/  IADD3 R6, R6, 0x80, RZ ;  /* 0x0000008006067810 */ /* 0x000fc60007ffe0ff */
[----:B-1----:R-:W-:-:S05]  /*3480*/  IMAD.WIDE.U32 R8, R7, 0x4, R8 ;  /* 0x0000000407087825 */ /* 0x002fca00078e0008 */
[----:B------:R2:W-:Y:S02]  /*3490*/  STG.E desc[UR4][R8.64], R25 ;  /* 0x0000001908007986 */ /* 0x0005e4000c101904 */
.L_x_3017:
        /* <DEDUP_REMOVED lines=8> */
.L_x_3018:
[----:B------:R-:W-:Y:S05]  /*3520*/  BSYNC B1 ;  /* 0x0000000000017941 */ /* 0x000fea0003800000 */
.L_x_3013:
[----:B------:R-:W-:-:S13]  /*3530*/  ISETP.GE.AND P0, PT, R6, R5, PT ;  /* 0x000000050600720c */ /* 0x000fda0003f06270 */
[----:B---3--:R-:W3:Y:S01]  /*3540*/  @!P0 LDC.64 R2, c[0x0][0x218] ;  /* 0x00008600ff028b82 */ /* 0x008ee20000000a00 */
[----:B------:R-:W-:Y:S02]  /*3550*/  @!P0 IADD3 R7, R4, R6, RZ ;  /* 0x0000000604078210 */ /* 0x000fe40007ffe0ff */
[----:B------:R-:W-:-:S03]  /*3560*/  @!P0 IADD3 R6, R6, 0x80, RZ ;  /* 0x0000008006068810 */ /* 0x000fc60007ffe0ff */
[----:B---3--:R-:W-:-:S05]  /*3570*/  @!P0 IMAD.WIDE.U32 R2, R7, 0x4, R2 ;  /* 0x0000000407028825 */ /* 0x008fca00078e0002 */
[----:B------:R3:W-:Y:S02]  /*3580*/  @!P0 STG.E desc[UR4][R2.64], R26 ;  /* 0x0000001a02008986 */ /* 0x0007e4000c101904 */
.L_x_3019:
[----:B------:R-:W-:Y:S05]  /*3590*/  BSYNC B0 ;  /* 0x0000000000007941 */ /* 0x000fea0003800000 */
.L_x_3012:
        /* <DEDUP_REMOVED lines=8> */
.L_x_3020:
        /* <DEDUP_REMOVED lines=14> */
.L_x_8593:


//--------------------- .text._ZN2at6native29vectorized_elementwise_kernelILi8EZZZNS0_61_GLOBAL__N__b29612f4_23_ActivationMishKernel_cu_9e10b42f_310220mish_backward_kernelERNS_14TensorIteratorEENKUlvE_clEvENKUlvE0_clEvEUlffE_St5arrayIPcLm3EEEEviT0_T1_ --------------------------
	.section	.text._ZN2at6native29vectorized_elementwise_kernelILi8EZZZNS0_61_GLOBAL__N__b29612f4_23_ActivationMishKernel_cu_9e10b42f_310220mish_backward_kernelERNS_14TensorIteratorEENKUlvE_clEvENKUlvE0_clEvEUlffE_St5arrayIPcLm3EEEEviT0_T1_,"ax",@progbits
	.align	128
        .global         _ZN2at6native29vectorized_elementwise_kernelILi8EZZZNS0_61_GLOBAL__N__b29612f4_23_ActivationMishKernel_cu_9e10b42f_310220mish_backward_kernelERNS_14TensorIteratorEENKUlvE_clEvENKUlvE0_clEvEUlffE_St5arrayIPcLm3EEEEviT0_T1_
        .type           _ZN2at6native29vectorized_elementwise_kernelILi8EZZZNS0_61_GLOBAL__N__b29612f4_23_ActivationMishKernel_cu_9e10b42f_310220mish_backward_kernelERNS_14TensorIteratorEENKUlvE_clEvENKUlvE0_clEvEUlffE_St5arrayIPcLm3EEEEviT0_T1_,@function
        .size           _ZN2at6native29vectorized_elementwise_kernelILi8EZZZNS0_61_GLOBAL__N__b29612f4_23_ActivationMishKernel_cu_9e10b42f_310220mish_backward_kernelERNS_14TensorIteratorEENKUlvE_clEvENKUlvE0_clEvEUlffE_St5arrayIPcLm3EEEEviT0_T1_,(.L_x_8594 - _ZN2at6native29vectorized_elementwise_kernelILi8EZZZNS0_61_GLOBAL__N__b29612f4_23_ActivationMishKernel_cu_9e10b42f_310220mish_backward_kernelERNS_14TensorIteratorEENKUlvE_clEvENKUlvE0_clEvEUlffE_St5arrayIPcLm3EEEEviT0_T1_)
        .other          _ZN2at6native29vectorized_elementwise_kernelILi8EZZZNS0_61_GLOBAL__N__b29612f4_23_ActivationMishKernel_cu_9e10b42f_310220mish_backward_kernelERNS_14TensorIteratorEENKUlvE_clEvENKUlvE0_clEvEUlffE_St5arrayIPcLm3EEEEviT0_T1_,@"STO_CUDA_ENTRY STV_DEFAULT"
_ZN2at6native29vectorized_elementwise_kernelILi8EZZZNS0_61_GLOBAL__N__b29612f4_23_ActivationMishKernel_cu_9e10b42f_310220mish_backward_kernelERNS_14TensorIteratorEENKUlvE_clEvENKUlvE0_clEvEUlffE_St5arrayIPcLm3EEEEviT0_T1_:
.text._ZN2at6native29vectorized_elementwise_kernelILi8EZZZNS0_61_GLOBAL__N__b29612f4_23_ActivationMishKernel_cu_9e10b42f_310220mish_backward_kernelERNS_14TensorIteratorEENKUlvE_clEvENKUlvE0_clEvEUlffE_St5arrayIPcLm3EEEEviT0_T1_:
        /* <DEDUP_REMOVED lines=59> */
.L_x_3023:
[----:B------:R-:W-:Y:S05]  /*03b0*/  BSYNC B0 ;  /* 0x0000000000007941 */ /* 0x000fea0003800000 */
.L_x_3022:
        /* <DEDUP_REMOVED lines=38> */
.L_x_3025:
[----:B------:R-:W-:Y:S05]  /*0620*/  BSYNC B0 ;  /* 0x0000000000007941 */ /* 0x000fea0003800000 */
.L_x_3024:
        /* <DEDUP_REMOVED lines=38> */
.L_x_3027:
[----:B------:R-:W-:Y:S05]  /*0890*/  BSYNC B0 ;  /* 0x0000000000007941 */ /* 0x000fea0003800000 */
.L_x_3026:
        /* <DEDUP_REMOVED lines=38> */
.L_x_3029:
[----:B------:R-:W-:Y:S05]  /*0b00*/  BSYNC B0 ;  /* 0x0000000000007941 */ /* 0x000fea0003800000 */
.L_x_3028:
        /* <DEDUP_REMOVED lines=39> */
.L_x_3031:
[----:B------:R-:W-:Y:S05]  /*0d80*/  BSYNC B0 ;  /* 0x0000000000007941 */ /* 0x000fea0003800000 */
.L_x_3030:
        /* <DEDUP_REMOVED lines=26> */
.L_x_3033:
[----:B------:R-:W-:Y:S05]  /*0f30*/  BSYNC B0 ;  /* 0x0000000000007941 */ /* 0x000fea0003800000 */
.L_x_3032:
        /* <DEDUP_REMOVED lines=27> */
.L_x_3035:
[----:B------:R-:W-:Y:S05]  /*10f0*/  BSYNC B0 ;  /* 0x0000000000007941 */ /* 0x000fea0003800000 */
.L_x_3034:
        /* <DEDUP_REMOVED lines=46> */
.L_x_3037:
[----:B------:R-:W-:Y:S05]  /*13e0*/  BSYNC B0 ;  /* 0x0000000000007941 */ /* 0x000fea0003800000 */
.L_x_3036:
        /* <DEDUP_REMOVED lines=28> */
.L_x_3021:
        /* <DEDUP_REMOVED lines=122> */
.L_x_3041:
[----:B------:R-:W-:Y:S05]  /*1d50*/  BSYNC B1 ;  /* 0x0000000000017941 */ /* 0x000fea0003800000 */
.L_x_3040:
[----:B------:R-:W0:Y:S01]  /*1d60*/  MUFU.TANH R15, R15 ;  /* 0x0000000f000f7308 */ /* 0x000e220000002400 */
[----:B-1----:R-:W-:Y:S01]  /*1d70*/  FMUL.FTZ R17, R17, R8 ;  /* 0x0000000811117220 */ /* 0x002fe20000410000 */
[----:B0-----:R-:W-:-:S04]  /*1d80*/  FFMA.FTZ R8, -R15, R15, 1 ;  /* 0x3f8000000f087423 */ /* 0x001fc8000001010f */
[----:B------:R-:W-:-:S04]  /*1d90*/  FFMA.FTZ R8, R8, R17, R15 ;  /* 0x0000001108087223 */ /* 0x000fc8000001000f */
[----:B------:R-:W-:-:S07]  /*1da0*/  FMUL.FTZ R7, R8, R7 ;  /* 0x0000000708077220 */ /* 0x000fce0000410000 */
.L_x_3039:
[----:B------:R-:W-:Y:S05]  /*1db0*/  BSYNC B0 ;  /* 0x0000000000007941 */ /* 0x000fea0003800000 */
.L_x_3038:
        /* <DEDUP_REMOVED lines=40> */
.L_x_3045:
[----:B------:R-:W-:Y:S05]  /*2040*/  BSYNC B1 ;  /* 0x0000000000017941 */ /* 0x000fea0003800000 */
.L_x_3044:
[----:B------:R-:W0:Y:S01]  /*2050*/  MUFU.TANH R15, R15 ;  /* 0x0000000f000f7308 */ /* 0x000e220000002400 */
[----:B-1----:R-:W-:Y:S01]  /*2060*/  FMUL.FTZ R17, R17, R10 ;  /* 0x0000000a11117220 */ /* 0x002fe20000410000 */
[----:B0-----:R-:W-:-:S04]  /*2070*/  FFMA.FTZ R10, -R15, R15, 1 ;  /* 0x3f8000000f0a7423 */ /* 0x001fc8000001010f */
[----:B------:R-:W-:-:S04]  /*2080*/  FFMA.FTZ R10, R10, R17, R15 ;  /* 0x000000110a0a7223 */ /* 0x000fc8000001000f */
[----:B------:R-:W-:-:S07]  /*2090*/  FMUL.FTZ R9, R10, R9 ;  /* 0x000000090a097220 */ /* 0x000fce0000410000 */
.L_x_3043:
[----:B------:R-:W-:Y:S05]  /*20a0*/  BSYNC B0 ;  /* 0x0000000000007941 */ /* 0x000fea0003800000 */
.L_x_3042:
        /* <DEDUP_REMOVED lines=40> */
.L_x_3049:
[----:B------:R-:W-:Y:S05]  /*2330*/  BSYNC B1 ;  /* 0x0000000000017941 */ /* 0x000fea0003800000 */
.L_x_3048:
[----:B------:R-:W0:Y:S01]  /*2340*/  MUFU.TANH R14, R14 ;  /* 0x0000000e000e7308 */ /* 0x000e220000002400 */
[----:B-1----:R-:W-:Y:S01]  /*2350*/  FMUL.FTZ R17, R17, R20 ;  /* 0x0000001411117220 */ /* 0x002fe20000410000 */
[----:B0-----:R-:W-:-:S04]  /*2360*/  FFMA.FTZ R15, -R14, R14, 1 ;  /* 0x3f8000000e0f7423 */ /* 0x001fc8000001010e */
[----:B------:R-:W-:-:S04]  /*2370*/  FFMA.FTZ R10, R15, R17, R14 ;  /* 0x000000110f0a7223 */ /* 0x000fc8000001000e */
[----:B------:R-:W-:-:S07]  /*2380*/  FMUL.FTZ R11, R10, R11 ;  /* 0x0000000b0a0b7220 */ /* 0x000fce0000410000 */
.L_x_3047:
[----:B------:R-:W-:Y:S05]  /*2390*/  BSYNC B0 ;  /* 0x0000000000007941 */ /* 0x000fea0003800000 */
.L_x_3046:
        /* <DEDUP_REMOVED lines=40> */
.L_x_3053:
[----:B------:R-:W-:Y:S05]  /*2620*/  BSYNC B1 ;  /* 0x0000000000017941 */ /* 0x000fea0003800000 */
.L_x_3052:
[----:B------:R-:W0:Y:S01]  /*2630*/  MUFU.TANH R14, R14 ;  /* 0x0000000e000e7308 */ /* 0x000e220000002400 */
[----:B-1----:R-:W-:Y:S01]  /*2640*/  FMUL.FTZ R17, R17, R24 ;  /* 0x0000001811117220 */ /* 0x002fe20000410000 */
[----:B0-----:R-:W-:-:S04]  /*2650*/  FFMA.FTZ R15, -R14, R14, 1 ;  /* 0x3f8000000e0f7423 */ /* 0x001fc8000001010e */
[----:B------:R-:W-:-:S04]  /*2660*/  FFMA.FTZ R10, R15, R17, R14 ;  /* 0x000000110f0a7223 */ /* 0x000fc8000001000e */
[----:B------:R-:W-:-:S07]  /*2670*/  FMUL.FTZ R21, R10, R21 ;  /* 0x000000150a157220 */ /* 0x000fce0000410000 */
.L_x_3051:
[----:B------:R-:W-:Y:S05]  /*2680*/  BSYNC B0 ;  /* 0x0000000000007941 */ /* 0x000fea0003800000 */
.L_x_3050:
        /* <DEDUP_REMOVED lines=40> */
.L_x_3057:
[----:B------:R-:W-:Y:S05]  /*2910*/  BSYNC B1 ;  /* 0x0000000000017941 */ /* 0x000fea0003800000 */
.L_x_3056:
[----:B------:R-:W0:Y:S01]  /*2920*/  MUFU.TANH R14, R14 ;  /* 0x0000000e000e7308 */ /* 0x000e220000002400 */
[----:B------:R-:W-:Y:S01]  /*2930*/  FMUL.FTZ R19, R19, R0 ;  /* 0x0000000013137220 */ /* 0x000fe20000410000 */
[----:B0-----:R-:W-:-:S04]  /*2940*/  FFMA.FTZ R15, -R14, R14, 1 ;  /* 0x3f8000000e0f7423 */ /* 0x001fc8000001010e */
[----:B------:R-:W-:-:S04]  /*2950*/  FFMA.FTZ R0, R15, R19, R14 ;  /* 0x000000130f007223 */ /* 0x000fc8000001000e */
[----:B------:R-:W-:-:S07]  /*2960*/  FMUL.FTZ R25, R0, R25 ;  /* 0x0000001900197220 */ /* 0x000fce0000410000 */
.L_x_3055:
[----:B------:R-:W-:Y:S05]  /*2970*/  BSYNC B0 ;  /* 0x0000000000007941 */ /* 0x000fea0003800000 */
.L_x_3054:
        /* <DEDUP_REMOVED lines=40> */
.L_x_3061:
[----:B------:R-:W-:Y:S05]  /*2c00*/  BSYNC B1 ;  /* 0x0000000000017941 */ /* 0x000fea0003800000 */
.L_x_3060:
[----:B------:R-:W0:Y:S01]  /*2c10*/  MUFU.TANH R10, R10 ;  /* 0x0000000a000a7308 */ /* 0x000e220000002400 */
[----:B------:R-:W-:Y:S01]  /*2c20*/  FMUL.FTZ R19, R19, R2 ;  /* 0x0000000213137220 */ /* 0x000fe20000410000 */
[----:B0-----:R-:W-:-:S04]  /*2c30*/  FFMA.FTZ R15, -R10, R10, 1 ;  /* 0x3f8000000a0f7423 */ /* 0x001fc8000001010a */
[----:B------:R-:W-:-:S04]  /*2c40*/  FFMA.FTZ R0, R15, R19, R10 ;  /* 0x000000130f007223 */ /* 0x000fc8000001000a */
[----:B------:R-:W-:-:S07]  /*2c50*/  FMUL.FTZ R3, R0, R3 ;  /* 0x0000000300037220 */ /* 0x000fce0000410000 */
.L_x_3059:
[----:B------:R-:W-:Y:S05]  /*2c60*/  BSYNC B0 ;  /* 0x0000000000007941 */ /* 0x000fea0003800000 */
.L_x_3058:
        /* <DEDUP_REMOVED lines=40> */
.L_x_3065:
[----:B------:R-:W-:Y:S05]  /*2ef0*/  BSYNC B1 ;  /* 0x0000000000017941 */ /* 0x000fea0003800000 */
.L_x_3064:
[----:B------:R-:W0:Y:S01]  /*2f00*/  MUFU.TANH R2, R2 ;  /* 0x0000000200027308 */ /* 0x000e220000002400 */
[----:B------:R-:W-:Y:S01]  /*2f10*/  FMUL.FTZ R19, R19, R22 ;  /* 0x0000001613137220 */ /* 0x000fe20000410000 */
[----:B0-----:R-:W-:-:S04]  /*2f20*/  FFMA.FTZ R15, -R2, R2, 1 ;  /* 0x3f800000020f7423 */ /* 0x001fc80000010102 */
[----:B------:R-:W-:-:S04]  /*2f30*/  FFMA.FTZ R15, R15, R19, R2 ;  /* 0x000000130f0f7223 */ /* 0x000fc80000010002 */
[----:B------:R-:W-:-:S07]  /*2f40*/  FMUL.FTZ R26, R15, R26 ;  /* 0x0000001a0f1a7220 */ /* 0x000fce0000410000 */
.L_x_3063:
[----:B------:R-:W-:Y:S05]  /*2f50*/  BSYNC B0 ;  /* 0x0000000000007941 */ /* 0x000fea0003800000 */
.L_x_3062:
        /* <DEDUP_REMOVED lines=40> */
.L_x_3069:
[----:B------:R-:W-:Y:S05]  /*31e0*/  BSYNC B1 ;  /* 0x0000000000017941 */ /* 0x000fea0003800000 */
.L_x_3068:
[----:B------:R-:W0:Y:S01]  /*31f0*/  MUFU.TANH R2, R2 ;  /* 0x0000000200027308 */ /* 0x000e220000002400 */
[----:B------:R-:W-:Y:S01]  /*3200*/  FMUL.FTZ R19, R19, R12 ;  /* 0x0000000c13137220 */ /* 0x000fe20000410000 */
[----:B0-----:R-:W-:-:S04]  /*3210*/  FFMA.FTZ R15, -R2, R2, 1 ;  /* 0x3f800000020f7423 */ /* 0x001fc80000010102 */
[----:B------:R-:W-:-:S04]  /*3220*/  FFMA.FTZ R0, R15, R19, R2 ;  /* 0x000000130f007223 */ /* 0x000fc80000010002 */
[----:B------:R-:W-:-:S07]  /*3230*/  FMUL.FTZ R13, R0, R13 ;  /* 0x0000000d000d7220 */ /* 0x000fce0000410000 */
.L_x_3067:
[----:B------:R-:W-:Y:S05]  /*3240*/  BSYNC B0 ;  /* 0x0000000000007941 */ /* 0x000fea0003800000 */
.L_x_3066:
        /* <DEDUP_REMOVED lines=16> */
.L_x_3072:
[----:B------:R-:W-:-:S13]  /*3350*/  ISETP.GE.AND P0, PT, R6, R5, PT ;  /* 0x000000050600720c */ /* 0x000fda0003f06270 */
[----:B------:R-:W-:Y:S05]  /*3360*/  @P0 BRA `(.L_x_3074) ;  /* 0x0000000000300947 */ /* 0x000fea0003800000 */
[----:B-1----:R-:W1:Y:S01]  /*3370*/  LDC.64 R8, c[0x0][0x218] ;  /* 0x00008600ff087b82 */ /* 0x002e620000000a00 */
[----:B------:R-:W-:Y:S02]  /*3380*/  IADD3 R7, R4, R6, RZ ;  /* 0x0000000604077210 */ /* 0x000fe40007ffe0ff */
[----:B------:R-:W-:-:S03]  /*3390*/  IADD3 R6, R6, 0x80, RZ ;  /* 0x0000008006067810 */ /* 0x000fc60007ffe0ff */
[----:B-1----:R-:W-:-:S05]  /*33a0*/  IMAD.WIDE.U32 R8, R7, 0x4, R8 ;  /* 0x0000000407087825 */ /* 0x002fca00078e0008 */
[----:B------:R1:W-:Y:S02]  /*33b0*/  STG.E desc[UR4][R8.64], R11 ;  /* 0x0000000b08007986 */ /* 0x0003e4000c101904 */
.L_x_3073:
[----:B------:R-:W-:-:S13]  /*33c0*/  ISETP.GE.AND P0, PT, R6, R5, PT ;  /* 0x000000050600720c */ /* 0x000fda0003f06270 */
[----:B------:R-:W-:Y:S05]  /*33d0*/  @P0 BRA `(.L_x_3075) ;  /* 0x0000000000300947 */ /* 0x000fea0003800000 */
[----:B-1----:R-:W1:Y:S01]  /*33e0*/  LDC.64 R8, c[0x0][0x218] ;  /* 0x00008600ff087b82 */ /* 0x002e620000000a00 */
[----:B0-----:R-:W-:Y:S02]  /*33f0*/  IADD3 R7, R4, R6, RZ ;  /* 0x0000000604077210 */ /* 0x001fe40007ffe0ff */
[----:B------:R-:W-:-:S03]  /*3400*/  IADD3 R6, R6, 0x80, RZ ;  /* 0x0000008006067810 */ /* 0x000fc60007ffe0ff */
[----:B-1----:R-:W-:-:S05]  /*3410*/  IMAD.WIDE.U32 R8, R7, 0x4, R8 ;  /* 0x0000000407087825 */ /* 0x002fca00078e0008 */
[----:B------:R2:W-:Y:S02]  /*3420*/  STG.E desc[UR4][R8.64], R21 ;  /* 0x0000001508007986 */ /* 0x0005e4000c101904 */
.L_x_3074:
[----:B------:R-:W-:-:S13]  /*3430*/  ISETP.GE.AND P0, PT, R6, R5, PT ;  /* 0x000000050600720c */ /* 0x000fda0003f06270 */
[----:B------:R-:W-:Y:S05]  /*3440*/  @P0 BRA `(.L_x_3076) ;  /* 0x0000000000340947 */ /* 0x000fea0003800000 */
[----:B-12---:R-:W1:Y:S01]  /*3450*/  LDC.64 R8, c[0x0][0x218] ;  /* 0x00008600ff087b82 */ /* 0x006e620000000a00 */
[----:B------:R-:W-:Y:S02]  /*3460*/  IADD3 R7, R4, R6, RZ ;  /* 0x0000000604077210 */ /* 0x000fe40007ffe0ff */
[----:B------:R-:W-:-:S03]  /*3470*/  IADD3 R6, R6, 0x80, RZ ;  /* 0x0000008006067810 */ /* 0x000fc60007ffe0ff */
[----:B-1----:R-:W-:-:S05]  /*3480*/  IMAD.WIDE.U32 R8, R7, 0x4, R8 ;  /* 0x0000000407087825 */ /* 0x002fca00078e0008 */
[----:B------:R2:W-:Y:S02]  /*3490*/  STG.E desc[UR4][R8.64], R25 ;  /* 0x0000001908007986 */ /* 0x0005e4000c101904 */
.L_x_3075:
        /* <DEDUP_REMOVED lines=8> */
.L_x_3076:
[----:B------:R-:W-:Y:S05]  /*3520*/  BSYNC B1 ;  /* 0x0000000000017941 */ /* 0x000fea0003800000 */
.L_x_3071:
[----:B------:R-:W-:-:S13]  /*3530*/  ISETP.GE.AND P0, PT, R6, R5, PT ;  /* 0x000000050600720c */ /* 0x000fda0003f06270 */
[----:B---3--:R-:W3:Y:S01]  /*3540*/  @!P0 LDC.64 R2, c[0x0][0x218] ;  /* 0x00008600ff028b82 */ /* 0x008ee20000000a00 */
[----:B------:R-:W-:Y:S02]  /*3550*/  @!P0 IADD3 R7, R4, R6, RZ ;  /* 0x0000000604078210 */ /* 0x000fe40007ffe0ff */
[----:B------:R-:W-:-:S03]  /*3560*/  @!P0 IADD3 R6, R6, 0x80, RZ ;  /* 0x0000008006068810 */ /* 0x000fc60007ffe0ff */
[----:B---3--:R-:W-:-:S05]  /*3570*/  @!P0 IMAD.WIDE.U32 R2, R7, 0x4, R2 ;  /* 0x0000000407028825 */ /* 0x008fca00078e0002 */
[----:B------:R3:W-:Y:S02]  /*3580*/  @!P0 STG.E desc[UR4][R2.64], R26 ;  /* 0x0000001a02008986 */ /* 0x0007e4000c101904 */
.L_x_3077:
[----:B------:R-:W-:Y:S05]  /*3590*/  BSYNC B0 ;  /* 0x0000000000007941 */ /* 0x000fea0003800000 */
.L_x_3070:
        /* <DEDUP_REMOVED lines=8> */
.L_x_3078:
        /* <DEDUP_REMOVED lines=14> */
.L_x_8594:


//--------------------- .text._ZN2at6native18elementwise_kernelILi128ELi4EZNS0_15gpu_kernel_implIZZZNS0_61_GLOBAL__N__b29612f4_23_ActivationMishKernel_cu_9e10b42f_310220mish_backward_kernelERNS_14TensorIteratorEENKUlvE_clEvENKUlvE_clEvEUlddE_EEvRNS_18TensorIteratorBaseERKT_EUliE_EEviT1_ --------------------------
	.section	.text._ZN2at6native18elementwise_kernelILi128ELi4EZNS0_15gpu_kernel_implIZZZNS0_61_GLOBAL__N__b29612f4_23_ActivationMishKernel_cu_9e10b42f_310220mish_backward_kernelERNS_14TensorIteratorEENKUlvE_clEvENKUlvE_clEvEUlddE_EEvRNS_18TensorIteratorBaseERKT_EUliE_EEviT1_,"ax",@progbits
	.align	128
        .global         _ZN2at6native18elementwise_kernelILi128ELi4EZNS0_15gpu_kernel_implIZZZNS0_61_GLOBAL__N__b29612f4_23_ActivationMishKernel_cu_9e10b42f_310220mish_backward_kernelERNS_14TensorIteratorEENKUlvE_clEvENKUlvE_clEvEUlddE_EEvRNS_18TensorIteratorBaseERKT_EUliE_EEviT1_
        .type           _ZN2at6native18elementwise_kernelILi128ELi4EZNS0_15gpu_kernel_implIZZZNS0_61_GLOBAL__N__b29612f4_23_ActivationMishKernel_cu_9e10b42f_310220mish_backward_kernelERNS_14TensorIteratorEENKUlvE_clEvENKUlvE_clEvEUlddE_EEvRNS_18TensorIteratorBaseERKT_EUliE_EEviT1_,@function
        .size           _ZN2at6native18elementwise_kernelILi128ELi4EZNS0_15gpu_kernel_implIZZZNS0_61_GLOBAL__N__b29612f4_23_ActivationMishKernel_cu_9e10b42f_310220mish_backward_kernelERNS_14TensorIteratorEENKUlvE_clEvENKUlvE_clEvEUlddE_EEvRNS_18TensorIteratorBaseERKT_EUliE_EEviT1_,(.L_x_8554 - _ZN2at6native18elementwise_kernelILi128ELi4EZNS0_15gpu_kernel_implIZZZNS0_61_GLOBAL__N__b29612f4_23_ActivationMishKernel_cu_9e10b42f_310220mish_backward_kernelERNS_14TensorIteratorEENKUlvE_clEvENKUlvE_clEvEUlddE_EEvRNS_18TensorIteratorBaseERKT_EUliE_EEviT1_)
        .other          _ZN2at6native18elementwise_kernelILi128ELi4EZNS0_15gpu_kernel_implIZZZNS0_61_GLOBAL__N__b29612f4_23_ActivationMishKernel_cu_9e10b42f_310220mish_backward_kernelERNS_14TensorIteratorEENKUlvE_clEvENKUlvE_clEvEUlddE_EEvRNS_18TensorIteratorBaseERKT_EUliE_EEviT1_,@"STO_CUDA_ENTRY STV_DEFAULT"
_ZN2at6native18elementwise_kernelILi128ELi4EZNS0_15gpu_kernel_implIZZZNS0_61_GLOBAL__N__b29612f4_23_ActivationMishKernel_cu_9e10b42f_310220mish_backward_kernelERNS_14TensorIteratorEENKUlvE_clEvENKUlvE_clEvEUlddE_EEvRNS_18TensorIteratorBaseERKT_EUliE_EEviT1_:
.text._ZN2at6native18elementwise_kernelILi128ELi4EZNS0_15gpu_kernel_implIZZZNS0_61_GLOBAL__N__b29612f4_23_ActivationMishKernel_cu_9e10b42f_310220mish_backward_kernelERNS_14TensorIteratorEENKUlvE_clEvENKUlvE_clEvEUlddE_EEvRNS_18TensorIteratorBaseERKT_EUliE_EEviT1_:
        /* <DEDUP_REMOVED lines=363> */
.L_x_3081:
        /* <DEDUP_REMOVED lines=19> */
[----:B--2---:R0:W1:Y:S01]  /*17e0*/  I2F.F64.S16 R16, R2 ;  /* 0x0000000200107312 */ /* 0x0040620000101c00 */
[----:B------:R-:W-:Y:S05]  /*17f0*/  BRA `(.L_x_3087) ;  /* 0x0000000c007c7947 */ /* 0x000fea0003800000 */
.L_x_3085:
[----:B------:R-:W2:Y:S02]  /*1800*/  LDG.E.U8 R2, desc[UR36][R2.64] ;  /* 0x0000002402027981 */ /* 0x000ea4000c1e1100 */
[----:B--2---:R0:W1:Y:S01]  /*1810*/  I2F.F64.U16 R16, R2 ;  /* 0x0000000200107312 */ /* 0x0040620000101800 */
[----:B------:R-:W-:Y:S05]  /*1820*/  BRA `(.L_x_3087) ;  /* 0x0000000c00707947 */ /* 0x000fea0003800000 */
.L_x_3084:
[----:B------:R-:W-:-:S13]  /*1830*/  ISETP.NE.AND P0, PT, R4, 0x2, PT ;  /* 0x000000020400780c */ /* 0x000fda0003f05270 */
[----:B------:R-:W-:Y:S05]  /*1840*/  @!P0 BRA `(.L_x_3088) ;  /* 0x0000000000288947 */ /* 0x000fea0003800000 */
[----:B------:R-:W-:-:S13]  /*1850*/  ISETP.NE.AND P0, PT, R4, 0x3, PT ;  /* 0x000000030400780c */ /* 0x000fda0003f05270 */
[----:B------:R-:W-:Y:S05]  /*1860*/  @!P0 BRA `(.L_x_3089) ;  /* 0x0000000000148947 */ /* 0x000fea0003800000 */
[----:B------:R-:W-:-:S13]  /*1870*/  ISETP.NE.AND P0, PT, R4, 0x4, PT ;  /* 0x000000040400780c */ /* 0x000fda0003f05270 */
[----:B------:R-:W-:Y:S05]  /*1880*/  @P0 BRA `(.L_x_3086) ;  /* 0x0000000800fc0947 */ /* 0x000fea0003800000 */
[----:B------:R-:W2:Y:S02]  /*1890*/  LDG.E.64 R16, desc[UR36][R2.64] ;  /* 0x0000002402107981 */ /* 0x000ea4000c1e1b00 */
[----:B--2---:R-:W0:Y:S01]  /*18a0*/  I2F.F64.S64 R16, R16 ;  /* 0x0000001000107312 */ /* 0x004e220000301c00 */
[----:B------:R-:W-:Y:S05]  /*18b0*/  BRA `(.L_x_3087) ;  /* 0x0000000c004c7947 */ /* 0x000fea0003800000 */
.L_x_3089:
[----:B------:R-:W2:Y:S02]  /*18c0*/  LDG.E R2, desc[UR36][R2.64] ;  /* 0x0000002402027981 */ /* 0x000ea4000c1e1900 */
[----:B--2---:R0:W1:Y:S01]  /*18d0*/  I2F.F64 R16, R2 ;  /* 0x0000000200107312 */ /* 0x0040620000201c00 */
[----:B------:R-:W-:Y:S05]  /*18e0*/  BRA `(.L_x_3087) ;  /* 0x0000000c00407947 */ /* 0x000fea0003800000 */
.L_x_3088:
[----:B------:R-:W2:Y:S02]  /*18f0*/  LDG.E.U16 R2, desc[UR36][R2.64] ;  /* 0x0000002402027981 */ /* 0x000ea4000c1e1500 */
[----:B--2---:R0:W1:Y:S01]  /*1900*/  I2F.F64.S16 R16, R2 ;  /* 0x0000000200107312 */ /* 0x0040620000101c00 */
[----:B------:R-:W-:Y:S05]  /*1910*/  BRA `(.L_x_3087) ;  /* 0x0000000c00347947 */ /* 0x000fea0003800000 */
.L_x_3083:
[----:B------:R-:W-:-:S13]  /*1920*/  ISETP.GT.AND P0, PT, R4, 0x6, PT ;  /* 0x000000060400780c */ /* 0x000fda0003f04270 */
[----:B------:R-:W-:Y:S05]  /*1930*/  @P0 BRA `(.L_x_3090) ;  /* 0x0000000000340947 */ /* 0x000fea0003800000 */
[----:B------:R-:W-:-:S13]  /*1940*/  ISETP.NE.AND P0, PT, R4, 0x5, PT ;  /* 0x000000050400780c */ /* 0x000fda0003f05270 */
[----:B------:R-:W-:Y:S05]  /*1950*/  @!P0 BRA `(.L_x_3091) ;  /* 0x0000000000188947 */ /* 0x000fea0003800000 */
[----:B------:R-:W-:-:S13]  /*1960*/  ISETP.NE.AND P0, PT, R4, 0x6, PT ;  /* 0x000000060400780c */ /* 0x000fda0003f05270 */
[----:B------:R-:W-:Y:S05]  /*1970*/  @P0 BRA `(.L_x_3086) ;  /* 0x0000000800c00947 */ /* 0x000fea0003800000 */
[----:B------:R-:W2:Y:S02]  /*1980*/  LDG.E R16, desc[UR36][R2.64] ;  /* 0x0000002402107981 */ /* 0x000ea4000c1e1900 */
[----:B--2---:R-:W-:-:S06]  /*1990*/  FMUL.FTZ R16, R16, 1 ;  /* 0x3f80000010107820 */ /* 0x004fcc0000410000 */
[----:B------:R-:W0:Y:S01]  /*19a0*/  F2F.F64.F32 R16, R16 ;  /* 0x0000001000107310 */ /* 0x000e220000201800 */
[----:B------:R-:W-:Y:S05]  /*19b0*/  BRA `(.L_x_3087) ;  /* 0x0000000c000c7947 */ /* 0x000fea0003800000 */
.L_x_3091:
[----:B------:R-:W2:Y:S02]  /*19c0*/  LDG.E.U16 R0, desc[UR36][R2.64] ;  /* 0x0000002402007981 */ /* 0x000ea4000c1e1500 */
[----:B--2---:R-:W-:-:S05]  /*19d0*/  HADD2.F32 R0, -RZ, R0.H0_H0 ;  /* 0x20000000ff007230 */ /* 0x004fca0000004100 */
[----:B------:R-:W-:-:S04]  /*19e0*/  FMUL.FTZ R0, R0, 1 ;  /* 0x3f80000000007820 */ /* 0x000fc80000410000 */
[----:B------:R0:W1:Y:S01]  /*19f0*/  F2F.F64.F32 R16, R0 ;  /* 0x0000000000107310 */ /* 0x0000620000201800 */
[----:B------:R-:W-:Y:S05]  /*1a00*/  BRA `(.L_x_3087) ;  /* 0x0000000800f87947 */ /* 0x000fea0003800000 */
.L_x_3090:
[----:B------:R-:W-:-:S13]  /*1a10*/  ISETP.NE.AND P0, PT, R4, 0x7, PT ;  /* 0x000000070400780c */ /* 0x000fda0003f05270 */
[----:B------:R-:W-:Y:S05]  /*1a20*/  @!P0 BRA `(.L_x_3092) ;  /* 0x0000000000348947 */ /* 0x000fea0003800000 */
        /* <DEDUP_REMOVED lines=8> */
.L_x_3093:
[----:B------:R-:W2:Y:S02]  /*1ab0*/  LDG.E.U16 R2, desc[UR36][R2.64] ;  /* 0x0000002402027981 */ /* 0x000ea4000c1e1500 */
[----:B--2---:R-:W-:-:S05]  /*1ac0*/  HADD2.F32 R0, -RZ, R2.H0_H0 ;  /* 0x20000002ff007230 */ /* 0x004fca0000004100 */
[----:B------:R-:W-:-:S04]  /*1ad0*/  FMUL.FTZ R0, R0, 1 ;  /* 0x3f80000000007820 */ /* 0x000fc80000410000 */
[----:B------:R0:W1:Y:S01]  /*1ae0*/  F2F.F64.F32 R16, R0 ;  /* 0x0000000000107310 */ /* 0x0000620000201800 */
[----:B------:R-:W-:Y:S05]  /*1af0*/  BRA `(.L_x_3087) ;  /* 0x0000000800bc7947 */ /* 0x000fea0003800000 */
.L_x_3092:
[----:B------:R0:W5:Y:S01]  /*1b00*/  LDG.E.64 R16, desc[UR36][R2.64] ;  /* 0x0000002402107981 */ /* 0x000162000c1e1b00 */
[----:B------:R-:W-:Y:S05]  /*1b10*/  BRA `(.L_x_3087) ;  /* 0x0000000800b47947 */ /* 0x000fea0003800000 */
.L_x_3082:
        /* <DEDUP_REMOVED lines=8> */
[----:B------:R-:W2:Y:S01]  /*1ba0*/  LDG.E.U8 R2, desc[UR36][R2.64] ;  /* 0x0000002402027981 */ /* 0x000ea2000c1e1100 */
[----:B------:R-:W-:Y:S01]  /*1bb0*/  IMAD.MOV.U32 R16, RZ, RZ, RZ ;  /* 0x000000ffff107224 */ /* 0x000fe200078e00ff */
[----:B--2---:R-:W-:-:S04]  /*1bc0*/  ISETP.NE.AND P0, PT, R2, RZ, PT ;  /* 0x000000ff0200720c */ /* 0x004fc80003f05270 */
[----:B------:R-:W-:Y:S01]  /*1bd0*/  FSEL R17, RZ, 1.875, !P0 ;  /* 0x3ff00000ff117808 */ /* 0x000fe20004000000 */
[----:B------:R-:W-:Y:S08]  /*1be0*/  BRA `(.L_x_3087) ;  /* 0x0000000800807947 */ /* 0x000ff00003800000 */
.L_x_3096:
[----:B------:R0:W5:Y:S01]  /*1bf0*/  LDG.E.64 R16, desc[UR36][R2.64] ;  /* 0x0000002402107981 */ /* 0x000162000c1e1b00 */
[----:B------:R-:W-:Y:S05]  /*1c00*/  BRA `(.L_x_3087) ;  /* 0x0000000800787947 */ /* 0x000fea0003800000 */
.L_x_3095:
[----:B------:R-:W-:-:S13]  /*1c10*/  ISETP.NE.AND P0, PT, R4, 0xf, PT ;  /* 0x0000000f0400780c */ /* 0x000fda0003f05270 */
[----:B------:R-:W-:Y:S05]  /*1c20*/  @!P0 BRA `(.L_x_3097) ;  /* 0x0000000000a48947 */ /* 0x000fea0003800000 */
[----:B------:R-:W-:-:S13]  /*1c30*/  ISETP.NE.AND P0, PT, R4, 0x17, PT ;  /* 0x000000170400780c */ /* 0x000fda0003f05270 */
[----:B------:R-:W-:Y:S05]  /*1c40*/  @!P0 BRA `(.L_x_3098) ;  /* 0x0000000000608947 */ /* 0x000fea0003800000 */
[----:B------:R-:W-:-:S13]  /*1c50*/  ISETP.NE.AND P0, PT, R4, 0x18, PT ;  /* 0x000000180400780c */ /* 0x000fda0003f05270 */
[----:B------:R-:W-:Y:S05]  /*1c60*/  @P0 BRA `(.L_x_3086) ;  /* 0x0000000800040947 */ /* 0x000fea0003800000 */
[----:B------:R-:W2:Y:S01]  /*1c70*/  LDG.E.U8 R0, desc[UR36][R2.64] ;  /* 0x0000002402007981 */ /* 0x000ea2000c1e1100 */
[----:B------:R-:W-:Y:S01]  /*1c80*/  MOV R8, 0xff800000 ;  /* 0xff80000000087802 */ /* 0x000fe20000000f00 */
        /* <DEDUP_REMOVED lines=16> */
[----:B------:R-:W-:-:S05]  /*1d90*/  LOP3.LUT R5, R5, 0x80000000, R0, 0xf8, !PT ;  /* 0x8000000005057812 */ /* 0x000fca00078ef800 */
[----:B------:R-:W-:-:S04]  /*1da0*/  FMUL.FTZ R5, R5, 1 ;  /* 0x3f80000005057820 */ /* 0x000fc80000410000 */
[----:B------:R0:W1:Y:S01]  /*1db0*/  F2F.F64.F32 R16, R5 ;  /* 0x0000000500107310 */ /* 0x0000620000201800 */
[----:B------:R-:W-:Y:S05]  /*1dc0*/  BRA `(.L_x_3087) ;  /* 0x0000000800087947 */ /* 0x000fea0003800000 */
.L_x_3098:
        /* <DEDUP_REMOVED lines=11> */
[----:B------:R-:W-:-:S05]  /*1e80*/  LOP3.LUT R4, R4, 0x80000000, R5, 0xf8, !PT ;  /* 0x8000000004047812 */ /* 0x000fca00078ef805 */
[----:B------:R-:W-:-:S04]  /*1e90*/  FMUL.FTZ R4, R4, 1 ;  /* 0x3f80000004047820 */ /* 0x000fc80000410000 */
[----:B------:R0:W1:Y:S01]  /*1ea0*/  F2F.F64.F32 R16, R4 ;  /* 0x0000000400107310 */ /* 0x0000620000201800 */
[----:B------:R-:W-:Y:S05]  /*1eb0*/  BRA `(.L_x_3087) ;  /* 0x0000000400cc7947 */ /* 0x000fea0003800000 */
.L_x_3097:
[----:B------:R-:W2:Y:S02]  /*1ec0*/  LDG.E.U16 R0, desc[UR36][R2.64] ;  /* 0x0000002402007981 */ /* 0x000ea4000c1e1500 */
[----:B--2---:R-:W-:-:S04]  /*1ed0*/  IMAD.U32 R0, R0, 0x10000, RZ ;  /* 0x0001000000007824 */ /* 0x004fc800078e00ff */
[----:B------:R-:W-:-:S04]  /*1ee0*/  FMUL.FTZ R0, R0, 1 ;  /* 0x3f80000000007820 */ /* 0x000fc80000410000 */
[----:B------:R0:W1:Y:S01]  /*1ef0*/  F2F.F64.F32 R16, R0 ;  /* 0x0000000000107310 */ /* 0x0000620000201800 */
[----:B------:R-:W-:Y:S05]  /*1f00*/  BRA `(.L_x_3087) ;  /* 0x0000000400b87947 */ /* 0x000fea0003800000 */
.L_x_3094:
        /* <DEDUP_REMOVED lines=9> */
[----:B--2---:R0:W1:Y:S01]  /*1fa0*/  I2F.F64.U16 R16, R2 ;  /* 0x0000000200107312 */ /* 0x0040620000101800 */
[----:B------:R-:W-:Y:S05]  /*1fb0*/  BRA `(.L_x_3087) ;  /* 0x00000004008c7947 */ /* 0x000fea0003800000 */
.L_x_3101:
        /* <DEDUP_REMOVED lines=12> */
[----:B------:R-:W-:Y:S02]  /*2080*/  SHF.L.U32 R4, R3, 0x1f, RZ ;  /* 0x0000001f03047819 */ /* 0x000fe400000006ff */
[----:B------:R-:W-:-:S05]  /*2090*/  SHF.R.U32.HI R0, RZ, 0x3, R0 ;  /* 0x00000003ff007819 */ /* 0x000fca0000011600 */
[----:B------:R-:W-:Y:S05]  /*20a0*/  @P0 BRA `(.L_x_3105) ;  /* 0x0000000000180947 */ /* 0x000fea0003800000 */
[----:B------:R-:W0:Y:S02]  /*20b0*/  FLO.U32 R3, R2 ;  /* 0x0000000200037300 */ /* 0x000e2400000e0000 */
[----:B0-----:R-:W-:-:S04]  /*20c0*/  IADD3 R3, -R3, 0x1f, RZ ;  /* 0x0000001f03037810 */ /* 0x001fc80007ffe1ff */
[----:B------:R-:W-:Y:S01]  /*20d0*/  IADD3 R0, R0, 0x1d, -R3 ;  /* 0x0000001d00007810 */ /* 0x000fe20007ffe803 */
[----:B------:R-:W-:-:S05]  /*20e0*/  VIADD R5, R3, 0xffffffe4 ;  /* 0xffffffe403057836 */ /* 0x000fca0000000000 */
[----:B------:R-:W-:-:S04]  /*20f0*/  SHF.L.U32 R5, R2, R5, RZ ;  /* 0x0000000502057219 */ /* 0x000fc800000006ff */
[----:B------:R-:W-:-:S07]  /*2100*/  LOP3.LUT R2, R5, 0x7, RZ, 0xc0, !PT ;  /* 0x0000000705027812 */ /* 0x000fce00078ec0ff */
.L_x_3105:
[----:B------:R-:W-:Y:S05]  /*2110*/  BSYNC B1 ;  /* 0x0000000000017941 */ /* 0x000fea0003800000 */
.L_x_3104:
[----:B------:R-:W-:Y:S01]  /*2120*/  LEA R3, R0, 0x3b800000, 0x17 ;  /* 0x3b80000000037811 */ /* 0x000fe200078eb8ff */
[----:B------:R-:W-:-:S05]  /*2130*/  IMAD.SHL.U32 R0, R2, 0x100000, RZ ;  /* 0x0010000002007824 */ /* 0x000fca00078e00ff */
[----:B------:R-:W-:-:S07]  /*2140*/  LOP3.LUT R0, R3, R0, R4, 0xfe, !PT ;  /* 0x0000000003007212 */ /* 0x000fce00078efe04 */
.L_x_3103:
[----:B------:R-:W-:Y:S05]  /*2150*/  BSYNC B0 ;  /* 0x0000000000007941 */ /* 0x000fea0003800000 */
.L_x_3102:
[----:B------:R-:W-:-:S04]  /*2160*/  FMUL.FTZ R0, R0, 1 ;  /* 0x3f80000000007820 */ /* 0x000fc80000410000 */
[----:B------:R2:W3:Y:S01]  /*2170*/  F2F.F64.F32 R16, R0 ;  /* 0x0000000000107310 */ /* 0x0004e20000201800 */
[----:B------:R-:W-:Y:S05]  /*2180*/  BRA `(.L_x_3087) ;  /* 0x0000000400187947 */ /* 0x000fea0003800000 */
.L_x_3100:
        /* <DEDUP_REMOVED lines=21> */
.L_x_3109:
[----:B------:R-:W-:Y:S05]  /*22e0*/  BSYNC B1 ;  /* 0x0000000000017941 */ /* 0x000fea0003800000 */
.L_x_3108:
[----:B------:R-:W-:Y:S01]  /*22f0*/  LEA R3, R0, 0x37800000, 0x17 ;  /* 0x3780000000037811 */ /* 0x000fe200078eb8ff */
[----:B------:R-:W-:-:S05]  /*2300*/  IMAD.SHL.U32 R0, R2, 0x200000, RZ ;  /* 0x0020000002007824 */ /* 0x000fca00078e00ff */
[----:B------:R-:W-:-:S07]  /*2310*/  LOP3.LUT R0, R3, R0, R4, 0xfe, !PT ;  /* 0x0000000003007212 */ /* 0x000fce00078efe04 */
.L_x_3107:
[----:B------:R-:W-:Y:S05]  /*2320*/  BSYNC B0 ;  /* 0x0000000000007941 */ /* 0x000fea0003800000 */
.L_x_3106:
[----:B------:R-:W-:-:S04]  /*2330*/  FMUL.FTZ R0, R0, 1 ;  /* 0x3f80000000007820 */ /* 0x000fc80000410000 */
[----:B------:R4:W0:Y:S01]  /*2340*/  F2F.F64.F32 R16, R0 ;  /* 0x0000000000107310 */ /* 0x0008220000201800 */
[----:B------:R-:W-:Y:S05]  /*2350*/  BRA `(.L_x_3087) ;  /* 0x0000000000a47947 */ /* 0x000fea0003800000 */
.L_x_3099:
        /* <DEDUP_REMOVED lines=12> */
[----:B------:R-:W-:Y:S01]  /*2420*/  @!P0 IMAD.MOV.U32 R0, RZ, RZ, 0x7f800001 ;  /* 0x7f800001ff008424 */ /* 0x000fe200078e00ff */
[----:B------:R-:W-:-:S07]  /*2430*/  @P0 SHF.L.U32 R0, R2, 0x17, RZ ;  /* 0x0000001702000819 */ /* 0x000fce00000006ff */
.L_x_3113:
[----:B------:R-:W-:Y:S05]  /*2440*/  BSYNC B0 ;  /* 0x0000000000007941 */ /* 0x000fea0003800000 */
.L_x_3112:
[----:B------:R-:W-:-:S04]  /*2450*/  FMUL.FTZ R0, R0, 1 ;  /* 0x3f80000000007820 */ /* 0x000fc80000410000 */
[----:B------:R0:W1:Y:S01]  /*2460*/  F2F.F64.F32 R16, R0 ;  /* 0x0000000000107310 */ /* 0x0000620000201800 */
[----:B------:R-:W-:Y:S05]  /*2470*/  BRA `(.L_x_3087) ;  /* 0x00000000005c7947 */ /* 0x000fea0003800000 */
.L_x_3086:
[----:B------:R-:W-:Y:S01]  /*2480*/  MOV R0, 0x0 ;  /* 0x0000000000007802 */ /* 0x000fe20000000f00 */
[----:B------:R-:W-:Y:S01]  /*2490*/  ULDC.64 UR4, c[0x4][0x128] ;  /* 0x01004a0000047ab9 */ /* 0x000fe20000000a00 */
[----:B------:R-:W-:Y:S01]  /*24a0*/  ULDC.64 UR6, c[0x4][0x8] ;  /* 0x0100020000067ab9 */ /* 0x000fe20000000a00 */
[----:B------:R-:W-:Y:S01]  /*24b0*/  IMAD.U32 R4, RZ, RZ, UR4 ;  /* 0x00000004ff047e24 */ /* 0x000fe2000f8e00ff */
[----:B------:R0:W1:Y:S01]  /*24c0*/  LDC.64 R2, c[0x4][R0] ;  /* 0x0100000000027b82 */ /* 0x0000620000000a00 */
[----:B------:R-:W-:Y:S01]  /*24d0*/  IMAD.U32 R5, RZ, RZ, UR5 ;  /* 0x00000005ff057e24 */ /* 0x000fe2000f8e00ff */
[----:B------:R-:W-:Y:S01]  /*24e0*/  ULDC.64 UR4, c[0x4][0x130] ;  /* 0x01004c0000047ab9 */ /* 0x000fe20000000a00 */
[----:B------:R-:W-:Y:S01]  /*24f0*/  HFMA2.MMA R13, -RZ, RZ, 0, 0 ;  /* 0x00000000ff0d7435 */ /* 0x000fe200000001ff */
[----:B------:R-:W-:Y:S02]  /*2500*/  IMAD.U32 R6, RZ, RZ, UR4 ;  /* 0x00000004ff067e24 */ /* 0x000fe4000f8e00ff */
[----:B------:R-:W-:-:S02]  /*2510*/  IMAD.U32 R7, RZ, RZ, UR5 ;  /* 0x00000005ff077e24 */ /* 0x000fc4000f8e00ff */
[----:B------:R-:W-:Y:S02]  /*2520*/  IMAD.U32 R10, RZ, RZ, UR6 ;  /* 0x00000006ff0a7e24 */ /* 0x000fe4000f8e00ff */
[----:B------:R-:W-:Y:S02]  /*2530*/  IMAD.U32 R11, RZ, RZ, UR7 ;  /* 0x00000007ff0b7e24 */ /* 0x000fe4000f8e00ff */
[----:B------:R-:W-:Y:S02]  /*2540*/  IMAD.MOV.U32 R8, RZ, RZ, 0x4e ;  /* 0x0000004eff087424 */ /* 0x000fe400078e00ff */
[----:B0-----:R-:W-:-:S07]  /*2550*/  IMAD.MOV.U32 R12, RZ, RZ, 0x1 ;  /* 0x00000001ff0c7424 */ /* 0x001fce00078e00ff */
[----:B------:R-:W-:-:S07]  /*2560*/  LEPC R20, `(.L_x_3114) ;  /* 0x000000001014794e */ /* 0x000fce0000000000 */
[----:B-1----:R-:W-:Y:S05]  /*2570*/  CALL.ABS.NOINC R2 ;  /* 0x0000000002007343 */ /* 0x002fea0003c00000 */
.L_x_3114:
[----:B------:R-:W-:Y:S01]  /*2580*/  CS2R R16, SRZ ;  /* 0x0000000000107805 */ /* 0x000fe2000001ff00 */
[----:B------:R-:W-:Y:S06]  /*2590*/  BRA `(.L_x_3087) ;  /* 0x0000000000147947 */ /* 0x000fec0003800000 */
.L_x_3111:
[----:B------:R-:W2:Y:S02]  /*25a0*/  LDG.E.64 R16, desc[UR36][R2.64] ;  /* 0x0000002402107981 */ /* 0x000ea4000c1e1b00 */
[----:B--2---:R-:W0:Y:S01]  /*25b0*/  I2F.F64.U64 R16, R16 ;  /* 0x0000001000107312 */ /* 0x004e220000301800 */
[----:B------:R-:W-:Y:S05]  /*25c0*/  BRA `(.L_x_3087) ;  /* 0x0000000000087947 */ /* 0x000fea0003800000 */
.L_x_3110:
[----:B------:R-:W2:Y:S02]  /*25d0*/  LDG.E R2, desc[UR36][R2.64] ;  /* 0x0000002402027981 */ /* 0x000ea4000c1e1900 */
[----:B--2---:R0:W1:Y:S02]  /*25e0*/  I2F.F64.U32 R16, R2 ;  /* 0x0000000200107312 */ /* 0x0040640000201800 */
.L_x_3087:
[----:B0-----:R-:W2:Y:S01]  /*25f0*/  LDC.U8 R2, c[0x0][0x493] ;  /* 0x000124c0ff027b82 */ /* 0x001ea20000000000 */
[----:B------:R-:W-:Y:S02]  /*2600*/  ULDC.64 UR4, c[0x0][0x488] ;  /* 0x0001220000047ab9 */ /* 0x000fe40000000a00 */
[----:B------:R-:W-:-:S05]  /*2610*/  IADD3 R22, P1, R22, UR4, RZ ;  /* 0x0000000416167c10 */ /* 0x000fca000ff3e0ff */
[----:B------:R-:W-:Y:S01]  /*2620*/  IMAD.X R23, RZ, RZ, UR5, P1 ;  /* 0x00000005ff177e24 */ /* 0x000fe200088e06ff */
[----:B--2-4-:R-:W-:-:S04]  /*2630*/  PRMT R0, R2, 0x9910, RZ ;  /* 0x0000991002007816 */ /* 0x014fc800000000ff */
        /* <DEDUP_REMOVED lines=11> */
[----:B--2---:R0:W2:Y:S01]  /*26f0*/  I2F.F64.S16 R24, R22 ;  /* 0x0000001600187312 */ /* 0x0040a20000101c00 */
[----:B------:R-:W-:Y:S05]  /*2700*/  BRA `(.L_x_3120) ;  /* 0x0000000c007c7947 */ /* 0x000fea0003800000 */
.L_x_3118:
[----:B------:R-:W2:Y:S02]  /*2710*/  LDG.E.U8 R22, desc[UR36][R22.64] ;  /* 0x0000002416167981 */ /* 0x000ea4000c1e1100 */
[----:B--2---:R0:W2:Y:S01]  /*2720*/  I2F.F64.U16 R24, R22 ;  /* 0x0000001600187312 */ /* 0x0040a20000101800 */
[----:B------:R-:W-:Y:S05]  /*2730*/  BRA `(.L_x_3120) ;  /* 0x0000000c00707947 */ /* 0x000fea0003800000 */
.L_x_3117:
        /* <DEDUP_REMOVED lines=9> */
.L_x_3122:
[----:B------:R-:W2:Y:S02]  /*27d0*/  LDG.E R22, desc[UR36][R22.64] ;  /* 0x0000002416167981 */ /* 0x000ea4000c1e1900 */
[----:B--2---:R2:W4:Y:S01]  /*27e0*/  I2F.F64 R24, R22 ;  /* 0x0000001600187312 */ /* 0x0045220000201c00 */
[----:B------:R-:W-:Y:S05]  /*27f0*/  BRA `(.L_x_3120) ;  /* 0x0000000c00407947 */ /* 0x000fea0003800000 */
.L_x_3121:
[----:B------:R-:W2:Y:S02]  /*2800*/  LDG.E.U16 R22, desc[UR36][R22.64] ;  /* 0x0000002416167981 */ /* 0x000ea4000c1e1500 */
[----:B--2---:R0:W2:Y:S01]  /*2810*/  I2F.F64.S16 R24, R22 ;  /* 0x0000001600187312 */ /* 0x0040a20000101c00 */
[----:B------:R-:W-:Y:S05]  /*2820*/  BRA `(.L_x_3120) ;  /* 0x0000000c00347947 */ /* 0x000fea0003800000 */
.L_x_3116:
        /* <DEDUP_REMOVED lines=10> */
.L_x_3124:
[----:B------:R-:W2:Y:S02]  /*28d0*/  LDG.E.U16 R0, desc[UR36][R22.64] ;  /* 0x0000002416007981 */ /* 0x000ea4000c1e1500 */
[----:B--2---:R-:W-:-:S05]  /*28e0*/  HADD2.F32 R0, -RZ, R0.H0_H0 ;  /* 0x20000000ff007230 */ /* 0x004fca0000004100 */
[----:B------:R-:W-:-:S04]  /*28f0*/  FMUL.FTZ R0, R0, 1 ;  /* 0x3f80000000007820 */ /* 0x000fc80000410000 */
[----:B------:R0:W2:Y:S01]  /*2900*/  F2F.F64.F32 R24, R0 ;  /* 0x0000000000187310 */ /* 0x0000a20000201800 */
[----:B------:R-:W-:Y:S05]  /*2910*/  BRA `(.L_x_3120) ;  /* 0x0000000800f87947 */ /* 0x000fea0003800000 */
.L_x_3123:
        /* <DEDUP_REMOVED lines=10> */
.L_x_3126:
[----:B------:R-:W2:Y:S02]  /*29c0*/  LDG.E.U16 R22, desc[UR36][R22.64] ;  /* 0x0000002416167981 */ /* 0x000ea4000c1e1500 */
[----:B--2---:R-:W-:-:S05]  /*29d0*/  HADD2.F32 R0, -RZ, R22.H0_H0 ;  /* 0x20000016ff007230 */ /* 0x004fca0000004100 */
[----:B------:R-:W-:-:S04]  /*29e0*/  FMUL.FTZ R0, R0, 1 ;  /* 0x3f80000000007820 */ /* 0x000fc80000410000 */
[----:B------:R0:W2:Y:S01]  /*29f0*/  F2F.F64.F32 R24, R0 ;  /* 0x0000000000187310 */ /* 0x0000a20000201800 */
[----:B------:R-:W-:Y:S05]  /*2a00*/  BRA `(.L_x_3120) ;  /* 0x0000000800bc7947 */ /* 0x000fea0003800000 */
.L_x_3125:
[----:B------:R0:W5:Y:S01]  /*2a10*/  LDG.E.64 R24, desc[UR36][R22.64] ;  /* 0x0000002416187981 */ /* 0x000162000c1e1b00 */
[----:B------:R-:W-:Y:S05]  /*2a20*/  BRA `(.L_x_3120) ;  /* 0x0000000800b47947 */ /* 0x000fea0003800000 */
.L_x_3115:
        /* <DEDUP_REMOVED lines=13> */
.L_x_3129:
[----:B------:R0:W5:Y:S01]  /*2b00*/  LDG.E.64 R24, desc[UR36][R22.64] ;  /* 0x0000002416187981 */ /* 0x000162000c1e1b00 */
[----:B------:R-:W-:Y:S05]  /*2b10*/  BRA `(.L_x_3120) ;  /* 0x0000000800787947 */ /* 0x000fea0003800000 */
.L_x_3128:
        /* <DEDUP_REMOVED lines=24> */
[----:B------:R-:W-:-:S05]  /*2ca0*/  LOP3.LUT R3, R3, 0x80000000, R0, 0xf8, !PT ;  /* 0x8000000003037812 */ /* 0x000fca00078ef800 */
[----:B------:R-:W-:-:S04]  /*2cb0*/  FMUL.FTZ R3, R3, 1 ;  /* 0x3f80000003037820 */ /* 0x000fc80000410000 */
[----:B------:R0:W2:Y:S01]  /*2cc0*/  F2F.F64.F32 R24, R3 ;  /* 0x0000000300187310 */ /* 0x0000a20000201800 */
[----:B------:R-:W-:Y:S05]  /*2cd0*/  BRA `(.L_x_3120) ;  /* 0x0000000800087947 */ /* 0x000fea0003800000 */
.L_x_3131:
[----:B------:R-:W2:Y:S02]  /*2ce0*/  LDG.E.U8 R3, desc[UR36][R22.64] ;  /* 0x0000002416037981 */ /* 0x000ea4000c1e1100 */
[----:B--2---:R-:W-:-:S05]  /*2cf0*/  IMAD.SHL.U32 R0, R3, 0x2000000, RZ ;  /* 0x0200000003007824 */ /* 0x004fca00078e00ff */
[----:B------:R-:W-:-:S13]  /*2d00*/  ISETP.GE.U32.AND P0, PT, R0, 0x8000000, PT ;  /* 0x080000000000780c */ /* 0x000fda0003f06070 */
[C---:B------:R-:W-:Y:S01]  /*2d10*/  @!P0 IMAD.SHL.U32 R0, R3.reuse, 0x100, RZ ;  /* 0x0000010003008824 */ /* 0x040fe200078e00ff */
[C---:B------:R-:W-:Y:S01]  /*2d20*/  @P0 SHF.L.U32 R2, R3.reuse, 0x15, RZ ;  /* 0x0000001503020819 */ /* 0x040fe200000006ff */
[----:B------:R-:W-:-:S03]  /*2d30*/  IMAD.SHL.U32 R3, R3, 0x1000000, RZ ;  /* 0x0100000003037824 */ /* 0x000fc600078e00ff */
[----:B------:R-:W-:Y:S02]  /*2d40*/  @!P0 LOP3.LUT R0, R0, 0x7f00, RZ, 0xc0, !PT ;  /* 0x00007f0000008812 */ /* 0x000fe400078ec0ff */
[----:B------:R-:W-:Y:S02]  /*2d50*/  @P0 LOP3.LUT R2, R2, 0x70000000, RZ, 0xfc, !PT ;  /* 0x7000000002020812 */ /* 0x000fe400078efcff */
[----:B------:R-:W-:-:S03]  /*2d60*/  @!P0 LOP3.LUT R0, R0, 0x3f000000, RZ, 0xfc, !PT ;  /* 0x3f00000000008812 */ /* 0x000fc600078efcff */
[----:B------:R-:W-:Y:S02]  /*2d70*/  @P0 FMUL.FTZ R2, R2, 1.9259299443872358531e-34 ;  /* 0x0780000002020820 */ /* 0x000fe40000410000 */
[----:B------:R-:W-:-:S05]  /*2d80*/  @!P0 FADD.FTZ R2, R0, -0.5 ;  /* 0xbf00000000028421 */ /* 0x000fca0000010000 */
[----:B------:R-:W-:-:S05]  /*2d90*/  LOP3.LUT R2, R2, 0x80000000, R3, 0xf8, !PT ;  /* 0x8000000002027812 */ /* 0x000fca00078ef803 */
[----:B------:R-:W-:-:S04]  /*2da0*/  FMUL.FTZ R2, R2, 1 ;  /* 0x3f80000002027820 */ /* 0x000fc80000410000 */
[----:B------:R0:W2:Y:S01]  /*2db0*/  F2F.F64.F32 R24, R2 ;  /* 0x0000000200187310 */ /* 0x0000a20000201800 */
[----:B------:R-:W-:Y:S05]  /*2dc0*/  BRA `(.L_x_3120) ;  /* 0x0000000400cc7947 */ /* 0x000fea0003800000 */
.L_x_3130:
[----:B------:R-:W2:Y:S02]  /*2dd0*/  LDG.E.U16 R0, desc[UR36][R22.64] ;  /* 0x0000002416007981 */ /* 0x000ea4000c1e1500 */
[----:B--2---:R-:W-:-:S04]  /*2de0*/  IMAD.U32 R0, R0, 0x10000, RZ ;  /* 0x0001000000007824 */ /* 0x004fc800078e00ff */
[----:B------:R-:W-:-:S04]  /*2df0*/  FMUL.FTZ R0, R0, 1 ;  /* 0x3f80000000007820 */ /* 0x000fc80000410000 */
[----:B------:R0:W2:Y:S01]  /*2e00*/  F2F.F64.F32 R24, R0 ;  /* 0x0000000000187310 */ /* 0x0000a20000201800 */
[----:B------:R-:W-:Y:S05]  /*2e10*/  BRA `(.L_x_3120) ;  /* 0x0000000400b87947 */ /* 0x000fea0003800000 */
.L_x_3127:
        /* <DEDUP_REMOVED lines=9> */
[----:B--2---:R0:W2:Y:S01]  /*2eb0*/  I2F.F64.U16 R24, R22 ;  /* 0x0000001600187312 */ /* 0x0040a20000101800 */
[----:B------:R-:W-:Y:S05]  /*2ec0*/  BRA `(.L_x_3120) ;  /* 0x00000004008c7947 */ /* 0x000fea0003800000 */
.L_x_3134:
        /* <DEDUP_REMOVED lines=21> */
.L_x_3138:
[----:B------:R-:W-:Y:S05]  /*3020*/  BSYNC B1 ;  /* 0x0000000000017941 */ /* 0x000fea0003800000 */
.L_x_3137:
[----:B------:R-:W-:Y:S01]  /*3030*/  LEA R3, R0, 0x3b800000, 0x17 ;  /* 0x3b80000000037811 */ /* 0x000fe200078eb8ff */
[----:B------:R-:W-:-:S05]  /*3040*/  IMAD.SHL.U32 R0, R2, 0x100000, RZ ;  /* 0x0010000002007824 */ /* 0x000fca00078e00ff */
[----:B------:R-:W-:-:S07]  /*3050*/  LOP3.LUT R0, R3, R0, R4, 0xfe, !PT ;  /* 0x0000000003007212 */ /* 0x000fce00078efe04 */
.L_x_3136:
[----:B------:R-:W-:Y:S05]  /*3060*/  BSYNC B0 ;  /* 0x0000000000007941 */ /* 0x000fea0003800000 */
.L_x_3135:
[----:B------:R-:W-:-:S04]  /*3070*/  FMUL.FTZ R0, R0, 1 ;  /* 0x3f80000000007820 */ /* 0x000fc80000410000 */
[----:B------:R0:W2:Y:S01]  /*3080*/  F2F.F64.F32 R24, R0 ;  /* 0x0000000000187310 */ /* 0x0000a20000201800 */
[----:B------:R-:W-:Y:S05]  /*3090*/  BRA `(.L_x_3120) ;  /* 0x0000000400187947 */ /* 0x000fea0003800000 */
.L_x_3133:
[----:B------:R-:W2:Y:S01]  /*30a0*/  LDG.E.U8 R2, desc[UR36][R22.64] ;  /* 0x0000002416027981 */ /* 0x000ea2000c1e1100 */
[----:B------:R-:W-:Y:S01]  /*30b0*/  BSSY B0, `(.L_x_3139) ;  /* 0x0000018000007945 */ /* 0x000fe20003800000 */
[----:B------:R-:W-:Y:S01]  /*30c0*/  HFMA2.MMA R0, -RZ, RZ, 0, 0 ;  /* 0x00000000ff007435 */ /* 0x000fe200000001ff */
        /* <DEDUP_REMOVED lines=18> */
.L_x_3142:
[----:B------:R-:W-:Y:S05]  /*31f0*/  BSYNC B1 ;  /* 0x0000000000017941 */ /* 0x000fea0003800000 */
.L_x_3141:
[----:B------:R-:W-:Y:S01]  /*3200*/  LEA R3, R0, 0x37800000, 0x17 ;  /* 0x3780000000037811 */ /* 0x000fe200078eb8ff */
[----:B------:R-:W-:-:S05]  /*3210*/  IMAD.SHL.U32 R0, R2, 0x200000, RZ ;  /* 0x0020000002007824 */ /* 0x000fca00078e00ff */
[----:B------:R-:W-:-:S07]  /*3220*/  LOP3.LUT R0, R3, R0, R4, 0xfe, !PT ;  /* 0x0000000003007212 */ /* 0x000fce00078efe04 */
.L_x_3140:
[----:B------:R-:W-:Y:S05]  /*3230*/  BSYNC B0 ;  /* 0x0000000000007941 */ /* 0x000fea0003800000 */
.L_x_3139:
[----:B------:R-:W-:-:S04]  /*3240*/  FMUL.FTZ R0, R0, 1 ;  /* 0x3f80000000007820 */ /* 0x000fc80000410000 */
[----:B------:R0:W2:Y:S01]  /*3250*/  F2F.F64.F32 R24, R0 ;  /* 0x0000000000187310 */ /* 0x0000a20000201800 */
[----:B------:R-:W-:Y:S05]  /*3260*/  BRA `(.L_x_3120) ;  /* 0x0000000000a47947 */ /* 0x000fea0003800000 */
.L_x_3132:
        /* <DEDUP_REMOVED lines=14> */
.L_x_3146:
[----:B------:R-:W-:Y:S05]  /*3350*/  BSYNC B0 ;  /* 0x0000000000007941 */ /* 0x000fea0003800000 */
.L_x_3145:
[----:B------:R-:W-:-:S04]  /*3360*/  FMUL.FTZ R0, R0, 1 ;  /* 0x3f80000000007820 */ /* 0x000fc80000410000 */
[----:B------:R0:W2:Y:S01]  /*3370*/  F2F.F64.F32 R24, R0 ;  /* 0x0000000000187310 */ /* 0x0000a20000201800 */
[----:B------:R-:W-:Y:S05]  /*3380*/  BRA `(.L_x_3120) ;  /* 0x00000000005c7947 */ /* 0x000fea0003800000 */
.L_x_3119:
[----:B------:R-:W-:Y:S01]  /*3390*/  MOV R0, 0x0 ;  /* 0x0000000000007802 */ /* 0x000fe20000000f00 */
[----:B------:R-:W-:Y:S01]  /*33a0*/  ULDC.64 UR4, c[0x4][0x128] ;  /* 0x01004a0000047ab9 */ /* 0x000fe20000000a00 */
[----:B------:R-:W-:Y:S01]  /*33b0*/  ULDC.64 UR6, c[0x4][0x8] ;  /* 0x0100020000067ab9 */ /* 0x000fe20000000a00 */
[----:B------:R-:W-:Y:S01]  /*33c0*/  IMAD.U32 R4, RZ, RZ, UR4 ;  /* 0x00000004ff047e24 */ /* 0x000fe2000f8e00ff */
[----:B------:R0:W2:Y:S01]  /*33d0*/  LDC.64 R2, c[0x4][R0] ;  /* 0x0100000000027b82 */ /* 0x0000a20000000a00 */
[----:B------:R-:W-:Y:S01]  /*33e0*/  MOV R5, UR5 ;  /* 0x0000000500057c02 */ /* 0x000fe20008000f00 */
        /* <DEDUP_REMOVED lines=9> */
[----:B-123-5:R-:W-:Y:S05]  /*3480*/  CALL.ABS.NOINC R2 ;  /* 0x0000000002007343 */ /* 0x02efea0003c00000 */
.L_x_3147:
[----:B------:R-:W-:Y:S01]  /*3490*/  CS2R R24, SRZ ;  /* 0x0000000000187805 */ /* 0x000fe2000001ff00 */
[----:B------:R-:W-:Y:S06]  /*34a0*/  BRA `(.L_x_3120) ;  /* 0x0000000000147947 */ /* 0x000fec0003800000 */
.L_x_3144:
[----:B------:R-:W2:Y:S02]  /*34b0*/  LDG.E.64 R24, desc[UR36][R22.64] ;  /* 0x0000002416187981 */ /* 0x000ea4000c1e1b00 */
[----:B--2---:R-:W0:Y:S01]  /*34c0*/  I2F.F64.U64 R24, R24 ;  /* 0x0000001800187312 */ /* 0x004e220000301800 */
[----:B------:R-:W-:Y:S05]  /*34d0*/  BRA `(.L_x_3120) ;  /* 0x0000000000087947 */ /* 0x000fea0003800000 */
.L_x_3143:
[----:B------:R-:W2:Y:S02]  /*34e0*/  LDG.E R22, desc[UR36][R22.64] ;  /* 0x0000002416167981 */ /* 0x000ea4000c1e1900 */
[----:B--2---:R0:W2:Y:S02]  /*34f0*/  I2F.F64.U32 R24, R22 ;  /* 0x0000001600187312 */ /* 0x0040a40000201800 */
.L_x_3120:
[----:B0-----:R-:W-:Y:S01]  /*3500*/  HFMA2.MMA R3, -RZ, RZ, 1.9912109375, 0.00128841400146484375 ;  /* 0x3ff71547ff037435 */ /* 0x001fe200000001ff */
[----:B------:R-:W-:Y:S01]  /*3510*/  IMAD.MOV.U32 R2, RZ, RZ, 0x652b82fe ;  /* 0x652b82feff027424 */ /* 0x000fe200078e00ff */
[----:B------:R-:W-:Y:S01]  /*3520*/  BSSY B0, `(.L_x_3148) ;  /* 0x000004c000007945 */ /* 0x000fe20003800000 */
[----:B------:R-:W-:Y:S01]  /*3530*/  IMAD.MOV.U32 R12, RZ, RZ, -0x105c611 ;  /* 0xfefa39efff0c7424 */ /* 0x000fe200078e00ff */
[----:B--2-45:R-:W-:Y:S01]  /*3540*/  FSETP.GEU.FTZ.AND P2, PT, |R25|, 4.1917929649353027344, PT ;  /* 0x4086232b1900780b */ /* 0x034fe20003f5e200 */
[----:B------:R-:W-:Y:S02]  /*3550*/  IMAD.MOV.U32 R13, RZ, RZ, 0x3fe62e42 ;  /* 0x3fe62e42ff0d7424 */ /* 0x000fe400078e00ff */
[----:B------:R-:W-:Y:S01]  /*3560*/  IMAD.MOV.U32 R14, RZ, RZ, 0x3b39803f ;  /* 0x3b39803fff0e7424 */ /* 0x000fe200078e00ff */
[CC--:B------:R-:W-:Y:S01]  /*3570*/  DFMA R4, -R24.reuse, R2.reuse, 6.75539944105574400000e+15 ;  /* 0x433800001804742b */ /* 0x0c0fe20000000102 */
[----:B------:R-:W-:Y:S01]  /*3580*/  IMAD.MOV.U32 R15, RZ, RZ, 0x3c7abc9e ;  /* 0x3c7abc9eff0f7424 */ /* 0x000fe200078e00ff */
[----:B------:R-:W-:Y:S01]  /*3590*/  DFMA R2, R24, R2, 6.75539944105574400000e+15 ;  /* 0x433800001802742b */ /* 0x000fe20000000002 */
[----:B------:R-:W-:-:S02]  /*35a0*/  IMAD.MOV.U32 R20, RZ, RZ, 0x69ce2bdf ;  /* 0x69ce2bdfff147424 */ /* 0x000fc400078e00ff */
[----:B------:R-:W-:-:S03]  /*35b0*/  IMAD.MOV.U32 R21, RZ, RZ, 0x3e5ade15 ;  /* 0x3e5ade15ff157424 */ /* 0x000fc600078e00ff */
[----:B------:R-:W-:Y:S02]  /*35c0*/  DADD R6, R4, -6.75539944105574400000e+15 ;  /* 0xc338000004067429 */ /* 0x000fe40000000000 */
[----:B------:R-:W-:-:S06]  /*35d0*/  DADD R10, R2, -6.75539944105574400000e+15 ;  /* 0xc3380000020a7429 */ /* 0x000fcc0000000000 */
[-CC-:B------:R-:W-:Y:S02]  /*35e0*/  DFMA R8, R6, -R12.reuse, -R24.reuse ;  /* 0x8000000c0608722b */ /* 0x180fe40000000818 */
[----:B------:R-:W-:-:S06]  /*35f0*/  DFMA R12, R10, -R12, R24 ;  /* 0x8000000c0a0c722b */ /* 0x000fcc0000000018 */
[-C--:B------:R-:W-:Y:S02]  /*3600*/  DFMA R6, R6, -R14.reuse, R8 ;  /* 0x8000000e0606722b */ /* 0x080fe40000000008 */
[----:B------:R-:W-:Y:S01]  /*3610*/  DFMA R8, R10, -R14, R12 ;  /* 0x8000000e0a08722b */ /* 0x000fe2000000000c */
[----:B------:R-:W-:Y:S01]  /*3620*/  IMAD.MOV.U32 R12, RZ, RZ, -0x35dec16 ;  /* 0xfca213eaff0c7424 */ /* 0x000fe200078e00ff */
[----:B------:R-:W-:Y:S01]  /*3630*/  MOV R14, 0x62401315 ;  /* 0x62401315000e7802 */ /* 0x000fe20000000f00 */
[----:B------:R-:W-:Y:S02]  /*3640*/  IMAD.MOV.U32 R13, RZ, RZ, 0x3e928af3 ;  /* 0x3e928af3ff0d7424 */ /* 0x000fe400078e00ff */
[----:B------:R-:W-:-:S04]  /*3650*/  IMAD.MOV.U32 R15, RZ, RZ, 0x3ec71dee ;  /* 0x3ec71deeff0f7424 */ /* 0x000fc800078e00ff */
[-CC-:B------:R-:W-:Y:S02]  /*3660*/  DFMA R10, R6, R20.reuse, R12.reuse ;  /* 0x00000014060a722b */ /* 0x180fe4000000000c */
[----:B------:R-:W-:-:S06]  /*3670*/  DFMA R12, R8, R20, R12 ;  /* 0x00000014080c722b */ /* 0x000fcc000000000c */
[--C-:B------:R-:W-:Y:S02]  /*3680*/  DFMA R10, R6, R10, R14.reuse ;  /* 0x0000000a060a722b */ /* 0x100fe4000000000e */
[----:B------:R-:W-:Y:S01]  /*3690*/  DFMA R12, R8, R12, R14 ;  /* 0x0000000c080c722b */ /* 0x000fe2000000000e */
[----:B------:R-:W-:Y:S02]  /*36a0*/  IMAD.MOV.U32 R14, RZ, RZ, 0x7c89eb71 ;  /* 0x7c89eb71ff0e7424 */ /* 0x000fe400078e00ff */
[----:B------:R-:W-:-:S06]  /*36b0*/  IMAD.MOV.U32 R15, RZ, RZ, 0x3efa0199 ;  /* 0x3efa0199ff0f7424 */ /* 0x000fcc00078e00ff */
        /* <DEDUP_REMOVED lines=10> */
[----:B------:R-:W-:Y:S01]  /*3760*/  IMAD.MOV.U32 R14, RZ, RZ, 0x11122322 ;  /* 0x11122322ff0e7424 */ /* 0x000fe200078e00ff */
[----:B------:R-:W-:-:S06]  /*3770*/  MOV R15, 0x3f811111 ;  /* 0x3f811111000f7802 */ /* 0x000fcc0000000f00 */
        /* <DEDUP_REMOVED lines=13> */
[----:B------:R-:W-:Y:S02]  /*3850*/  DFMA R12, R8, R12, R14 ;  /* 0x0000000c080c722b */ /* 0x000fe4000000000e */
[----:B------:R-:W-:-:S04]  /*3860*/  DADD R14, -RZ, -R24 ;  /* 0x00000000ff0e7229 */ /* 0x000fc80000000918 */
[----:B------:R-:W-:Y:S02]  /*3870*/  DFMA R10, R6, R10, 1 ;  /* 0x3ff00000060a742b */ /* 0x000fe4000000000a */
[----:B------:R-:W-:-:S04]  /*3880*/  DFMA R12, R8, R12, 1 ;  /* 0x3ff00000080c742b */ /* 0x000fc8000000000c */
[----:B------:R-:W-:Y:S02]  /*3890*/  FSETP.GEU.FTZ.AND P0, PT, |R15|, 4.1917929649353027344, PT ;  /* 0x4086232b0f00780b */ /* 0x000fe40003f1e200 */
[----:B------:R-:W-:Y:S02]  /*38a0*/  DFMA R10, R6, R10, 1 ;  /* 0x3ff00000060a742b */ /* 0x000fe4000000000a */
[----:B------:R-:W-:-:S08]  /*38b0*/  DFMA R12, R8, R12, 1 ;  /* 0x3ff00000080c742b */ /* 0x000fd0000000000c */
[----:B------:R-:W-:Y:S01]  /*38c0*/  IMAD R23, R4, 0x100000, R11 ;  /* 0x0010000004177824 */ /* 0x000fe200078e020b */
[----:B------:R-:W-:Y:S01]  /*38d0*/  MOV R22, R10 ;  /* 0x0000000a00167202 */ /* 0x000fe20000000f00 */
[----:B------:R-:W-:Y:S02]  /*38e0*/  IMAD R21, R2, 0x100000, R13 ;  /* 0x0010000002157824 */ /* 0x000fe400078e020d */
[----:B------:R-:W-:Y:S01]  /*38f0*/  IMAD.MOV.U32 R20, RZ, RZ, R12 ;  /* 0x000000ffff147224 */ /* 0x000fe200078e000c */
[----:B------:R-:W-:Y:S06]  /*3900*/  @!P0 BRA `(.L_x_3149) ;  /* 0x0000000000348947 */ /* 0x000fec0003800000 */
[----:B------:R-:W-:Y:S01]  /*3910*/  FSETP.GEU.FTZ.AND P1, PT, |R15|, 4.2275390625, PT ;  /* 0x408748000f00780b */ /* 0x000fe20003f3e200 */
[C---:B------:R-:W-:Y:S02]  /*3920*/  DADD R6, -R24.reuse, +INF ;  /* 0x7ff0000018067429 */ /* 0x040fe40000000100 */
[----:B------:R-:W-:-:S08]  /*3930*/  DSETP.GT.AND P0, PT, R24, RZ, PT ;  /* 0x000000ff1800722a */ /* 0x000fd00003f04000 */
[----:B------:R-:W-:Y:S02]  /*3940*/  FSEL R23, R7, RZ, !P0 ;  /* 0x000000ff07177208 */ /* 0x000fe40004000000 */
[----:B------:R-:W-:Y:S02]  /*3950*/  @!P1 LEA.HI R0, R4, R4, RZ, 0x1 ;  /* 0x0000000404009211 */ /* 0x000fe400078f08ff */
[----:B------:R-:W-:Y:S01]  /*3960*/  FSEL R22, R6, RZ, !P0 ;  /* 0x000000ff06167208 */ /* 0x000fe20004000000 */
[----:B------:R-:W-:Y:S01]  /*3970*/  @!P1 IMAD.MOV.U32 R6, RZ, RZ, RZ ;  /* 0x000000ffff069224 */ /* 0x000fe200078e00ff */
[----:B------:R-:W-:-:S05]  /*3980*/  @!P1 SHF.R.S32.HI R5, RZ, 0x1, R0 ;  /* 0x00000001ff059819 */ /* 0x000fca0000011400 */
[----:B------:R-:W-:Y:S02]  /*3990*/  @!P1 IMAD.IADD R4, R4, 0x1, -R5 ;  /* 0x0000000104049824 */ /* 0x000fe400078e0a05 */
[----:B------:R-:W-:-:S03]  /*39a0*/  @!P1 IMAD R5, R5, 0x100000, R11 ;  /* 0x0010000005059824 */ /* 0x000fc600078e020b */
[----:B------:R-:W-:Y:S01]  /*39b0*/  @!P1 LEA R7, R4, 0x3ff00000, 0x14 ;  /* 0x3ff0000004079811 */ /* 0x000fe200078ea0ff */
[----:B------:R-:W-:-:S06]  /*39c0*/  @!P1 IMAD.MOV.U32 R4, RZ, RZ, R10 ;  /* 0x000000ffff049224 */ /* 0x000fcc00078e000a */
[----:B------:R-:W-:-:S11]  /*39d0*/  @!P1 DMUL R22, R4, R6 ;  /* 0x0000000604169228 */ /* 0x000fd60000000000 */
.L_x_3149:
[----:B------:R-:W-:Y:S05]  /*39e0*/  BSYNC B0 ;  /* 0x0000000000007941 */ /* 0x000fea0003800000 */
.L_x_3148:
[----:B------:R-:W-:Y:S04]  /*39f0*/  BSSY B0, `(.L_x_3150) ;  /* 0x000000f000007945 */ /* 0x000fe80003800000 */
[----:B------:R-:W-:Y:S05]  /*3a00*/  @!P2 BRA `(.L_x_3151) ;  /* 0x000000000034a947 */ /* 0x000fea0003800000 */
[----:B------:R-:W-:Y:S01]  /*3a10*/  FSETP.GEU.FTZ.AND P0, PT, |R25|, 4.2275390625, PT ;  /* 0x408748001900780b */ /* 0x000fe20003f1e200 */
[C---:B------:R-:W-:Y:S02]  /*3a20*/  DADD R4, R24.reuse, +INF ;  /* 0x7ff0000018047429 */ /* 0x040fe40000000000 */
[----:B------:R-:W-:-:S08]  /*3a30*/  DSETP.GEU.AND P1, PT, R24, RZ, PT ;  /* 0x000000ff1800722a */ /* 0x000fd00003f2e000 */
[----:B------:R-:W-:Y:S02]  /*3a40*/  FSEL R21, R5, RZ, P1 ;  /* 0x000000ff05157208 */ /* 0x000fe40000800000 */
[----:B------:R-:W-:Y:S02]  /*3a50*/  @!P0 LEA.HI R0, R2, R2, RZ, 0x1 ;  /* 0x0000000202008211 */ /* 0x000fe400078f08ff */
[----:B------:R-:W-:Y:S02]  /*3a60*/  FSEL R20, R4, RZ, P1 ;  /* 0x000000ff04147208 */ /* 0x000fe40000800000 */
[----:B------:R-:W-:Y:S02]  /*3a70*/  @!P0 SHF.R.S32.HI R3, RZ, 0x1, R0 ;  /* 0x00000001ff038819 */ /* 0x000fe40000011400 */
[----:B------:R-:W-:-:S03]  /*3a80*/  @!P0 MOV R4, RZ ;  /* 0x000000ff00048202 */ /* 0x000fc60000000f00 */
[----:B------:R-:W-:Y:S02]  /*3a90*/  @!P0 IMAD.IADD R2, R2, 0x1, -R3 ;  /* 0x0000000102028824 */ /* 0x000fe400078e0a03 */
[----:B------:R-:W-:-:S03]  /*3aa0*/  @!P0 IMAD R3, R3, 0x100000, R13 ;  /* 0x0010000003038824 */ /* 0x000fc600078e020d */
[----:B------:R-:W-:Y:S01]  /*3ab0*/  @!P0 LEA R5, R2, 0x3ff00000, 0x14 ;  /* 0x3ff0000002058811 */ /* 0x000fe200078ea0ff */
[----:B------:R-:W-:-:S06]  /*3ac0*/  @!P0 IMAD.MOV.U32 R2, RZ, RZ, R12 ;  /* 0x000000ffff028224 */ /* 0x000fcc00078e000c */
[----:B------:R-:W-:-:S11]  /*3ad0*/  @!P0 DMUL R20, R2, R4 ;  /* 0x0000000402148228 */ /* 0x000fd60000000000 */
.L_x_3151:
[----:B------:R-:W-:Y:S05]  /*3ae0*/  BSYNC B0 ;  /* 0x0000000000007941 */ /* 0x000fea0003800000 */
.L_x_3150:
[C---:B------:R-:W-:Y:S01]  /*3af0*/  FSETP.GEU.FTZ.AND P1, PT, R21.reuse, 1.7916666269302368164, PT ;  /* 0x3fe555551500780b */ /* 0x040fe20003f3e000 */
[----:B------:R-:W-:Y:S01]  /*3b00*/  BSSY B0, `(.L_x_3152) ;  /* 0x0000086000007945 */ /* 0x000fe20003800000 */
[----:B------:R-:W-:-:S13]  /*3b10*/  FSETP.GT.FTZ.AND P0, PT, R21, -1.6999999284744262695, PT ;  /* 0xbfd999991500780b */ /* 0x000fda0003f14000 */
[----:B------:R-:W-:Y:S05]  /*3b20*/  @P0 BRA !P1, `(.L_x_3153) ;  /* 0x0000000400440947 */ /* 0x000fea0004800000 */
[----:B------:R-:W-:-:S10]  /*3b30*/  DADD R12, R20, 1 ;  /* 0x3ff00000140c7429 */ /* 0x000fd40000000000 */
[----:B------:R-:W-:Y:S01]  /*3b40*/  ISETP.GT.AND P0, PT, R13, 0xfffff, PT ;  /* 0x000fffff0d00780c */ /* 0x000fe20003f04270 */
[--C-:B------:R-:W-:Y:S02]  /*3b50*/  IMAD.MOV.U32 R2, RZ, RZ, R12.reuse ;  /* 0x000000ffff027224 */ /* 0x100fe400078e000c */
[----:B------:R-:W-:Y:S02]  /*3b60*/  IMAD.MOV.U32 R3, RZ, RZ, R13 ;  /* 0x000000ffff037224 */ /* 0x000fe400078e000d */
[----:B------:R-:W-:-:S08]  /*3b70*/  IMAD.MOV.U32 R8, RZ, RZ, R12 ;  /* 0x000000ffff087224 */ /* 0x000fd000078e000c */
[----:B------:R-:W-:-:S10]  /*3b80*/  @!P0 DMUL R2, R2, 1.80143985094819840000e+16 ;  /* 0x4350000002028828 */ /* 0x000fd40000000000 */
[----:B------:R-:W-:Y:S01]  /*3b90*/  @!P0 IMAD.MOV.U32 R13, RZ, RZ, R3 ;  /* 0x000000ffff0d8224 */ /* 0x000fe200078e0003 */
[----:B------:R-:W-:-:S03]  /*3ba0*/  @!P0 MOV R8, R2 ;  /* 0x0000000200088202 */ /* 0x000fc60000000f00 */
[----:B------:R-:W-:-:S05]  /*3bb0*/  VIADD R0, R13, 0xffffffff ;  /* 0xffffffff0d007836 */ /* 0x000fca0000000000 */
[----:B------:R-:W-:Y:S01]  /*3bc0*/  ISETP.GE.U32.AND P1, PT, R0, 0x7fefffff, PT ;  /* 0x7fefffff0000780c */ /* 0x000fe20003f26070 */
[----:B------:R-:W-:Y:S02]  /*3bd0*/  IMAD.MOV.U32 R0, RZ, RZ, -0x3ff ;  /* 0xfffffc01ff007424 */ /* 0x000fe400078e00ff */
[----:B------:R-:W-:-:S10]  /*3be0*/  @!P0 IMAD.MOV.U32 R0, RZ, RZ, -0x435 ;  /* 0xfffffbcbff008424 */ /* 0x000fd400078e00ff */
[----:B------:R-:W-:Y:S01]  /*3bf0*/  @P1 IMAD.MOV.U32 R4, RZ, RZ, 0x0 ;  /* 0x00000000ff041424 */ /* 0x000fe200078e00ff */
[----:B------:R-:W-:Y:S01]  /*3c00*/  @P1 FSETP.NEU.FTZ.AND P2, PT, R3, RZ, PT ;  /* 0x000000ff0300120b */ /* 0x000fe20003f5d000 */
[----:B------:R-:W-:-:S06]  /*3c10*/  @P1 IMAD.MOV.U32 R5, RZ, RZ, 0x7ff00000 ;  /* 0x7ff00000ff051424 */ /* 0x000fcc00078e00ff */
[----:B------:R-:W-:-:S10]  /*3c20*/  @P1 DFMA R4, R2, R4, +INF ;  /* 0x7ff000000204142b */ /* 0x000fd40000000004 */
[----:B------:R-:W-:Y:S02]  /*3c30*/  @P1 FSEL R10, R4, RZ, P2 ;  /* 0x000000ff040a1208 */ /* 0x000fe40001000000 */
[----:B------:R-:W-:Y:S01]  /*3c40*/  @P1 FSEL R11, R5, -QNAN , P2 ;  /* 0xfff00000050b1808 */ /* 0x000fe20001000000 */
[----:B------:R-:W-:Y:S06]  /*3c50*/  @P1 BRA `(.L_x_3154) ;  /* 0x0000000400c01947 */ /* 0x000fec0003800000 */
[C---:B------:R-:W-:Y:S01]  /*3c60*/  LOP3.LUT R2, R13.reuse, 0x800fffff, RZ, 0xc0, !PT ;  /* 0x800fffff0d027812 */ /* 0x040fe200078ec0ff */
[----:B------:R-:W-:Y:S01]  /*3c70*/  IMAD.MOV.U32 R4, RZ, RZ, RZ ;  /* 0x000000ffff047224 */ /* 0x000fe200078e00ff */
[----:B------:R-:W-:Y:S01]  /*3c80*/  UMOV UR4, 0x3ae80f1e ;  /* 0x3ae80f1e00047882 */ /* 0x000fe20000000000 */
[----:B------:R-:W-:Y:S01]  /*3c90*/  IMAD.MOV.U32 R14, RZ, RZ, -0x748574fc ;  /* 0x8b7a8b04ff0e7424 */ /* 0x000fe200078e00ff */
[----:B------:R-:W-:Y:S01]  /*3ca0*/  LOP3.LUT R9, R2, 0x3ff00000, RZ, 0xfc, !PT ;  /* 0x3ff0000002097812 */ /* 0x000fe200078efcff */
[----:B------:R-:W-:Y:S01]  /*3cb0*/  IMAD.MOV.U32 R15, RZ, RZ, 0x3ed0ee25 ;  /* 0x3ed0ee25ff0f7424 */ /* 0x000fe200078e00ff */
[----:B------:R-:W-:Y:S01]  /*3cc0*/  UMOV UR5, 0x3eb1380b ;  /* 0x3eb1380b00057882 */ /* 0x000fe20000000000 */
[----:B------:R-:W-:Y:S01]  /*3cd0*/  LEA.HI R0, R13, R0, RZ, 0xc ;  /* 0x000000000d007211 */ /* 0x000fe200078f60ff */
[----:B------:R-:W-:Y:S01]  /*3ce0*/  UMOV UR6, 0x80000000 ;  /* 0x8000000000067882 */ /* 0x000fe20000000000 */
[----:B------:R-:W-:Y:S01]  /*3cf0*/  ISETP.GE.AND P0, PT, R9, 0x3ff6a09f, PT ;  /* 0x3ff6a09f0900780c */ /* 0x000fe20003f06270 */
[----:B------:R-:W-:-:S12]  /*3d00*/  UMOV UR7, 0x43300000 ;  /* 0x4330000000077882 */ /* 0x000fd80000000000 */
[----:B------:R-:W-:Y:S02]  /*3d10*/  @P0 VIADD R3, R9, 0xfff00000 ;  /* 0xfff0000009030836 */ /* 0x000fe40000000000 */
[----:B------:R-:W-:Y:S02]  /*3d20*/  @P0 VIADD R0, R0, 0x1 ;  /* 0x0000000100000836 */ /* 0x000fe40000000000 */
[----:B------:R-:W-:-:S06]  /*3d30*/  @P0 IMAD.MOV.U32 R9, RZ, RZ, R3 ;  /* 0x000000ffff090224 */ /* 0x000fcc00078e0003 */
[C---:B------:R-:W-:Y:S02]  /*3d40*/  DADD R10, R8.reuse, 1 ;  /* 0x3ff00000080a7429 */ /* 0x040fe40000000000 */
[----:B------:R-:W-:-:S04]  /*3d50*/  DADD R8, R8, -1 ;  /* 0xbff0000008087429 */ /* 0x000fc80000000000 */
[----:B------:R-:W0:Y:S02]  /*3d60*/  MUFU.RCP64H R5, R11 ;  /* 0x0000000b00057308 */ /* 0x000e240000001800 */
[----:B0-----:R-:W-:-:S08]  /*3d70*/  DFMA R2, -R10, R4, 1 ;  /* 0x3ff000000a02742b */ /* 0x001fd00000000104 */
[----:B------:R-:W-:-:S08]  /*3d80*/  DFMA R2, R2, R2, R2 ;  /* 0x000000020202722b */ /* 0x000fd00000000002 */
[----:B------:R-:W-:-:S08]  /*3d90*/  DFMA R4, R4, R2, R4 ;  /* 0x000000020404722b */ /* 0x000fd00000000004 */
[----:B------:R-:W-:-:S08]  /*3da0*/  DMUL R2, R4, R8 ;  /* 0x0000000804027228 */ /* 0x000fd00000000000 */
[----:B------:R-:W-:-:S08]  /*3db0*/  DFMA R2, R4, R8, R2 ;  /* 0x000000080402722b */ /* 0x000fd00000000002 */
[----:B------:R-:W-:Y:S02]  /*3dc0*/  DMUL R6, R2, R2 ;  /* 0x0000000202067228 */ /* 0x000fe40000000000 */
[----:B------:R-:W-:-:S06]  /*3dd0*/  DADD R12, R8, -R2 ;  /* 0x00000000080c7229 */ /* 0x000fcc0000000802 */
[----:B------:R-:W-:Y:S01]  /*3de0*/  DFMA R10, R6, UR4, R14 ;  /* 0x00000004060a7c2b */ /* 0x000fe2000800000e */
[----:B------:R-:W-:Y:S01]  /*3df0*/  UMOV UR4, 0x9f02676f ;  /* 0x9f02676f00047882 */ /* 0x000fe20000000000 */
[----:B------:R-:W-:Y:S01]  /*3e00*/  UMOV UR5, 0x3ef3b266 ;  /* 0x3ef3b26600057882 */ /* 0x000fe20000000000 */
[----:B------:R-:W-:Y:S01]  /*3e10*/  LOP3.LUT R14, R0, 0x80000000, RZ, 0x3c, !PT ;  /* 0x80000000000e7812 */ /* 0x000fe200078e3cff */
[----:B------:R-:W-:Y:S01]  /*3e20*/  IMAD.MOV.U32 R15, RZ, RZ, 0x43300000 ;  /* 0x43300000ff0f7424 */ /* 0x000fe200078e00ff */
[----:B------:R-:W-:-:S03]  /*3e30*/  DADD R12, R12, R12 ;  /* 0x000000000c0c7229 */ /* 0x000fc6000000000c */
[----:B------:R-:W-:Y:S01]  /*3e40*/  DFMA R10, R6, R10, UR4 ;  /* 0x00000004060a7e2b */ /* 0x000fe2000800000a */
[----:B------:R-:W-:Y:S01]  /*3e50*/  UMOV UR4, 0xa9ab0956 ;  /* 0xa9ab095600047882 */ /* 0x000fe20000000000 */
[----:B------:R-:W-:Y:S01]  /*3e60*/  UMOV UR5, 0x3f1745cb ;  /* 0x3f1745cb00057882 */ /* 0x000fe20000000000 */
[----:B------:R-:W-:Y:S01]  /*3e70*/  DADD R14, R14, -UR6 ;  /* 0x800000060e0e7e29 */ /* 0x000fe20008000000 */
[----:B------:R-:W-:Y:S01]  /*3e80*/  UMOV UR6, 0xfefa39ef ;  /* 0xfefa39ef00067882 */ /* 0x000fe20000000000 */
[----:B------:R-:W-:Y:S01]  /*3e90*/  UMOV UR7, 0x3fe62e42 ;  /* 0x3fe62e4200077882 */ /* 0x000fe20000000000 */
[----:B------:R-:W-:Y:S02]  /*3ea0*/  DFMA R12, R8, -R2, R12 ;  /* 0x80000002080c722b */ /* 0x000fe4000000000c */
[----:B------:R-:W-:Y:S01]  /*3eb0*/  DFMA R10, R6, R10, UR4 ;  /* 0x00000004060a7e2b */ /* 0x000fe2000800000a */
[----:B------:R-:W-:Y:S01]  /*3ec0*/  UMOV UR4, 0x2d1b5154 ;  /* 0x2d1b515400047882 */ /* 0x000fe20000000000 */
[----:B------:R-:W-:Y:S01]  /*3ed0*/  UMOV UR5, 0x3f3c71c7 ;  /* 0x3f3c71c700057882 */ /* 0x000fe20000000000 */
[----:B------:R-:W-:-:S03]  /*3ee0*/  DFMA R8, R14, UR6, R2 ;  /* 0x000000060e087c2b */ /* 0x000fc60008000002 */
[----:B------:R-:W-:Y:S02]  /*3ef0*/  DMUL R12, R4, R12 ;  /* 0x0000000c040c7228 */ /* 0x000fe40000000000 */
[----:B------:R-:W-:Y:S01]  /*3f00*/  DFMA R10, R6, R10, UR4 ;  /* 0x00000004060a7e2b */ /* 0x000fe2000800000a */
[----:B------:R-:W-:Y:S01]  /*3f10*/  UMOV UR4, 0x923be72d ;  /* 0x923be72d00047882 */ /* 0x000fe20000000000 */
[----:B------:R-:W-:Y:S01]  /*3f20*/  UMOV UR5, 0x3f624924 ;  /* 0x3f62492400057882 */ /* 0x000fe20000000000 */
[----:B------:R-:W-:-:S05]  /*3f30*/  DFMA R20, -R14, UR6, R8 ;  /* 0x000000060e147c2b */ /* 0x000fca0008000108 */
[----:B------:R-:W-:Y:S01]  /*3f40*/  DFMA R10, R6, R10, UR4 ;  /* 0x00000004060a7e2b */ /* 0x000fe2000800000a */
[----:B------:R-:W-:Y:S01]  /*3f50*/  UMOV UR4, 0x9999a3c4 ;  /* 0x9999a3c400047882 */ /* 0x000fe20000000000 */
[----:B------:R-:W-:Y:S01]  /*3f60*/  UMOV UR5, 0x3f899999 ;  /* 0x3f89999900057882 */ /* 0x000fe20000000000 */
[----:B------:R-:W-:-:S05]  /*3f70*/  DADD R20, -R2, R20 ;  /* 0x0000000002147229 */ /* 0x000fca0000000114 */
[----:B------:R-:W-:Y:S01]  /*3f80*/  DFMA R10, R6, R10, UR4 ;  /* 0x00000004060a7e2b */ /* 0x000fe2000800000a */
[----:B------:R-:W-:Y:S01]  /*3f90*/  UMOV UR4, 0x55555554 ;  /* 0x5555555400047882 */ /* 0x000fe20000000000 */
[----:B------:R-:W-:-:S06]  /*3fa0*/  UMOV UR5, 0x3fb55555 ;  /* 0x3fb5555500057882 */ /* 0x000fcc0000000000 */
[----:B------:R-:W-:Y:S01]  /*3fb0*/  DFMA R10, R6, R10, UR4 ;  /* 0x00000004060a7e2b */ /* 0x000fe2000800000a */
[----:B------:R-:W-:Y:S01]  /*3fc0*/  UMOV UR4, 0x3b39803f ;  /* 0x3b39803f00047882 */ /* 0x000fe20000000000 */
[----:B------:R-:W-:-:S06]  /*3fd0*/  UMOV UR5, 0x3c7abc9e ;  /* 0x3c7abc9e00057882 */ /* 0x000fcc0000000000 */
[----:B------:R-:W-:-:S08]  /*3fe0*/  DMUL R10, R6, R10 ;  /* 0x0000000a060a7228 */ /* 0x000fd00000000000 */
[----:B------:R-:W-:-:S08]  /*3ff0*/  DFMA R10, R2, R10, R12 ;  /* 0x0000000a020a722b */ /* 0x000fd0000000000c */
[----:B------:R-:W-:-:S08]  /*4000*/  DADD R10, R10, -R20 ;  /* 0x000000000a0a7229 */ /* 0x000fd00000000814 */
[----:B------:R-:W-:-:S08]  /*4010*/  DFMA R10, R14, UR4, R10 ;  /* 0x000000040e0a7c2b */ /* 0x000fd0000800000a */
[----:B------:R-:W-:Y:S01]  /*4020*/  DADD R10, R8, R10 ;  /* 0x00000000080a7229 */ /* 0x000fe2000000000a */
[----:B------:R-:W-:Y:S10]  /*4030*/  BRA `(.L_x_3154) ;  /* 0x0000000000c87947 */ /* 0x000ff40003800000 */
.L_x_3153:
[----:B------:R-:W-:Y:S01]  /*4040*/  DADD R10, R20, 2 ;  /* 0x40000000140a7429 */ /* 0x000fe20000000000 */
[----:B------:R-:W-:Y:S01]  /*4050*/  MOV R2, 0x1 ;  /* 0x0000000100027802 */ /* 0x000fe20000000f00 */
[----:B------:R-:W-:Y:S01]  /*4060*/  BSSY B1, `(.L_x_3155) ;  /* 0x0000012000017945 */ /* 0x000fe20003800000 */
[----:B------:R-:W-:-:S03]  /*4070*/  FSETP.GEU.AND P1, PT, |R21|, 6.5827683646048100446e-37, PT ;  /* 0x036000001500780b */ /* 0x000fc60003f2e200 */
[----:B------:R-:W0:Y:S02]  /*4080*/  MUFU.RCP64H R3, R11 ;  /* 0x0000000b00037308 */ /* 0x000e240000001800 */
[----:B0-----:R-:W-:-:S08]  /*4090*/  DFMA R4, -R10, R2, 1 ;  /* 0x3ff000000a04742b */ /* 0x001fd00000000102 */
[----:B------:R-:W-:-:S08]  /*40a0*/  DFMA R4, R4, R4, R4 ;  /* 0x000000040404722b */ /* 0x000fd00000000004 */
[----:B------:R-:W-:-:S08]  /*40b0*/  DFMA R4, R2, R4, R2 ;  /* 0x000000040204722b */ /* 0x000fd00000000002 */
[----:B------:R-:W-:-:S08]  /*40c0*/  DFMA R2, -R10, R4, 1 ;  /* 0x3ff000000a02742b */ /* 0x000fd00000000104 */
[----:B------:R-:W-:-:S08]  /*40d0*/  DFMA R2, R4, R2, R4 ;  /* 0x000000020402722b */ /* 0x000fd00000000004 */
[----:B------:R-:W-:-:S08]  /*40e0*/  DMUL R28, R2, R20 ;  /* 0x00000014021c7228 */ /* 0x000fd00000000000 */
[----:B------:R-:W-:-:S08]  /*40f0*/  DFMA R4, -R10, R28, R20 ;  /* 0x0000001c0a04722b */ /* 0x000fd00000000114 */
[----:B------:R-:W-:-:S10]  /*4100*/  DFMA R28, R2, R4, R28 ;  /* 0x00000004021c722b */ /* 0x000fd4000000001c */
[----:B------:R-:W-:-:S05]  /*4110*/  FFMA R0, RZ, R11, R29 ;  /* 0x0000000bff007223 */ /* 0x000fca000000001d */
[----:B------:R-:W-:-:S13]  /*4120*/  FSETP.GT.AND P0, PT, |R0|, 1.469367938527859385e-39, PT ;  /* 0x001000000000780b */ /* 0x000fda0003f04200 */
[----:B------:R-:W-:Y:S05]  /*4130*/  @P0 BRA P1, `(.L_x_3156) ;  /* 0x0000000000100947 */ /* 0x000fea0000800000 */
[----:B------:R-:W-:Y:S01]  /*4140*/  IMAD.MOV.U32 R14, RZ, RZ, R20 ;  /* 0x000000ffff0e7224 */ /* 0x000fe200078e0014 */
[----:B------:R-:W-:Y:S01]  /*4150*/  MOV R0, 0x4180 ;  /* 0x0000418000007802 */ /* 0x000fe20000000f00 */
[----:B------:R-:W-:-:S07]  /*4160*/  IMAD.MOV.U32 R15, RZ, RZ, R21 ;  /* 0x000000ffff0f7224 */ /* 0x000fce00078e0015 */
[----:B-1-3--:R-:W-:Y:S05]  /*4170*/  CALL.REL.NOINC `($__internal_1_$__cuda_sm20_div_rn_f64_full) ;  /* 0x0000013000a87944 */ /* 0x00afea0003c00000 */
.L_x_3156:
[----:B------:R-:W-:Y:S05]  /*4180*/  BSYNC B1 ;  /* 0x0000000000017941 */ /* 0x000fea0003800000 */
.L_x_3155:
[----:B------:R-:W-:Y:S01]  /*4190*/  DMUL R28, R28, R20 ;  /* 0x000000141c1c7228 */ /* 0x000fe20000000000 */
[----:B------:R-:W-:Y:S01]  /*41a0*/  IMAD.MOV.U32 R6, RZ, RZ, -0x314d23bc ;  /* 0xceb2dc44ff067424 */ /* 0x000fe200078e00ff */
[----:B------:R-:W-:Y:S01]  /*41b0*/  UMOV UR4, 0x2fbe14b5 ;  /* 0x2fbe14b500047882 */ /* 0x000fe20000000000 */
[----:B------:R-:W-:Y:S01]  /*41c0*/  IMAD.MOV.U32 R7, RZ, RZ, 0x3ed087ff ;  /* 0x3ed087ffff077424 */ /* 0x000fe200078e00ff */
[----:B------:R-:W-:-:S04]  /*41d0*/  UMOV UR5, 0x3eb372fb ;  /* 0x3eb372fb00057882 */ /* 0x000fc80000000000 */
[----:B------:R-:W-:-:S08]  /*41e0*/  DADD R2, -R28, R20 ;  /* 0x000000001c027229 */ /* 0x000fd00000000114 */
[----:B------:R-:W-:-:S08]  /*41f0*/  DMUL R4, R2, R2 ;  /* 0x0000000202047228 */ /* 0x000fd00000000000 */
[----:B------:R-:W-:Y:S01]  /*4200*/  DFMA R6, R4, UR4, R6 ;  /* 0x0000000404067c2b */ /* 0x000fe20008000006 */
[----:B------:R-:W-:Y:S01]  /*4210*/  UMOV UR4, 0x890f468c ;  /* 0x890f468c00047882 */ /* 0x000fe20000000000 */
[----:B------:R-:W-:-:S06]  /*4220*/  UMOV UR5, 0x3ef3b9ff ;  /* 0x3ef3b9ff00057882 */ /* 0x000fcc0000000000 */
[----:B------:R-:W-:Y:S01]  /*4230*/  DFMA R6, R4, R6, UR4 ;  /* 0x0000000404067e2b */ /* 0x000fe20008000006 */
        /* <DEDUP_REMOVED lines=14> */
[----:B------:R-:W-:-:S08]  /*4320*/  DFMA R6, R4, R6, UR4 ;  /* 0x0000000404067e2b */ /* 0x000fd00008000006 */
[----:B------:R-:W-:-:S08]  /*4330*/  DMUL R6, R4, R6 ;  /* 0x0000000604067228 */ /* 0x000fd00000000000 */
[----:B------:R-:W-:-:S08]  /*4340*/  DFMA R6, R2, R6, -R28 ;  /* 0x000000060206722b */ /* 0x000fd0000000081c */
[----:B------:R-:W-:-:S11]  /*4350*/  DADD R10, R6, R20 ;  /* 0x00000000060a7229 */ /* 0x000fd60000000014 */
.L_x_3154:
[----:B------:R-:W-:Y:S05]  /*4360*/  BSYNC B0 ;  /* 0x0000000000007941 */ /* 0x000fea0003800000 */
.L_x_3152:
[----:B------:R-:W-:Y:S01]  /*4370*/  LOP3.LUT R3, R11, 0x7fffffff, RZ, 0xc0, !PT ;  /* 0x7fffffff0b037812 */ /* 0x000fe200078ec0ff */
[----:B------:R-:W-:Y:S01]  /*4380*/  IMAD.MOV.U32 R2, RZ, RZ, R10 ;  /* 0x000000ffff027224 */ /* 0x000fe200078e000a */
[----:B------:R-:W-:Y:S01]  /*4390*/  UMOV UR4, 0x24dd2f1a ;  /* 0x24dd2f1a00047882 */ /* 0x000fe20000000000 */
[----:B------:R-:W-:Y:S01]  /*43a0*/  UMOV UR5, 0x3fe4f922 ;  /* 0x3fe4f92200057882 */ /* 0x000fe20000000000 */
[----:B------:R-:W-:Y:S03]  /*43b0*/  BSSY B0, `(.L_x_3157) ;  /* 0x0000065000007945 */ /* 0x000fe60003800000 */
[----:B------:R-:W-:-:S14]  /*43c0*/  DSETP.GE.AND P0, PT, R2, UR4, PT ;  /* 0x0000000402007e2a */ /* 0x000fdc000bf06000 */
[----:B------:R-:W-:Y:S05]  /*43d0*/  @!P0 BRA `(.L_x_3158) ;  /* 0x0000000000fc8947 */ /* 0x000fea0003800000 */
[----:B------:R-:W-:Y:S01]  /*43e0*/  DADD R6, R2, R2 ;  /* 0x0000000002067229 */ /* 0x000fe20000000002 */
[----:B------:R-:W-:Y:S01]  /*43f0*/  UMOV UR4, 0xf0000000 ;  /* 0xf000000000047882 */ /* 0x000fe20000000000 */
[----:B------:R-:W-:Y:S01]  /*4400*/  UMOV UR5, 0x380fffff ;  /* 0x380fffff00057882 */ /* 0x000fe20000000000 */
[----:B------:R-:W-:Y:S02]  /*4410*/  IMAD.MOV.U32 R8, RZ, RZ, -0x7649667 ;  /* 0xf89b6999ff087424 */ /* 0x000fe400078e00ff */
[----:B------:R-:W-:Y:S01]  /*4420*/  IMAD.MOV.U32 R9, RZ, RZ, 0x3e928a27 ;  /* 0x3e928a27ff097424 */ /* 0x000fe200078e00ff */
[----:B------:R-:W0:Y:S02]  /*4430*/  F2F.F32.F64 R0, R6 ;  /* 0x0000000600007310 */ /* 0x000e240000301000 */
[----:B------:R-:W-:Y:S01]  /*4440*/  DSETP.GEU.AND P0, PT, |R6|, UR4, PT ;  /* 0x0000000406007e2a */ /* 0x000fe2000bf0e200 */
[----:B------:R-:W-:Y:S01]  /*4450*/  UMOV UR4, 0xfefa39ef ;  /* 0xfefa39ef00047882 */ /* 0x000fe20000000000 */
[----:B------:R-:W-:-:S12]  /*4460*/  UMOV UR5, 0x3fe62e42 ;  /* 0x3fe62e4200057882 */ /* 0x000fd80000000000 */
[----:B0-----:R-:W-:Y:S01]  /*4470*/  @!P0 FMUL R0, R0, 1.175494350822287508e-38 ;  /* 0x0080000000008820 */ /* 0x001fe20000400000 */
[----:B------:R-:W-:-:S03]  /*4480*/  ISETP.GT.U32.AND P0, PT, R3, 0x40330fc1, PT ;  /* 0x40330fc10300780c */ /* 0x000fc60003f04070 */
[----:B------:R-:W-:-:S06]  /*4490*/  FMUL.FTZ R0, R0, 1.4426950216293334961 ;  /* 0x3fb8aa3b00007820 */ /* 0x000fcc0000410000 */
[----:B------:R-:W0:Y:S02]  /*44a0*/  FRND R0, R0 ;  /* 0x0000000000007307 */ /* 0x000e240000201000 */
[----:B0-----:R-:W-:-:S06]  /*44b0*/  FMUL.FTZ R2, R0, 1 ;  /* 0x3f80000000027820 */ /* 0x001fcc0000410000 */
[----:B------:R-:W0:Y:S08]  /*44c0*/  MUFU.EX2 R0, R0 ;  /* 0x0000000000007308 */ /* 0x000e300000000800 */
[----:B------:R0:W2:Y:S02]  /*44d0*/  F2F.F64.F32 R4, R2 ;  /* 0x0000000200047310 */ /* 0x0000a40000201800 */
[----:B0-----:R-:W-:Y:S01]  /*44e0*/  FMUL.FTZ R2, R0, 1 ;  /* 0x3f80000000027820 */ /* 0x001fe20000410000 */
[----:B--2---:R-:W-:Y:S01]  /*44f0*/  DFMA R4, -R4, UR4, R6 ;  /* 0x0000000404047c2b */ /* 0x004fe20008000106 */
[----:B------:R-:W-:Y:S01]  /*4500*/  UMOV UR4, 0xa4741b81 ;  /* 0xa4741b8100047882 */ /* 0x000fe20000000000 */
[----:B------:R-:W-:-:S06]  /*4510*/  UMOV UR5, 0x3e5ae904 ;  /* 0x3e5ae90400057882 */ /* 0x000fcc0000000000 */
[C---:B------:R-:W-:Y:S01]  /*4520*/  DFMA R6, R4.reuse, UR4, R8 ;  /* 0x0000000404067c2b */ /* 0x040fe20008000008 */
[----:B------:R-:W-:Y:S01]  /*4530*/  UMOV UR4, 0x15ff7e07 ;  /* 0x15ff7e0700047882 */ /* 0x000fe20000000000 */
[----:B------:R-:W-:Y:S01]  /*4540*/  UMOV UR5, 0x3ec71de7 ;  /* 0x3ec71de700057882 */ /* 0x000fe20000000000 */
[----:B------:R-:W0:Y:S05]  /*4550*/  F2F.F64.F32 R8, R2 ;  /* 0x0000000200087310 */ /* 0x000e2a0000201800 */
[----:B------:R-:W-:Y:S01]  /*4560*/  DFMA R6, R4, R6, UR4 ;  /* 0x0000000404067e2b */ /* 0x000fe20008000006 */
[----:B------:R-:W-:Y:S01]  /*4570*/  UMOV UR4, 0x6b0ac45a ;  /* 0x6b0ac45a00047882 */ /* 0x000fe20000000000 */
[----:B------:R-:W-:-:S06]  /*4580*/  UMOV UR5, 0x3efa019a ;  /* 0x3efa019a00057882 */ /* 0x000fcc0000000000 */
[----:B------:R-:W-:Y:S01]  /*4590*/  DFMA R6, R4, R6, UR4 ;  /* 0x0000000404067e2b */ /* 0x000fe20008000006 */
[----:B------:R-:W-:Y:S01]  /*45a0*/  UMOV UR4, 0x17eed94f ;  /* 0x17eed94f00047882 */ /* 0x000fe20000000000 */
[----:B------:R-:W-:Y:S01]  /*45b0*/  UMOV UR5, 0x3f2a01a0 ;  /* 0x3f2a01a000057882 */ /* 0x000fe20000000000 */
[----:B0-----:R-:W-:-:S05]  /*45c0*/  DADD R12, -R8, 1 ;  /* 0x3ff00000080c7429 */ /* 0x001fca0000000100 */
        /* <DEDUP_REMOVED lines=17> */
[----:B------:R-:W-:Y:S01]  /*46e0*/  DFMA R6, R4, R6, R4 ;  /* 0x000000060406722b */ /* 0x000fe20000000004 */
[----:B------:R-:W-:-:S07]  /*46f0*/  IMAD.MOV.U32 R4, RZ, RZ, RZ ;  /* 0x000000ffff047224 */ /* 0x000fce00078e00ff */
[----:B------:R-:W-:-:S08]  /*4700*/  DFMA R6, -R6, R8, R12 ;  /* 0x000000080606722b */ /* 0x000fd0000000010c */
[----:B------:R-:W-:-:S06]  /*4710*/  DADD R6, -R6, 2 ;  /* 0x4000000006067429 */ /* 0x000fcc0000000100 */
[----:B------:R-:W0:Y:S02]  /*4720*/  MUFU.RCP64H R5, R7 ;  /* 0x0000000700057308 */ /* 0x000e240000001800 */
[----:B0-----:R-:W-:-:S08]  /*4730*/  DFMA R8, -R6, R4, 1 ;  /* 0x3ff000000608742b */ /* 0x001fd00000000104 */
[----:B------:R-:W-:-:S08]  /*4740*/  DFMA R8, R8, R8, R8 ;  /* 0x000000080808722b */ /* 0x000fd00000000008 */
[----:B------:R-:W-:Y:S01]  /*4750*/  DFMA R8, R4, R8, R4 ;  /* 0x000000080408722b */ /* 0x000fe20000000004 */
[----:B------:R-:W-:Y:S01]  /*4760*/  MOV R4, 0x0 ;  /* 0x0000000000047802 */ /* 0x000fe20000000f00 */
[----:B------:R-:W-:-:S06]  /*4770*/  IMAD.MOV.U32 R5, RZ, RZ, 0x40000000 ;  /* 0x40000000ff057424 */ /* 0x000fcc00078e00ff */
[----:B------:R-:W-:-:S10]  /*4780*/  DFMA R8, -R8, R4, 1 ;  /* 0x3ff000000808742b */ /* 0x000fd40000000104 */
[----:B------:R-:W-:Y:S02]  /*4790*/  FSEL R3, R9, 1.875, !P0 ;  /* 0x3ff0000009037808 */ /* 0x000fe40004000000 */
[----:B------:R-:W-:Y:S02]  /*47a0*/  FSEL R10, R8, RZ, !P0 ;  /* 0x000000ff080a7208 */ /* 0x000fe40004000000 */
[----:B------:R-:W-:Y:S01]  /*47b0*/  LOP3.LUT R11, R3, 0x80000000, R11, 0xb8, !PT ;  /* 0x80000000030b7812 */ /* 0x000fe200078eb80b */
[----:B------:R-:W-:Y:S06]  /*47c0*/  BRA `(.L_x_3159) ;  /* 0x00000000008c7947 */ /* 0x000fec0003800000 */
.L_x_3158:
[----:B------:R-:W-:Y:S01]  /*47d0*/  DMUL R2, R10, R10 ;  /* 0x0000000a0a027228 */ /* 0x000fe20000000000 */
[----:B------:R-:W-:Y:S01]  /*47e0*/  IMAD.MOV.U32 R4, RZ, RZ, 0x420afc3d ;  /* 0x420afc3dff047424 */ /* 0x000fe200078e00ff */
[----:B------:R-:W-:Y:S01]  /*47f0*/  UMOV UR4, 0xe2f5e964 ;  /* 0xe2f5e96400047882 */ /* 0x000fe20000000000 */
[----:B------:R-:W-:Y:S01]  /*4800*/  IMAD.MOV.U32 R5, RZ, RZ, 0x3f14359f ;  /* 0x3f14359fff057424 */ /* 0x000fe200078e00ff */
[----:B------:R-:W-:-:S05]  /*4810*/  UMOV UR5, 0x3ef0bc46 ;  /* 0x3ef0bc4600057882 */ /* 0x000fca0000000000 */
[----:B------:R-:W-:Y:S01]  /*4820*/  DFMA R4, R2, -UR4, R4 ;  /* 0x8000000402047c2b */ /* 0x000fe20008000004 */
[----:B------:R-:W-:Y:S01]  /*4830*/  UMOV UR4, 0x728c5d84 ;  /* 0x728c5d8400047882 */ /* 0x000fe20000000000 */
[----:B------:R-:W-:-:S06]  /*4840*/  UMOV UR5, 0x3f2df9f0 ;  /* 0x3f2df9f000057882 */ /* 0x000fcc0000000000 */
[----:B------:R-:W-:Y:S01]  /*4850*/  DFMA R4, R2, R4, -UR4 ;  /* 0x8000000402047e2b */ /* 0x000fe20008000004 */
[----:B------:R-:W-:Y:S01]  /*4860*/  UMOV UR4, 0xcec4f033 ;  /* 0xcec4f03300047882 */ /* 0x000fe20000000000 */
[----:B------:R-:W-:-:S06]  /*4870*/  UMOV UR5, 0x3f4337d1 ;  /* 0x3f4337d100057882 */ /* 0x000fcc0000000000 */
[----:B------:R-:W-:Y:S01]  /*4880*/  DFMA R4, R2, R4, UR4 ;  /* 0x0000000402047e2b */ /* 0x000fe20008000004 */
        /* <DEDUP_REMOVED lines=20> */
[----:B------:R-:W-:-:S08]  /*49d0*/  DFMA R4, R2, R4, -UR4 ;  /* 0x8000000402047e2b */ /* 0x000fd00008000004 */
[----:B------:R-:W-:-:S08]  /*49e0*/  DFMA R4, R2, R4, RZ ;  /* 0x000000040204722b */ /* 0x000fd000000000ff */
[----:B------:R-:W-:-:S11]  /*49f0*/  DFMA R10, R4, R10, R10 ;  /* 0x0000000a040a722b */ /* 0x000fd6000000000a */
.L_x_3159:
[----:B------:R-:W-:Y:S05]  /*4a00*/  BSYNC B0 ;  /* 0x0000000000007941 */ /* 0x000fea0003800000 */
.L_x_3157:
[----:B------:R-:W-:Y:S01]  /*4a10*/  DADD R22, R22, 1 ;  /* 0x3ff0000016167429 */ /* 0x000fe20000000000 */
[----:B------:R-:W-:Y:S01]  /*4a20*/  BSSY B0, `(.L_x_3160) ;  /* 0x0000011000007945 */ /* 0x000fe20003800000 */
[----:B------:R-:W-:-:S04]  /*4a30*/  DFMA R12, -R10, R10, 1 ;  /* 0x3ff000000a0c742b */ /* 0x000fc8000000010a */
[----:B------:R-:W0:Y:S04]  /*4a40*/  MUFU.RCP64H R3, R23 ;  /* 0x0000001700037308 */ /* 0x000e280000001800 */
[----:B------:R-:W-:-:S05]  /*4a50*/  VIADD R2, R23, 0x300402 ;  /* 0x0030040217027836 */ /* 0x000fca0000000000 */
[----:B------:R-:W-:Y:S01]  /*4a60*/  FSETP.GEU.AND P0, PT, |R2|, 5.8789094863358348022e-39, PT ;  /* 0x004004020200780b */ /* 0x000fe20003f0e200 */
[----:B0-----:R-:W-:-:S08]  /*4a70*/  DFMA R4, -R22, R2, 1 ;  /* 0x3ff000001604742b */ /* 0x001fd00000000102 */
[----:B------:R-:W-:-:S08]  /*4a80*/  DFMA R4, R4, R4, R4 ;  /* 0x000000040404722b */ /* 0x000fd00000000004 */
[----:B------:R-:W-:-:S08]  /*4a90*/  DFMA R4, R2, R4, R2 ;  /* 0x000000040204722b */ /* 0x000fd00000000002 */
[----:B------:R-:W-:-:S08]  /*4aa0*/  DFMA R6, -R22, R4, 1 ;  /* 0x3ff000001606742b */ /* 0x000fd00000000104 */
[----:B------:R-:W-:Y:S01]  /*4ab0*/  DFMA R4, R4, R6, R4 ;  /* 0x000000060404722b */ /* 0x000fe20000000004 */
[----:B------:R-:W-:Y:S10]  /*4ac0*/  @P0 BRA `(.L_x_3161) ;  /* 0x0000000000180947 */ /* 0x000ff40003800000 */
[----:B------:R-:W-:Y:S01]  /*4ad0*/  LOP3.LUT R2, R23, 0x7fffffff, RZ, 0xc0, !PT ;  /* 0x7fffffff17027812 */ /* 0x000fe200078ec0ff */
[----:B------:R-:W-:Y:S01]  /*4ae0*/  IMAD.MOV.U32 R6, RZ, RZ, R22 ;  /* 0x000000ffff067224 */ /* 0x000fe200078e0016 */
[----:B------:R-:W-:Y:S01]  /*4af0*/  MOV R0, 0x4b30 ;  /* 0x00004b3000007802 */ /* 0x000fe20000000f00 */
[----:B------:R-:W-:Y:S02]  /*4b00*/  IMAD.MOV.U32 R3, RZ, RZ, R23 ;  /* 0x000000ffff037224 */ /* 0x000fe400078e0017 */
[----:B------:R-:W-:-:S07]  /*4b10*/  VIADD R2, R2, 0xfff00000 ;  /* 0xfff0000002027836 */ /* 0x000fce0000000000 */
[----:B-1-3--:R-:W-:Y:S05]  /*4b20*/  CALL.REL.NOINC `($__internal_0_$__cuda_sm20_dblrcp_rn_slowpath_v3) ;  /* 0x00000124009c7944 */ /* 0x00afea0003c00000 */
.L_x_3161:
[----:B------:R-:W-:Y:S05]  /*4b30*/  BSYNC B0 ;  /* 0x0000000000007941 */ /* 0x000fea0003800000 */
.L_x_3160:
[----:B------:R-:W0:Y:S01]  /*4b40*/  LDC.U8 R2, c[0x0][0x491] ;  /* 0x00012440ff027b82 */ /* 0x000e220000000000 */
[----:B------:R-:W-:-:S08]  /*4b50*/  DMUL R4, R4, R24 ;  /* 0x0000001804047228 */ /* 0x000fd00000000000 */
[----:B------:R-:W-:-:S08]  /*4b60*/  DFMA R4, R12, R4, R10 ;  /* 0x000000040c04722b */ /* 0x000fd0000000000a */
[----:B-1-3--:R-:W-:Y:S01]  /*4b70*/  DMUL R4, R4, R16 ;  /* 0x0000001004047228 */ /* 0x00afe20000000000 */
        /* <DEDUP_REMOVED lines=11> */
[----:B------:R-:W0:Y:S02]  /*4c30*/  F2I.F64.TRUNC R5, R4 ;  /* 0x0000000400057311 */ /* 0x000e24000030d100 */
[----:B0-----:R0:W-:Y:S01]  /*4c40*/  STG.E.U8 desc[UR36][R18.64], R5 ;  /* 0x0000000512007986 */ /* 0x0011e2000c101124 */
[----:B------:R-:W-:Y:S05]  /*4c50*/  BRA `(.L_x_3167) ;  /* 0x0000001000087947 */ /* 0x000fea0003800000 */
.L_x_3165:
[----:B------:R-:W0:Y:S02]  /*4c60*/  F2I.S64.F64.TRUNC R4, R4 ;  /* 0x0000000400047311 */ /* 0x000e24000030d900 */
[----:B0-----:R-:W-:-:S05]  /*4c70*/  IMAD.MOV.U32 R3, RZ, RZ, R4 ;  /* 0x000000ffff037224 */ /* 0x001fca00078e0004 */
[----:B------:R0:W-:Y:S01]  /*4c80*/  STG.E.U8 desc[UR36][R18.64], R3 ;  /* 0x0000000312007986 */ /* 0x0001e2000c101124 */
[----:B------:R-:W-:Y:S05]  /*4c90*/  BRA `(.L_x_3167) ;  /* 0x0000000c00f87947 */ /* 0x000fea0003800000 */
.L_x_3164:
[----:B------:R-:W-:-:S13]  /*4ca0*/  ISETP.NE.AND P0, PT, R0, 0x2, PT ;  /* 0x000000020000780c */ /* 0x000fda0003f05270 */
[----:B------:R-:W-:Y:S05]  /*4cb0*/  @!P0 BRA `(.L_x_3168) ;  /* 0x0000000000288947 */ /* 0x000fea0003800000 */
[----:B------:R-:W-:-:S13]  /*4cc0*/  ISETP.NE.AND P0, PT, R0, 0x3, PT ;  /* 0x000000030000780c */ /* 0x000fda0003f05270 */
[----:B------:R-:W-:Y:S05]  /*4cd0*/  @!P0 BRA `(.L_x_3169) ;  /* 0x0000000000148947 */ /* 0x000fea0003800000 */
[----:B------:R-:W-:-:S13]  /*4ce0*/  ISETP.NE.AND P0, PT, R0, 0x4, PT ;  /* 0x000000040000780c */ /* 0x000fda0003f05270 */
[----:B------:R-:W-:Y:S05]  /*4cf0*/  @P0 BRA `(.L_x_3166) ;  /* 0x0000000c00880947 */ /* 0x000fea0003800000 */
[----:B------:R-:W0:Y:S02]  /*4d00*/  F2I.S64.F64.TRUNC R4, R4 ;  /* 0x0000000400047311 */ /* 0x000e24000030d900 */
[----:B0-----:R0:W-:Y:S01]  /*4d10*/  STG.E.64 desc[UR36][R18.64], R4 ;  /* 0x0000000412007986 */ /* 0x0011e2000c101b24 */
[----:B------:R-:W-:Y:S05]  /*4d20*/  BRA `(.L_x_3167) ;  /* 0x0000000c00d47947 */ /* 0x000fea0003800000 */
.L_x_3169:
[----:B------:R-:W0:Y:S02]  /*4d30*/  F2I.F64.TRUNC R5, R4 ;  /* 0x0000000400057311 */ /* 0x000e24000030d100 */
[----:B0-----:R0:W-:Y:S01]  /*4d40*/  STG.E desc[UR36][R18.64], R5 ;  /* 0x0000000512007986 */ /* 0x0011e2000c101924 */
[----:B------:R-:W-:Y:S05]  /*4d50*/  BRA `(.L_x_3167) ;  /* 0x0000000c00c87947 */ /* 0x000fea0003800000 */
.L_x_3168:
[----:B------:R-:W0:Y:S02]  /*4d60*/  F2I.F64.TRUNC R5, R4 ;  /* 0x0000000400057311 */ /* 0x000e24000030d100 */
[----:B0-----:R0:W-:Y:S01]  /*4d70*/  STG.E.U16 desc[UR36][R18.64], R5 ;  /* 0x0000000512007986 */ /* 0x0011e2000c101524 */
[----:B------:R-:W-:Y:S05]  /*4d80*/  BRA `(.L_x_3167) ;  /* 0x0000000c00bc7947 */ /* 0x000fea0003800000 */
.L_x_3163:
[----:B------:R-:W-:-:S13]  /*4d90*/  ISETP.GT.AND P0, PT, R0, 0x6, PT ;  /* 0x000000060000780c */ /* 0x000fda0003f04270 */
[----:B------:R-:W-:Y:S05]  /*4da0*/  @P0 BRA `(.L_x_3170) ;  /* 0x00000000004c0947 */ /* 0x000fea0003800000 */
[----:B------:R-:W-:-:S13]  /*4db0*/  ISETP.NE.AND P0, PT, R0, 0x5, PT ;  /* 0x000000050000780c */ /* 0x000fda0003f05270 */
[----:B------:R-:W-:Y:S05]  /*4dc0*/  @!P0 BRA `(.L_x_3171) ;  /* 0x0000000000248947 */ /* 0x000fea0003800000 */
[----:B------:R-:W-:-:S13]  /*4dd0*/  ISETP.NE.AND P0, PT, R0, 0x6, PT ;  /* 0x000000060000780c */ /* 0x000fda0003f05270 */
[----:B------:R-:W-:Y:S05]  /*4de0*/  @P0 BRA `(.L_x_3166) ;  /* 0x0000000c004c0947 */ /* 0x000fea0003800000 */
[----:B------:R-:W-:Y:S01]  /*4df0*/  UMOV UR4, 0xf0000000 ;  /* 0xf000000000047882 */ /* 0x000fe20000000000 */
[----:B------:R-:W-:Y:S01]  /*4e00*/  UMOV UR5, 0x380fffff ;  /* 0x380fffff00057882 */ /* 0x000fe20000000000 */
[----:B------:R-:W0:Y:S01]  /*4e10*/  F2F.F32.F64 R3, R4 ;  /* 0x0000000400037310 */ /* 0x000e220000301000 */
[----:B------:R-:W-:-:S14]  /*4e20*/  DSETP.GEU.AND P0, PT, |R4|, UR4, PT ;  /* 0x0000000404007e2a */ /* 0x000fdc000bf0e200 */
[----:B0-----:R-:W-:-:S05]  /*4e30*/  @!P0 FMUL R3, R3, 1.175494350822287508e-38 ;  /* 0x0080000003038820 */ /* 0x001fca0000400000 */
[----:B------:R0:W-:Y:S01]  /*4e40*/  STG.E desc[UR36][R18.64], R3 ;  /* 0x0000000312007986 */ /* 0x0001e2000c101924 */
[----:B------:R-:W-:Y:S05]  /*4e50*/  BRA `(.L_x_3167) ;  /* 0x0000000c00887947 */ /* 0x000fea0003800000 */
.L_x_3171:
[----:B------:R-:W-:Y:S01]  /*4e60*/  UMOV UR4, 0xf0000000 ;  /* 0xf000000000047882 */ /* 0x000fe20000000000 */
[----:B------:R-:W-:Y:S01]  /*4e70*/  UMOV UR5, 0x380fffff ;  /* 0x380fffff00057882 */ /* 0x000fe20000000000 */
[----:B------:R-:W0:Y:S01]  /*4e80*/  F2F.F32.F64 R0, R4 ;  /* 0x0000000400007310 */ /* 0x000e220000301000 */
[----:B------:R-:W-:-:S14]  /*4e90*/  DSETP.GEU.AND P0, PT, |R4|, UR4, PT ;  /* 0x0000000404007e2a */ /* 0x000fdc000bf0e200 */
[----:B0-----:R-:W-:-:S05]  /*4ea0*/  @!P0 FMUL R0, R0, 1.175494350822287508e-38 ;  /* 0x0080000000008820 */ /* 0x001fca0000400000 */
[----:B------:R-:W-:-:S05]  /*4eb0*/  F2FP.F16.F32.PACK_AB R0, RZ, R0 ;  /* 0x00000000ff00723e */ /* 0x000fca00000000ff */
[----:B------:R0:W-:Y:S01]  /*4ec0*/  STG.E.U16 desc[UR36][R18.64], R0 ;  /* 0x0000000012007986 */ /* 0x0001e2000c101524 */
[----:B------:R-:W-:Y:S05]  /*4ed0*/  BRA `(.L_x_3167) ;  /* 0x0000000c00687947 */ /* 0x000fea0003800000 */
.L_x_3170:
[----:B------:R-:W-:-:S13]  /*4ee0*/  ISETP.NE.AND P0, PT, R0, 0x7, PT ;  /* 0x000000070000780c */ /* 0x000fda0003f05270 */
[----:B------:R-:W-:Y:S05]  /*4ef0*/  @!P0 BRA `(.L_x_3172) ;  /* 0x0000000000548947 */ /* 0x000fea0003800000 */
[----:B------:R-:W-:-:S13]  /*4f00*/  ISETP.NE.AND P0, PT, R0, 0x8, PT ;  /* 0x000000080000780c */ /* 0x000fda0003f05270 */
[----:B------:R-:W-:Y:S05]  /*4f10*/  @!P0 BRA `(.L_x_3173) ;  /* 0x0000000000288947 */ /* 0x000fea0003800000 */
[----:B------:R-:W-:-:S13]  /*4f20*/  ISETP.NE.AND P0, PT, R0, 0x9, PT ;  /* 0x000000090000780c */ /* 0x000fda0003f05270 */
[----:B------:R-:W-:Y:S05]  /*4f30*/  @P0 BRA `(.L_x_3166) ;  /* 0x0000000800f80947 */ /* 0x000fea0003800000 */
[----:B------:R-:W-:Y:S01]  /*4f40*/  UMOV UR4, 0xf0000000 ;  /* 0xf000000000047882 */ /* 0x000fe20000000000 */
[----:B------:R-:W-:Y:S01]  /*4f50*/  UMOV UR5, 0x380fffff ;  /* 0x380fffff00057882 */ /* 0x000fe20000000000 */
[----:B------:R-:W0:Y:S01]  /*4f60*/  F2F.F32.F64 R2, R4 ;  /* 0x0000000400027310 */ /* 0x000e220000301000 */
[----:B------:R-:W-:Y:S01]  /*4f70*/  DSETP.GEU.AND P0, PT, |R4|, UR4, PT ;  /* 0x0000000404007e2a */ /* 0x000fe2000bf0e200 */
[----:B------:R-:W-:-:S13]  /*4f80*/  MOV R3, RZ ;  /* 0x000000ff00037202 */ /* 0x000fda0000000f00 */
[----:B0-----:R-:W-:-:S05]  /*4f90*/  @!P0 FMUL R2, R2, 1.175494350822287508e-38 ;  /* 0x0080000002028820 */ /* 0x001fca0000400000 */
[----:B------:R0:W-:Y:S01]  /*4fa0*/  STG.E.64 desc[UR36][R18.64], R2 ;  /* 0x0000000212007986 */ /* 0x0001e2000c101b24 */
[----:B------:R-:W-:Y:S05]  /*4fb0*/  BRA `(.L_x_3167) ;  /* 0x0000000c00307947 */ /* 0x000fea0003800000 */
.L_x_3173:
[----:B------:R-:W-:Y:S01]  /*4fc0*/  UMOV UR4, 0xf0000000 ;  /* 0xf000000000047882 */ /* 0x000fe20000000000 */
[----:B------:R-:W-:Y:S01]  /*4fd0*/  UMOV UR5, 0x380fffff ;  /* 0x380fffff00057882 */ /* 0x000fe20000000000 */
[----:B------:R-:W0:Y:S01]  /*4fe0*/  F2F.F32.F64 R0, R4 ;  /* 0x0000000400007310 */ /* 0x000e220000301000 */
[----:B------:R-:W-:-:S14]  /*4ff0*/  DSETP.GEU.AND P0, PT, |R4|, UR4, PT ;  /* 0x0000000404007e2a */ /* 0x000fdc000bf0e200 */
[----:B0-----:R-:W-:-:S05]  /*5000*/  @!P0 FMUL R0, R0, 1.175494350822287508e-38 ;  /* 0x0080000000008820 */ /* 0x001fca0000400000 */
[----:B------:R-:W-:-:S04]  /*5010*/  F2FP.F16.F32.PACK_AB R3, RZ, R0 ;  /* 0x00000000ff03723e */ /* 0x000fc800000000ff */
[----:B------:R-:W-:-:S05]  /*5020*/  PRMT R3, R3, 0x5410, RZ ;  /* 0x0000541003037816 */ /* 0x000fca00000000ff */
[----:B------:R0:W-:Y:S01]  /*5030*/  STG.E desc[UR36][R18.64], R3 ;  /* 0x0000000312007986 */ /* 0x0001e2000c101924 */
[----:B------:R-:W-:Y:S05]  /*5040*/  BRA `(.L_x_3167) ;  /* 0x0000000c000c7947 */ /* 0x000fea0003800000 */
.L_x_3172:
[----:B------:R0:W-:Y:S01]  /*5050*/  STG.E.64 desc[UR36][R18.64], R4 ;  /* 0x0000000412007986 */ /* 0x0001e2000c101b24 */
[----:B------:R-:W-:Y:S05]  /*5060*/  BRA `(.L_x_3167) ;  /* 0x0000000c00047947 */ /* 0x000fea0003800000 */
.L_x_3162:
        /* <DEDUP_REMOVED lines=8> */
[----:B------:R-:W-:-:S06]  /*50f0*/  DSETP.NEU.AND P0, PT, R4, RZ, PT ;  /* 0x000000ff0400722a */ /* 0x000fcc0003f0d000 */
[----:B------:R-:W-:-:S05]  /*5100*/  SEL R3, RZ, 0x1, !P0 ;  /* 0x00000001ff037807 */ /* 0x000fca0004000000 */
[----:B------:R0:W-:Y:S01]  /*5110*/  STG.E.U8 desc[UR36][R18.64], R3 ;  /* 0x0000000312007986 */ /* 0x0001e2000c101124 */
[----:B------:R-:W-:Y:S05]  /*5120*/  BRA `(.L_x_3167) ;  /* 0x0000000800d47947 */ /* 0x000fea0003800000 */
.L_x_3176:
[----:B------:R-:W-:-:S05]  /*5130*/  CS2R R6, SRZ ;  /* 0x0000000000067805 */ /* 0x000fca000001ff00 */
[----:B------:R0:W-:Y:S01]  /*5140*/  STG.E.128 desc[UR36][R18.64], R4 ;  /* 0x0000000412007986 */ /* 0x0001e2000c101d24 */
[----:B------:R-:W-:Y:S05]  /*5150*/  BRA `(.L_x_3167) ;  /* 0x0000000800c87947 */ /* 0x000fea0003800000 */
.L_x_3175:
        /* <DEDUP_REMOVED lines=10> */
[----:B------:R-:W-:-:S13]  /*5200*/  BSSY B0, `(.L_x_3179) ;  /* 0x000000f000007945 */ /* 0x000fda0003800000 */
[----:B0-----:R-:W-:-:S05]  /*5210*/  @!P0 FMUL R7, R7, 1.175494350822287508e-38 ;  /* 0x0080000007078820 */ /* 0x001fca0000400000 */
        /* <DEDUP_REMOVED lines=13> */
.L_x_3180:
[----:B------:R-:W-:Y:S05]  /*52f0*/  BSYNC B0 ;  /* 0x0000000000007941 */ /* 0x000fea0003800000 */
.L_x_3179:
[----:B------:R-:W-:-:S05]  /*5300*/  LOP3.LUT R3, R0, R3, RZ, 0xfc, !PT ;  /* 0x0000000300037212 */ /* 0x000fca00078efcff */
[----:B------:R0:W-:Y:S01]  /*5310*/  STG.E.U8 desc[UR36][R18.64], R3 ;  /* 0x0000000312007986 */ /* 0x0001e2000c101124 */
[----:B------:R-:W-:Y:S05]  /*5320*/  BRA `(.L_x_3167) ;  /* 0x0000000800547947 */ /* 0x000fea0003800000 */
.L_x_3178:
[----:B------:R-:W-:Y:S01]  /*5330*/  UMOV UR4, 0xf0000000 ;  /* 0xf000000000047882 */ /* 0x000fe20000000000 */
[----:B------:R-:W-:Y:S01]  /*5340*/  UMOV UR5, 0x380fffff ;  /* 0x380fffff00057882 */ /* 0x000fe20000000000 */
[----:B------:R-:W0:Y:S01]  /*5350*/  F2F.F32.F64 R3, R4 ;  /* 0x0000000400037310 */ /* 0x000e220000301000 */
[----:B------:R-:W-:Y:S01]  /*5360*/  DSETP.GEU.AND P0, PT, |R4|, UR4, PT ;  /* 0x0000000404007e2a */ /* 0x000fe2000bf0e200 */
[----:B------:R-:W-:-:S13]  /*5370*/  BSSY B0, `(.L_x_3181) ;  /* 0x0000010000007945 */ /* 0x000fda0003800000 */
[----:B0-----:R-:W-:-:S05]  /*5380*/  @!P0 FMUL R3, R3, 1.175494350822287508e-38 ;  /* 0x0080000003038820 */ /* 0x001fca0000400000 */
        /* <DEDUP_REMOVED lines=11> */
.L_x_3182:
[----:B------:R-:W-:Y:S01]  /*5440*/  IMAD.MOV.U32 R0, RZ, RZ, 0x7f ;  /* 0x0000007fff007424 */ /* 0x000fe200078e00ff */
[----:B------:R-:W-:-:S04]  /*5450*/  ISETP.GT.U32.AND P0, PT, R2, 0x7f800000, PT ;  /* 0x7f8000000200780c */ /* 0x000fc80003f04070 */
[----:B------:R-:W-:-:S09]  /*5460*/  SEL R0, R0, 0x7c, P0 ;  /* 0x0000007c00007807 */ /* 0x000fd20000000000 */
.L_x_3183:
[----:B------:R-:W-:Y:S05]  /*5470*/  BSYNC B0 ;  /* 0x0000000000007941 */ /* 0x000fea0003800000 */
.L_x_3181:
[----:B------:R-:W-:-:S04]  /*5480*/  LOP3.LUT R2, R3, 0x80000000, RZ, 0xc0, !PT ;  /* 0x8000000003027812 */ /* 0x000fc800078ec0ff */
[----:B------:R-:W-:-:S04]  /*5490*/  SHF.R.U32.HI R3, RZ, 0x18, R2 ;  /* 0x00000018ff037819 */ /* 0x000fc80000011602 */
[----:B------:R-:W-:-:S05]  /*54a0*/  LOP3.LUT R3, R0, R3, RZ, 0xfc, !PT ;  /* 0x0000000300037212 */ /* 0x000fca00078efcff */
[----:B------:R0:W-:Y:S01]  /*54b0*/  STG.E.U8 desc[UR36][R18.64], R3 ;  /* 0x0000000312007986 */ /* 0x0001e2000c101124 */
[----:B------:R-:W-:Y:S05]  /*54c0*/  BRA `(.L_x_3167) ;  /* 0x0000000400ec7947 */ /* 0x000fea0003800000 */
.L_x_3177:
[----:B------:R-:W-:Y:S01]  /*54d0*/  UMOV UR4, 0xf0000000 ;  /* 0xf000000000047882 */ /* 0x000fe20000000000 */
[----:B------:R-:W-:Y:S01]  /*54e0*/  UMOV UR5, 0x380fffff ;  /* 0x380fffff00057882 */ /* 0x000fe20000000000 */
[----:B------:R-:W0:Y:S01]  /*54f0*/  F2F.F32.F64 R0, R4 ;  /* 0x0000000400007310 */ /* 0x000e220000301000 */
[----:B------:R-:W-:-:S14]  /*5500*/  DSETP.GEU.AND P0, PT, |R4|, UR4, PT ;  /* 0x0000000404007e2a */ /* 0x000fdc000bf0e200 */
[----:B0-----:R-:W-:-:S05]  /*5510*/  @!P0 FMUL R0, R0, 1.175494350822287508e-38 ;  /* 0x0080000000008820 */ /* 0x001fca0000400000 */
[----:B------:R-:W-:-:S05]  /*5520*/  F2FP.BF16.F32.PACK_AB R0, RZ, R0 ;  /* 0x00000000ff00723e */ /* 0x000fca00000010ff */
[----:B------:R0:W-:Y:S01]  /*5530*/  STG.E.U16 desc[UR36][R18.64], R0 ;  /* 0x0000000012007986 */ /* 0x0001e2000c101524 */
[----:B------:R-:W-:Y:S05]  /*5540*/  BRA `(.L_x_3167) ;  /* 0x0000000400cc7947 */ /* 0x000fea0003800000 */
.L_x_3174:
        /* <DEDUP_REMOVED lines=8> */
[----:B------:R-:W0:Y:S02]  /*55d0*/  F2I.U32.F64.TRUNC R5, R4 ;  /* 0x0000000400057311 */ /* 0x000e24000030d000 */
[----:B0-----:R4:W-:Y:S01]  /*55e0*/  STG.E.U16 desc[UR36][R18.64], R5 ;  /* 0x0000000512007986 */ /* 0x0019e2000c101524 */
[----:B------:R-:W-:Y:S05]  /*55f0*/  BRA `(.L_x_3167) ;  /* 0x0000000400a07947 */ /* 0x000fea0003800000 */
.L_x_3186:
[----:B------:R-:W-:Y:S01]  /*5600*/  UMOV UR4, 0xf0000000 ;  /* 0xf000000000047882 */ /* 0x000fe20000000000 */
[----:B------:R-:W-:Y:S01]  /*5610*/  UMOV UR5, 0x380fffff ;  /* 0x380fffff00057882 */ /* 0x000fe20000000000 */
[----:B------:R-:W0:Y:S01]  /*5620*/  F2F.F32.F64 R3, R4 ;  /* 0x0000000400037310 */ /* 0x000e220000301000 */
[----:B------:R-:W-:Y:S01]  /*5630*/  DSETP.GEU.AND P0, PT, |R4|, UR4, PT ;  /* 0x0000000404007e2a */ /* 0x000fe2000bf0e200 */
[----:B------:R-:W-:Y:S01]  /*5640*/  BSSY B0, `(.L_x_3187) ;  /* 0x0000015000007945 */ /* 0x000fe20003800000 */
[----:B------:R-:W-:-:S12]  /*5650*/  IMAD.MOV.U32 R9, RZ, RZ, 0x80 ;  /* 0x00000080ff097424 */ /* 0x000fd800078e00ff */
[----:B0-----:R-:W-:-:S05]  /*5660*/  @!P0 FMUL R3, R3, 1.175494350822287508e-38 ;  /* 0x0080000003038820 */ /* 0x001fca0000400000 */
        /* <DEDUP_REMOVED lines=14> */
.L_x_3189:
[----:B------:R-:W-:-:S04]  /*5750*/  LOP3.LUT R2, R3, 0x80000000, RZ, 0xc0, !PT ;  /* 0x8000000003027812 */ /* 0x000fc800078ec0ff */
[----:B------:R-:W-:-:S04]  /*5760*/  SHF.R.U32.HI R3, RZ, 0x18, R2 ;  /* 0x00000018ff037819 */ /* 0x000fc80000011602 */
[----:B------:R-:W-:-:S04]  /*5770*/  LOP3.LUT R0, R0, R3, RZ, 0xfc, !PT ;  /* 0x0000000300007212 */ /* 0x000fc800078efcff */
[----:B------:R-:W-:-:S07]  /*5780*/  PRMT R9, R0, 0x7610, R9 ;  /* 0x0000761000097816 */ /* 0x000fce0000000009 */
.L_x_3188:
[----:B------:R-:W-:Y:S05]  /*5790*/  BSYNC B0 ;  /* 0x0000000000007941 */ /* 0x000fea0003800000 */
.L_x_3187:
[----:B------:R3:W-:Y:S01]  /*57a0*/  STG.E.U8 desc[UR36][R18.64], R9 ;  /* 0x0000000912007986 */ /* 0x0007e2000c101124 */
[----:B------:R-:W-:Y:S05]  /*57b0*/  BRA `(.L_x_3167) ;  /* 0x0000000400307947 */ /* 0x000fea0003800000 */
.L_x_3185:
        /* <DEDUP_REMOVED lines=21> */
.L_x_3192:
[----:B------:R-:W-:-:S04]  /*5910*/  LOP3.LUT R2, R3, 0x80000000, RZ, 0xc0, !PT ;  /* 0x8000000003027812 */ /* 0x000fc800078ec0ff */
[----:B------:R-:W-:-:S04]  /*5920*/  SHF.R.U32.HI R3, RZ, 0x18, R2 ;  /* 0x00000018ff037819 */ /* 0x000fc80000011602 */
[----:B------:R-:W-:-:S04]  /*5930*/  LOP3.LUT R0, R0, R3, RZ, 0xfc, !PT ;  /* 0x0000000300007212 */ /* 0x000fc800078efcff */
[----:B------:R-:W-:-:S07]  /*5940*/  PRMT R9, R0, 0x7610, R9 ;  /* 0x0000761000097816 */ /* 0x000fce0000000009 */
.L_x_3191:
[----:B------:R-:W-:Y:S05]  /*5950*/  BSYNC B0 ;  /* 0x0000000000007941 */ /* 0x000fea0003800000 */
.L_x_3190:
[----:B------:R0:W-:Y:S01]  /*5960*/  STG.E.U8 desc[UR36][R18.64], R9 ;  /* 0x0000000912007986 */ /* 0x0001e2000c101124 */
[----:B------:R-:W-:Y:S05]  /*5970*/  BRA `(.L_x_3167) ;  /* 0x0000000000c07947 */ /* 0x000fea0003800000 */
.L_x_3184:
        /* <DEDUP_REMOVED lines=22> */
[----:B------:R-:W-:-:S05]  /*5ae0*/  @!P0 IADD3 R0, R2, RZ, RZ ;  /* 0x000000ff02008210 */ /* 0x000fca0007ffe0ff */
[----:B------:R-:W-:-:S05]  /*5af0*/  @P2 IMAD.MOV.U32 R3, RZ, RZ, R0 ;  /* 0x000000ffff032224 */ /* 0x000fca00078e0000 */
[----:B------:R1:W-:Y:S01]  /*5b00*/  STG.E.U8 desc[UR36][R18.64], R3 ;  /* 0x0000000312007986 */ /* 0x0003e2000c101124 */
[----:B------:R-:W-:Y:S05]  /*5b10*/  BRA `(.L_x_3167) ;  /* 0x0000000000587947 */ /* 0x000fea0003800000 */
.L_x_3166:
[----:B------:R-:W-:Y:S01]  /*5b20*/  MOV R0, 0x0 ;  /* 0x0000000000007802 */ /* 0x000fe20000000f00 */
[----:B------:R-:W-:Y:S01]  /*5b30*/  ULDC.64 UR4, c[0x4][0x128] ;  /* 0x01004a0000047ab9 */ /* 0x000fe20000000a00 */
[----:B------:R-:W-:Y:S01]  /*5b40*/  ULDC.64 UR6, c[0x4][0x130] ;  /* 0x01004c0000067ab9 */ /* 0x000fe20000000a00 */
[----:B------:R-:W-:Y:S01]  /*5b50*/  IMAD.U32 R4, RZ, RZ, UR4 ;  /* 0x00000004ff047e24 */ /* 0x000fe2000f8e00ff */
[----:B------:R0:W1:Y:S01]  /*5b60*/  LDC.64 R2, c[0x4][R0] ;  /* 0x0100000000027b82 */ /* 0x0000620000000a00 */
[----:B------:R-:W-:Y:S01]  /*5b70*/  IMAD.U32 R5, RZ, RZ, UR5 ;  /* 0x00000005ff057e24 */ /* 0x000fe2000f8e00ff */
[----:B------:R-:W-:Y:S01]  /*5b80*/  ULDC.64 UR4, c[0x4][0x10] ;  /* 0x0100040000047ab9 */ /* 0x000fe20000000a00 */
[----:B------:R-:W-:Y:S01]  /*5b90*/  HFMA2.MMA R12, -RZ, RZ, 0, 5.9604644775390625e-08 ;  /* 0x00000001ff0c7435 */ /* 0x000fe200000001ff */
[----:B------:R-:W-:Y:S02]  /*5ba0*/  IMAD.U32 R6, RZ, RZ, UR6 ;  /* 0x00000006ff067e24 */ /* 0x000fe4000f8e00ff */
[----:B------:R-:W-:-:S02]  /*5bb0*/  IMAD.U32 R7, RZ, RZ, UR7 ;  /* 0x00000007ff077e24 */ /* 0x000fc4000f8e00ff */
[----:B------:R-:W-:Y:S02]  /*5bc0*/  IMAD.U32 R10, RZ, RZ, UR4 ;  /* 0x00000004ff0a7e24 */ /* 0x000fe4000f8e00ff */
[----:B------:R-:W-:Y:S02]  /*5bd0*/  IMAD.U32 R11, RZ, RZ, UR5 ;  /* 0x00000005ff0b7e24 */ /* 0x000fe4000f8e00ff */
[----:B------:R-:W-:Y:S02]  /*5be0*/  IMAD.MOV.U32 R8, RZ, RZ, 0x65 ;  /* 0x00000065ff087424 */ /* 0x000fe400078e00ff */
[----:B0-----:R-:W-:-:S07]  /*5bf0*/  IMAD.MOV.U32 R13, RZ, RZ, RZ ;  /* 0x000000ffff0d7224 */ /* 0x001fce00078e00ff */
[----:B------:R-:W-:-:S07]  /*5c00*/  LEPC R20, `(.L_x_3195) ;  /* 0x000000001014794e */ /* 0x000fce0000000000 */
[----:B-1----:R-:W-:Y:S05]  /*5c10*/  CALL.ABS.NOINC R2 ;  /* 0x0000000002007343 */ /* 0x002fea0003c00000 */
.L_x_3195:
[----:B------:R-:W-:Y:S05]  /*5c20*/  BRA `(.L_x_3167) ;  /* 0x0000000000147947 */ /* 0x000fea0003800000 */
.L_x_3194:
[----:B------:R-:W0:Y:S02]  /*5c30*/  F2I.U64.F64.TRUNC R4, R4 ;  /* 0x0000000400047311 */ /* 0x000e24000030d800 */
[----:B0-----:R0:W-:Y:S01]  /*5c40*/  STG.E.64 desc[UR36][R18.64], R4 ;  /* 0x0000000412007986 */ /* 0x0011e2000c101b24 */
[----:B------:R-:W-:Y:S05]  /*5c50*/  BRA `(.L_x_3167) ;  /* 0x0000000000087947 */ /* 0x000fea0003800000 */
.L_x_3193:
[----:B------:R-:W0:Y:S02]  /*5c60*/  F2I.U32.F64.TRUNC R5, R4 ;  /* 0x0000000400057311 */ /* 0x000e24000030d000 */
[----:B0-----:R2:W-:Y:S02]  /*5c70*/  STG.E desc[UR36][R18.64], R5 ;  /* 0x0000000512007986 */ /* 0x0015e4000c101924 */
.L_x_3167:
[----:B0-----:R-:W0:Y:S01]  /*5c80*/  S2R R0, SR_TID.X ;  /* 0x0000000000007919 */ /* 0x001e220000002100 */
[----:B-1----:R-:W0:Y:S02]  /*5c90*/  S2R R3, SR_CTAID.X ;  /* 0x0000000000037919 */ /* 0x002e240000002500 */
[----:B0-----:R-:W-:-:S04]  /*5ca0*/  IMAD R0, R3, 0x200, R0 ;  /* 0x0000020003007824 */ /* 0x001fc800078e0200 */
[----:B------:R-:W-:-:S07]  /*5cb0*/  VIADD R17, R0, 0x80 ;  /* 0x0000008000117836 */ /* 0x000fce0000000000 */
.L_x_3080:
[----:B------:R-:W-:Y:S05]  /*5cc0*/  BSYNC B6 ;  /* 0x0000000000067941 */ /* 0x000fea0003800000 */
.L_x_3079:
[----:B------:R-:W-:Y:S01]  /*5cd0*/  ULDC UR4, c[0x0][0x210] ;  /* 0x0000840000047ab9 */ /* 0x000fe20000000800 */
[----:B------:R-:W-:Y:S01]  /*5ce0*/  BSSY B6, `(.L_x_3196) ;  /* 0x00005c3000067945 */ /* 0x000fe20003800000 */
[----:B------:R-:W-:-:S13]  /*5cf0*/  ISETP.GE.AND P0, PT, R17, UR4, PT ;  /* 0x0000000411007c0c */ /* 0x000fda000bf06270 */
[----:B------:R-:W-:Y:S05]  /*5d00*/  @P0 BRA `(.L_x_3197) ;  /* 0x0000005c00000947 */ /* 0x000fea0003800000 */
        /* <DEDUP_REMOVED lines=25> */
[----:B--2-4-:R-:W-:Y:S01]  /*5ea0*/  SHF.R.U32.HI R5, RZ, UR4, R4 ;  /* 0x00000004ff057c19 */ /* 0x014fe20008011604 */
        /* <DEDUP_REMOVED lines=328> */
.L_x_3198:
[----:B--2-4-:R-:W0:Y:S01]  /*7330*/  LDC.U8 R5, c[0x0][0x492] ;  /* 0x00012480ff057b82 */ /* 0x014e220000000000 */
        /* <DEDUP_REMOVED lines=17> */
[----:B------:R-:W3:Y:S02]  /*7450*/  LDG.E.S8 R2, desc[UR36][R2.64] ;  /* 0x0000002402027981 */ /* 0x000ee4000c1e1300 */
[----:B---3--:R0:W1:Y:S01]  /*7460*/  I2F.F64.S16 R18, R2 ;  /* 0x0000000200127312 */ /* 0x0080620000101c00 */
[----:B------:R-:W-:Y:S05]  /*7470*/  BRA `(.L_x_3204) ;  /* 0x0000000c007c7947 */ /* 0x000fea0003800000 */
.L_x_3202:
[----:B------:R-:W3:Y:S02]  /*7480*/  LDG.E.U8 R2, desc[UR36][R2.64] ;  /* 0x0000002402027981 */ /* 0x000ee4000c1e1100 */
[----:B---3--:R0:W1:Y:S01]  /*7490*/  I2F.F64.U16 R18, R2 ;  /* 0x0000000200127312 */ /* 0x0080620000101800 */
[----:B------:R-:W-:Y:S05]  /*74a0*/  BRA `(.L_x_3204) ;  /* 0x0000000c00707947 */ /* 0x000fea0003800000 */
.L_x_3201:
[----:B------:R-:W-:-:S13]  /*74b0*/  ISETP.NE.AND P0, PT, R4, 0x2, PT ;  /* 0x000000020400780c */ /* 0x000fda0003f05270 */
[----:B------:R-:W-:Y:S05]  /*74c0*/  @!P0 BRA `(.L_x_3205) ;  /* 0x0000000000288947 */ /* 0x000fea0003800000 */
[----:B------:R-:W-:-:S13]  /*74d0*/  ISETP.NE.AND P0, PT, R4, 0x3, PT ;  /* 0x000000030400780c */ /* 0x000fda0003f05270 */
[----:B------:R-:W-:Y:S05]  /*74e0*/  @!P0 BRA `(.L_x_3206) ;  /* 0x0000000000148947 */ /* 0x000fea0003800000 */
[----:B------:R-:W-:-:S13]  /*74f0*/  ISETP.NE.AND P0, PT, R4, 0x4, PT ;  /* 0x000000040400780c */ /* 0x000fda0003f05270 */
[----:B------:R-:W-:Y:S05]  /*7500*/  @P0 BRA `(.L_x_3203) ;  /* 0x0000000800fc0947 */ /* 0x000fea0003800000 */
[----:B---3--:R-:W2:Y:S02]  /*7510*/  LDG.E.64 R18, desc[UR36][R2.64] ;  /* 0x0000002402127981 */ /* 0x008ea4000c1e1b00 */
[----:B--2---:R-:W0:Y:S01]  /*7520*/  I2F.F64.S64 R18, R18 ;  /* 0x0000001200127312 */ /* 0x004e220000301c00 */
[----:B------:R-:W-:Y:S05]  /*7530*/  BRA `(.L_x_3204) ;  /* 0x0000000c004c7947 */ /* 0x000fea0003800000 */
.L_x_3206:
[----:B------:R-:W3:Y:S02]  /*7540*/  LDG.E R2, desc[UR36][R2.64] ;  /* 0x0000002402027981 */ /* 0x000ee4000c1e1900 */
[----:B---3--:R0:W1:Y:S01]  /*7550*/  I2F.F64 R18, R2 ;  /* 0x0000000200127312 */ /* 0x0080620000201c00 */
[----:B------:R-:W-:Y:S05]  /*7560*/  BRA `(.L_x_3204) ;  /* 0x0000000c00407947 */ /* 0x000fea0003800000 */
.L_x_3205:
[----:B------:R-:W3:Y:S02]  /*7570*/  LDG.E.U16 R2, desc[UR36][R2.64] ;  /* 0x0000002402027981 */ /* 0x000ee4000c1e1500 */
[----:B---3--:R0:W1:Y:S01]  /*7580*/  I2F.F64.S16 R18, R2 ;  /* 0x0000000200127312 */ /* 0x0080620000101c00 */
[----:B------:R-:W-:Y:S05]  /*7590*/  BRA `(.L_x_3204) ;  /* 0x0000000c00347947 */ /* 0x000fea0003800000 */
.L_x_3200:
[----:B------:R-:W-:-:S13]  /*75a0*/  ISETP.GT.AND P0, PT, R4, 0x6, PT ;  /* 0x000000060400780c */ /* 0x000fda0003f04270 */
[----:B------:R-:W-:Y:S05]  /*75b0*/  @P0 BRA `(.L_x_3207) ;  /* 0x0000000000340947 */ /* 0x000fea0003800000 */
[----:B------:R-:W-:-:S13]  /*75c0*/  ISETP.NE.AND P0, PT, R4, 0x5, PT ;  /* 0x000000050400780c */ /* 0x000fda0003f05270 */
[----:B------:R-:W-:Y:S05]  /*75d0*/  @!P0 BRA `(.L_x_3208) ;  /* 0x0000000000188947 */ /* 0x000fea0003800000 */
[----:B------:R-:W-:-:S13]  /*75e0*/  ISETP.NE.AND P0, PT, R4, 0x6, PT ;  /* 0x000000060400780c */ /* 0x000fda0003f05270 */
[----:B------:R-:W-:Y:S05]  /*75f0*/  @P0 BRA `(.L_x_3203) ;  /* 0x0000000800c00947 */ /* 0x000fea0003800000 */
[----:B---3--:R-:W2:Y:S02]  /*7600*/  LDG.E R18, desc[UR36][R2.64] ;  /* 0x0000002402127981 */ /* 0x008ea4000c1e1900 */
[----:B--2---:R-:W-:-:S06]  /*7610*/  FMUL.FTZ R18, R18, 1 ;  /* 0x3f80000012127820 */ /* 0x004fcc0000410000 */
[----:B------:R-:W0:Y:S01]  /*7620*/  F2F.F64.F32 R18, R18 ;  /* 0x0000001200127310 */ /* 0x000e220000201800 */
[----:B------:R-:W-:Y:S05]  /*7630*/  BRA `(.L_x_3204) ;  /* 0x0000000c000c7947 */ /* 0x000fea0003800000 */
.L_x_3208:
[----:B------:R-:W2:Y:S02]  /*7640*/  LDG.E.U16 R0, desc[UR36][R2.64] ;  /* 0x0000002402007981 */ /* 0x000ea4000c1e1500 */
[----:B--2---:R-:W-:-:S05]  /*7650*/  HADD2.F32 R0, -RZ, R0.H0_H0 ;  /* 0x20000000ff007230 */ /* 0x004fca0000004100 */
[----:B------:R-:W-:-:S04]  /*7660*/  FMUL.FTZ R0, R0, 1 ;  /* 0x3f80000000007820 */ /* 0x000fc80000410000 */
[----:B---3--:R0:W1:Y:S01]  /*7670*/  F2F.F64.F32 R18, R0 ;  /* 0x0000000000127310 */ /* 0x0080620000201800 */
[----:B------:R-:W-:Y:S05]  /*7680*/  BRA `(.L_x_3204) ;  /* 0x0000000800f87947 */ /* 0x000fea0003800000 */
.L_x_3207:
[----:B------:R-:W-:-:S13]  /*7690*/  ISETP.NE.AND P0, PT, R4, 0x7, PT ;  /* 0x000000070400780c */ /* 0x000fda0003f05270 */
[----:B------:R-:W-:Y:S05]  /*76a0*/  @!P0 BRA `(.L_x_3209) ;  /* 0x0000000000348947 */ /* 0x000fea0003800000 */
[----:B------:R-:W-:-:S13]  /*76b0*/  ISETP.NE.AND P0, PT, R4, 0x8, PT ;  /* 0x000000080400780c */ /* 0x000fda0003f05270 */
[----:B------:R-:W-:Y:S05]  /*76c0*/  @!P0 BRA `(.L_x_3210) ;  /* 0x0000000000188947 */ /* 0x000fea0003800000 */
[----:B------:R-:W-:-:S13]  /*76d0*/  ISETP.NE.AND P0, PT, R4, 0x9, PT ;  /* 0x000000090400780c */ /* 0x000fda0003f05270 */
[----:B------:R-:W-:Y:S05]  /*76e0*/  @P0 BRA `(.L_x_3203) ;  /* 0x0000000800840947 */ /* 0x000fea0003800000 */
[----:B------:R-:W3:Y:S02]  /*76f0*/  LDG.E R2, desc[UR36][R2.64] ;  /* 0x0000002402027981 */ /* 0x000ee4000c1e1900 */
[----:B---3--:R-:W-:-:S06]  /*7700*/  FMUL.FTZ R18, R2, 1 ;  /* 0x3f80000002127820 */ /* 0x008fcc0000410000 */
[----:B------:R-:W0:Y:S01]  /*7710*/  F2F.F64.F32 R18, R18 ;  /* 0x0000001200127310 */ /* 0x000e220000201800 */
[----:B------:R-:W-:Y:S05]  /*7720*/  BRA `(.L_x_3204) ;  /* 0x0000000800d07947 */ /* 0x000fea0003800000 */
.L_x_3210:
[----:B------:R-:W2:Y:S02]  /*7730*/  LDG.E.U16 R2, desc[UR36][R2.64] ;  /* 0x0000002402027981 */ /* 0x000ea4000c1e1500 */
[----:B--2---:R-:W-:-:S05]  /*7740*/  HADD2.F32 R0, -RZ, R2.H0_H0 ;  /* 0x20000002ff007230 */ /* 0x004fca0000004100 */
[----:B------:R-:W-:-:S04]  /*7750*/  FMUL.FTZ R0, R0, 1 ;  /* 0x3f80000000007820 */ /* 0x000fc80000410000 */
[----:B---3--:R0:W1:Y:S01]  /*7760*/  F2F.F64.F32 R18, R0 ;  /* 0x0000000000127310 */ /* 0x0080620000201800 */
[----:B------:R-:W-:Y:S05]  /*7770*/  BRA `(.L_x_3204) ;  /* 0x0000000800bc7947 */ /* 0x000fea0003800000 */
.L_x_3209:
[----:B---3--:R0:W5:Y:S01]  /*7780*/  LDG.E.64 R18, desc[UR36][R2.64] ;  /* 0x0000002402127981 */ /* 0x008162000c1e1b00 */
[----:B------:R-:W-:Y:S05]  /*7790*/  BRA `(.L_x_3204) ;  /* 0x0000000800b47947 */ /* 0x000fea0003800000 */
.L_x_3199:
        /* <DEDUP_REMOVED lines=9> */
[----:B---3--:R-:W-:Y:S01]  /*7830*/  IMAD.MOV.U32 R18, RZ, RZ, RZ ;  /* 0x000000ffff127224 */ /* 0x008fe200078e00ff */
[----:B--2---:R-:W-:-:S04]  /*7840*/  ISETP.NE.AND P0, PT, R2, RZ, PT ;  /* 0x000000ff0200720c */ /* 0x004fc80003f05270 */
[----:B------:R-:W-:Y:S01]  /*7850*/  FSEL R19, RZ, 1.875, !P0 ;  /* 0x3ff00000ff137808 */ /* 0x000fe20004000000 */
[----:B------:R-:W-:Y:S08]  /*7860*/  BRA `(.L_x_3204) ;  /* 0x0000000800807947 */ /* 0x000ff00003800000 */
.L_x_3213:
[----:B---3--:R0:W5:Y:S01]  /*7870*/  LDG.E.64 R18, desc[UR36][R2.64] ;  /* 0x0000002402127981 */ /* 0x008162000c1e1b00 */
[----:B------:R-:W-:Y:S05]  /*7880*/  BRA `(.L_x_3204) ;  /* 0x0000000800787947 */ /* 0x000fea0003800000 */
.L_x_3212:
        /* <DEDUP_REMOVED lines=11> */
[C---:B------:R-:W-:Y:S01]  /*7940*/  IADD3 R6, R4.reuse, 0x1000000, RZ ;  /* 0x0100000004067810 */ /* 0x040fe20007ffe0ff */
        /* <DEDUP_REMOVED lines=14> */
[----:B---3--:R2:W3:Y:S01]  /*7a30*/  F2F.F64.F32 R18, R5 ;  /* 0x0000000500127310 */ /* 0x0084e20000201800 */
[----:B------:R-:W-:Y:S05]  /*7a40*/  BRA `(.L_x_3204) ;  /* 0x0000000800087947 */ /* 0x000fea0003800000 */
.L_x_3215:
        /* <DEDUP_REMOVED lines=13> */
[----:B---3--:R4:W0:Y:S01]  /*7b20*/  F2F.F64.F32 R18, R4 ;  /* 0x0000000400127310 */ /* 0x0088220000201800 */
[----:B------:R-:W-:Y:S05]  /*7b30*/  BRA `(.L_x_3204) ;  /* 0x0000000400cc7947 */ /* 0x000fea0003800000 */
.L_x_3214:
[----:B------:R-:W2:Y:S02]  /*7b40*/  LDG.E.U16 R0, desc[UR36][R2.64] ;  /* 0x0000002402007981 */ /* 0x000ea4000c1e1500 */
[----:B--2---:R-:W-:-:S04]  /*7b50*/  IMAD.U32 R0, R0, 0x10000, RZ ;  /* 0x0001000000007824 */ /* 0x004fc800078e00ff */
[----:B------:R-:W-:-:S04]  /*7b60*/  FMUL.FTZ R0, R0, 1 ;  /* 0x3f80000000007820 */ /* 0x000fc80000410000 */
[----:B---3--:R0:W1:Y:S01]  /*7b70*/  F2F.F64.F32 R18, R0 ;  /* 0x0000000000127310 */ /* 0x0080620000201800 */
[----:B------:R-:W-:Y:S05]  /*7b80*/  BRA `(.L_x_3204) ;  /* 0x0000000400b87947 */ /* 0x000fea0003800000 */
.L_x_3211:
        /* <DEDUP_REMOVED lines=8> */
[----:B------:R-:W3:Y:S02]  /*7c10*/  LDG.E.U16 R2, desc[UR36][R2.64] ;  /* 0x0000002402027981 */ /* 0x000ee4000c1e1500 */
[----:B---3--:R0:W1:Y:S01]  /*7c20*/  I2F.F64.U16 R18, R2 ;  /* 0x0000000200127312 */ /* 0x0080620000101800 */
[----:B------:R-:W-:Y:S05]  /*7c30*/  BRA `(.L_x_3204) ;  /* 0x00000004008c7947 */ /* 0x000fea0003800000 */
.L_x_3218:
        /* <DEDUP_REMOVED lines=21> */
.L_x_3222:
[----:B------:R-:W-:Y:S05]  /*7d90*/  BSYNC B1 ;  /* 0x0000000000017941 */ /* 0x000fea0003800000 */
.L_x_3221:
[----:B------:R-:W-:Y:S01]  /*7da0*/  LEA R3, R0, 0x3b800000, 0x17 ;  /* 0x3b80000000037811 */ /* 0x000fe200078eb8ff */
[----:B------:R-:W-:-:S05]  /*7db0*/  IMAD.SHL.U32 R0, R2, 0x100000, RZ ;  /* 0x0010000002007824 */ /* 0x000fca00078e00ff */
[----:B------:R-:W-:-:S07]  /*7dc0*/  LOP3.LUT R0, R3, R0, R4, 0xfe, !PT ;  /* 0x0000000003007212 */ /* 0x000fce00078efe04 */
.L_x_3220:
[----:B------:R-:W-:Y:S05]  /*7dd0*/  BSYNC B0 ;  /* 0x0000000000007941 */ /* 0x000fea0003800000 */
.L_x_3219:
[----:B------:R-:W-:-:S04]  /*7de0*/  FMUL.FTZ R0, R0, 1 ;  /* 0x3f80000000007820 */ /* 0x000fc80000410000 */
[----:B---3--:R0:W1:Y:S01]  /*7df0*/  F2F.F64.F32 R18, R0 ;  /* 0x0000000000127310 */ /* 0x0080620000201800 */
[----:B------:R-:W-:Y:S05]  /*7e00*/  BRA `(.L_x_3204) ;  /* 0x0000000400187947 */ /* 0x000fea0003800000 */
.L_x_3217:
        /* <DEDUP_REMOVED lines=21> */
.L_x_3226:
[----:B------:R-:W-:Y:S05]  /*7f60*/  BSYNC B1 ;  /* 0x0000000000017941 */ /* 0x000fea0003800000 */
.L_x_3225:
[----:B------:R-:W-:Y:S01]  /*7f70*/  LEA R3, R0, 0x37800000, 0x17 ;  /* 0x3780000000037811 */ /* 0x000fe200078eb8ff */
[----:B------:R-:W-:-:S05]  /*7f80*/  IMAD.SHL.U32 R0, R2, 0x200000, RZ ;  /* 0x0020000002007824 */ /* 0x000fca00078e00ff */
[----:B------:R-:W-:-:S07]  /*7f90*/  LOP3.LUT R0, R3, R0, R4, 0xfe, !PT ;  /* 0x0000000003007212 */ /* 0x000fce00078efe04 */
.L_x_3224:
[----:B------:R-:W-:Y:S05]  /*7fa0*/  BSYNC B0 ;  /* 0x0000000000007941 */ /* 0x000fea0003800000 */
.L_x_3223:
[----:B------:R-:W-:-:S04]  /*7fb0*/  FMUL.FTZ R0, R0, 1 ;  /* 0x3f80000000007820 */ /* 0x000fc80000410000 */
[----:B---3--:R0:W1:Y:S01]  /*7fc0*/  F2F.F64.F32 R18, R0 ;  /* 0x0000000000127310 */ /* 0x0080620000201800 */
[----:B------:R-:W-:Y:S05]  /*7fd0*/  BRA `(.L_x_3204) ;  /* 0x0000000000a47947 */ /* 0x000fea0003800000 */
.L_x_3216:
        /* <DEDUP_REMOVED lines=12> */
[----:B------:R-:W-:Y:S01]  /*80a0*/  @!P0 MOV R0, 0x7f800001 ;  /* 0x7f80000100008802 */ /* 0x000fe20000000f00 */
[----:B------:R-:W-:-:S07]  /*80b0*/  @P0 IMAD.SHL.U32 R0, R2, 0x800000, RZ ;  /* 0x0080000002000824 */ /* 0x000fce00078e00ff */
.L_x_3230:
[----:B------:R-:W-:Y:S05]  /*80c0*/  BSYNC B0 ;  /* 0x0000000000007941 */ /* 0x000fea0003800000 */
.L_x_3229:
[----:B------:R-:W-:-:S04]  /*80d0*/  FMUL.FTZ R0, R0, 1 ;  /* 0x3f80000000007820 */ /* 0x000fc80000410000 */
[----:B---3--:R0:W1:Y:S01]  /*80e0*/  F2F.F64.F32 R18, R0 ;  /* 0x0000000000127310 */ /* 0x0080620000201800 */
[----:B------:R-:W-:Y:S05]  /*80f0*/  BRA `(.L_x_3204) ;  /* 0x00000000005c7947 */ /* 0x000fea0003800000 */
.L_x_3203:
        /* <DEDUP_REMOVED lines=15> */
[----:B-1-3--:R-:W-:Y:S05]  /*81f0*/  CALL.ABS.NOINC R2 ;  /* 0x0000000002007343 */ /* 0x00afea0003c00000 */
.L_x_3231:
[----:B------:R-:W-:Y:S01]  /*8200*/  CS2R R18, SRZ ;  /* 0x0000000000127805 */ /* 0x000fe2000001ff00 */
[----:B------:R-:W-:Y:S06]  /*8210*/  BRA `(.L_x_3204) ;  /* 0x0000000000147947 */ /* 0x000fec0003800000 */
.L_x_3228:
[----:B---3--:R-:W2:Y:S02]  /*8220*/  LDG.E.64 R18, desc[UR36][R2.64] ;  /* 0x0000002402127981 */ /* 0x008ea4000c1e1b00 */
[----:B--2---:R-:W0:Y:S01]  /*8230*/  I2F.F64.U64 R18, R18 ;  /* 0x0000001200127312 */ /* 0x004e220000301800 */
[----:B------:R-:W-:Y:S05]  /*8240*/  BRA `(.L_x_3204) ;  /* 0x0000000000087947 */ /* 0x000fea0003800000 */
.L_x_3227:
[----:B------:R-:W3:Y:S02]  /*8250*/  LDG.E R2, desc[UR36][R2.64] ;  /* 0x0000002402027981 */ /* 0x000ee4000c1e1900 */
[----:B---3--:R0:W1:Y:S02]  /*8260*/  I2F.F64.U32 R18, R2 ;  /* 0x0000000200127312 */ /* 0x0080640000201800 */
.L_x_3204:
[----:B----4-:R-:W4:Y:S01]  /*8270*/  LDC.U8 R4, c[0x0][0x493] ;  /* 0x000124c0ff047b82 */ /* 0x010f220000000000 */
[----:B------:R-:W-:Y:S02]  /*8280*/  ULDC.64 UR4, c[0x0][0x488] ;  /* 0x0001220000047ab9 */ /* 0x000fe40000000a00 */
[----:B0-----:R-:W-:-:S05]  /*8290*/  IADD3 R2, P0, R16, UR4, RZ ;  /* 0x0000000410027c10 */ /* 0x001fca000ff1e0ff */
[----:B------:R-:W-:Y:S01]  /*82a0*/  IMAD.X R3, RZ, RZ, UR5, P0 ;  /* 0x00000005ff037e24 */ /* 0x000fe200080e06ff */
[----:B----4-:R-:W-:-:S04]  /*82b0*/  PRMT R0, R4, 0x9910, RZ ;  /* 0x0000991004007816 */ /* 0x010fc800000000ff */
        /* <DEDUP_REMOVED lines=11> */
[----:B----4-:R0:W4:Y:S01]  /*8370*/  I2F.F64.S16 R20, R2 ;  /* 0x0000000200147312 */ /* 0x0101220000101c00 */
[----:B------:R-:W-:Y:S05]  /*8380*/  BRA `(.L_x_3237) ;  /* 0x0000000c007c7947 */ /* 0x000fea0003800000 */
.L_x_3235:
[----:B------:R-:W4:Y:S02]  /*8390*/  LDG.E.U8 R2, desc[UR36][R2.64] ;  /* 0x0000002402027981 */ /* 0x000f24000c1e1100 */
[----:B----4-:R0:W4:Y:S01]  /*83a0*/  I2F.F64.U16 R20, R2 ;  /* 0x0000000200147312 */ /* 0x0101220000101800 */
[----:B------:R-:W-:Y:S05]  /*83b0*/  BRA `(.L_x_3237) ;  /* 0x0000000c00707947 */ /* 0x000fea0003800000 */
.L_x_3234:
[----:B------:R-:W-:-:S13]  /*83c0*/  ISETP.NE.AND P0, PT, R0, 0x2, PT ;  /* 0x000000020000780c */ /* 0x000fda0003f05270 */
[----:B------:R-:W-:Y:S05]  /*83d0*/  @!P0 BRA `(.L_x_3238) ;  /* 0x0000000000288947 */ /* 0x000fea0003800000 */
[----:B------:R-:W-:-:S13]  /*83e0*/  ISETP.NE.AND P0, PT, R0, 0x3, PT ;  /* 0x000000030000780c */ /* 0x000fda0003f05270 */
[----:B------:R-:W-:Y:S05]  /*83f0*/  @!P0 BRA `(.L_x_3239) ;  /* 0x0000000000148947 */ /* 0x000fea0003800000 */
[----:B------:R-:W-:-:S13]  /*8400*/  ISETP.NE.AND P0, PT, R0, 0x4, PT ;  /* 0x000000040000780c */ /* 0x000fda0003f05270 */
[----:B------:R-:W-:Y:S05]  /*8410*/  @P0 BRA `(.L_x_3236) ;  /* 0x0000000800fc0947 */ /* 0x000fea0003800000 */
[----:B------:R-:W4:Y:S02]  /*8420*/  LDG.E.64 R20, desc[UR36][R2.64] ;  /* 0x0000002402147981 */ /* 0x000f24000c1e1b00 */
[----:B----4-:R-:W0:Y:S01]  /*8430*/  I2F.F64.S64 R20, R20 ;  /* 0x0000001400147312 */ /* 0x010e220000301c00 */
[----:B------:R-:W-:Y:S05]  /*8440*/  BRA `(.L_x_3237) ;  /* 0x0000000c004c7947 */ /* 0x000fea0003800000 */
.L_x_3239:
[----:B------:R-:W4:Y:S02]  /*8450*/  LDG.E R2, desc[UR36][R2.64] ;  /* 0x0000002402027981 */ /* 0x000f24000c1e1900 */
[----:B----4-:R0:W4:Y:S01]  /*8460*/  I2F.F64 R20, R2 ;  /* 0x0000000200147312 */ /* 0x0101220000201c00 */
[----:B------:R-:W-:Y:S05]  /*8470*/  BRA `(.L_x_3237) ;  /* 0x0000000c00407947 */ /* 0x000fea0003800000 */
.L_x_3238:
[----:B------:R-:W4:Y:S02]  /*8480*/  LDG.E.U16 R2, desc[UR36][R2.64] ;  /* 0x0000002402027981 */ /* 0x000f24000c1e1500 */
[----:B----4-:R0:W4:Y:S01]  /*8490*/  I2F.F64.S16 R20, R2 ;  /* 0x0000000200147312 */ /* 0x0101220000101c00 */
[----:B------:R-:W-:Y:S05]  /*84a0*/  BRA `(.L_x_3237) ;  /* 0x0000000c00347947 */ /* 0x000fea0003800000 */
.L_x_3233:
[----:B------:R-:W-:-:S13]  /*84b0*/  ISETP.GT.AND P0, PT, R0, 0x6, PT ;  /* 0x000000060000780c */ /* 0x000fda0003f04270 */
[----:B------:R-:W-:Y:S05]  /*84c0*/  @P0 BRA `(.L_x_3240) ;  /* 0x0000000000340947 */ /* 0x000fea0003800000 */
[----:B------:R-:W-:-:S13]  /*84d0*/  ISETP.NE.AND P0, PT, R0, 0x5, PT ;  /* 0x000000050000780c */ /* 0x000fda0003f05270 */
[----:B------:R-:W-:Y:S05]  /*84e0*/  @!P0 BRA `(.L_x_3241) ;  /* 0x0000000000188947 */ /* 0x000fea0003800000 */
[----:B------:R-:W-:-:S13]  /*84f0*/  ISETP.NE.AND P0, PT, R0, 0x6, PT ;  /* 0x000000060000780c */ /* 0x000fda0003f05270 */
[----:B------:R-:W-:Y:S05]  /*8500*/  @P0 BRA `(.L_x_3236) ;  /* 0x0000000800c00947 */ /* 0x000fea0003800000 */
[----:B------:R-:W4:Y:S02]  /*8510*/  LDG.E R20, desc[UR36][R2.64] ;  /* 0x0000002402147981 */ /* 0x000f24000c1e1900 */
[----:B----4-:R-:W-:-:S06]  /*8520*/  FMUL.FTZ R20, R20, 1 ;  /* 0x3f80000014147820 */ /* 0x010fcc0000410000 */
[----:B------:R-:W0:Y:S01]  /*8530*/  F2F.F64.F32 R20, R20 ;  /* 0x0000001400147310 */ /* 0x000e220000201800 */
[----:B------:R-:W-:Y:S05]  /*8540*/  BRA `(.L_x_3237) ;  /* 0x0000000c000c7947 */ /* 0x000fea0003800000 */
.L_x_3241:
[----:B------:R-:W4:Y:S02]  /*8550*/  LDG.E.U16 R0, desc[UR36][R2.64] ;  /* 0x0000002402007981 */ /* 0x000f24000c1e1500 */
[----:B----4-:R-:W-:-:S05]  /*8560*/  HADD2.F32 R0, -RZ, R0.H0_H0 ;  /* 0x20000000ff007230 */ /* 0x010fca0000004100 */
[----:B------:R-:W-:-:S04]  /*8570*/  FMUL.FTZ R0, R0, 1 ;  /* 0x3f80000000007820 */ /* 0x000fc80000410000 */
[----:B------:R0:W4:Y:S01]  /*8580*/  F2F.F64.F32 R20, R0 ;  /* 0x0000000000147310 */ /* 0x0001220000201800 */
[----:B------:R-:W-:Y:S05]  /*8590*/  BRA `(.L_x_3237) ;  /* 0x0000000800f87947 */ /* 0x000fea0003800000 */
.L_x_3240:
[----:B------:R-:W-:-:S13]  /*85a0*/  ISETP.NE.AND P0, PT, R0, 0x7, PT ;  /* 0x000000070000780c */ /* 0x000fda0003f05270 */
[----:B------:R-:W-:Y:S05]  /*85b0*/  @!P0 BRA `(.L_x_3242) ;  /* 0x0000000000348947 */ /* 0x000fea0003800000 */
        /* <DEDUP_REMOVED lines=8> */
.L_x_3243:
[----:B------:R-:W4:Y:S02]  /*8640*/  LDG.E.U16 R2, desc[UR36][R2.64] ;  /* 0x0000002402027981 */ /* 0x000f24000c1e1500 */
[----:B----4-:R-:W-:-:S05]  /*8650*/  HADD2.F32 R0, -RZ, R2.H0_H0 ;  /* 0x20000002ff007230 */ /* 0x010fca0000004100 */
[----:B------:R-:W-:-:S04]  /*8660*/  FMUL.FTZ R0, R0, 1 ;  /* 0x3f80000000007820 */ /* 0x000fc80000410000 */
[----:B------:R0:W4:Y:S01]  /*8670*/  F2F.F64.F32 R20, R0 ;  /* 0x0000000000147310 */ /* 0x0001220000201800 */
[----:B------:R-:W-:Y:S05]  /*8680*/  BRA `(.L_x_3237) ;  /* 0x0000000800bc7947 */ /* 0x000fea0003800000 */
.L_x_3242:
[----:B------:R0:W5:Y:S01]  /*8690*/  LDG.E.64 R20, desc[UR36][R2.64] ;  /* 0x0000002402147981 */ /* 0x000162000c1e1b00 */
[----:B------:R-:W-:Y:S05]  /*86a0*/  BRA `(.L_x_3237) ;  /* 0x0000000800b47947 */ /* 0x000fea0003800000 */
.L_x_3232:
        /* <DEDUP_REMOVED lines=8> */
[----:B------:R-:W4:Y:S01]  /*8730*/  LDG.E.U8 R2, desc[UR36][R2.64] ;  /* 0x0000002402027981 */ /* 0x000f22000c1e1100 */
[----:B------:R-:W-:Y:S01]  /*8740*/  IMAD.MOV.U32 R20, RZ, RZ, RZ ;  /* 0x000000ffff147224 */ /* 0x000fe200078e00ff */
[----:B----4-:R-:W-:-:S04]  /*8750*/  ISETP.NE.AND P0, PT, R2, RZ, PT ;  /* 0x000000ff0200720c */ /* 0x010fc80003f05270 */
[----:B------:R-:W-:Y:S01]  /*8760*/  FSEL R21, RZ, 1.875, !P0 ;  /* 0x3ff00000ff157808 */ /* 0x000fe20004000000 */
[----:B------:R-:W-:Y:S08]  /*8770*/  BRA `(.L_x_3237) ;  /* 0x0000000800807947 */ /* 0x000ff00003800000 */
.L_x_3246:
[----:B------:R0:W5:Y:S01]  /*8780*/  LDG.E.64 R20, desc[UR36][R2.64] ;  /* 0x0000002402147981 */ /* 0x000162000c1e1b00 */
[----:B------:R-:W-:Y:S05]  /*8790*/  BRA `(.L_x_3237) ;  /* 0x0000000800787947 */ /* 0x000fea0003800000 */
.L_x_3245:
        /* <DEDUP_REMOVED lines=10> */
[----:B--2---:R-:W0:Y:S01]  /*8840*/  FLO.U32 R5, R4 ;  /* 0x0000000400057300 */ /* 0x004e2200000e0000 */
        /* <DEDUP_REMOVED lines=15> */
[----:B------:R0:W2:Y:S01]  /*8940*/  F2F.F64.F32 R20, R5 ;  /* 0x0000000500147310 */ /* 0x0000a20000201800 */
[----:B------:R-:W-:Y:S05]  /*8950*/  BRA `(.L_x_3237) ;  /* 0x0000000800087947 */ /* 0x000fea0003800000 */
.L_x_3248:
[----:B------:R-:W4:Y:S02]  /*8960*/  LDG.E.U8 R2, desc[UR36][R2.64] ;  /* 0x0000002402027981 */ /* 0x000f24000c1e1100 */
[C---:B----4-:R-:W-:Y:S01]  /*8970*/  SHF.L.U32 R0, R2.reuse, 0x19, RZ ;  /* 0x0000001902007819 */ /* 0x050fe200000006ff */
[----:B--2---:R-:W-:-:S03]  /*8980*/  IMAD.SHL.U32 R5, R2, 0x1000000, RZ ;  /* 0x0100000002057824 */ /* 0x004fc600078e00ff */
        /* <DEDUP_REMOVED lines=12> */
.L_x_3247:
[----:B------:R-:W4:Y:S02]  /*8a50*/  LDG.E.U16 R0, desc[UR36][R2.64] ;  /* 0x0000002402007981 */ /* 0x000f24000c1e1500 */
[----:B----4-:R-:W-:-:S04]  /*8a60*/  IMAD.U32 R0, R0, 0x10000, RZ ;  /* 0x0001000000007824 */ /* 0x010fc800078e00ff */
[----:B------:R-:W-:-:S04]  /*8a70*/  FMUL.FTZ R0, R0, 1 ;  /* 0x3f80000000007820 */ /* 0x000fc80000410000 */
[----:B------:R4:W0:Y:S01]  /*8a80*/  F2F.F64.F32 R20, R0 ;  /* 0x0000000000147310 */ /* 0x0008220000201800 */
[----:B------:R-:W-:Y:S05]  /*8a90*/  BRA `(.L_x_3237) ;  /* 0x0000000400b87947 */ /* 0x000fea0003800000 */
.L_x_3244:
        /* <DEDUP_REMOVED lines=9> */
[----:B----4-:R0:W4:Y:S01]  /*8b30*/  I2F.F64.U16 R20, R2 ;  /* 0x0000000200147312 */ /* 0x0101220000101800 */
[----:B------:R-:W-:Y:S05]  /*8b40*/  BRA `(.L_x_3237) ;  /* 0x00000004008c7947 */ /* 0x000fea0003800000 */
.L_x_3251:
[----:B------:R-:W4:Y:S01]  /*8b50*/  LDG.E.U8 R2, desc[UR36][R2.64] ;  /* 0x0000002402027981 */ /* 0x000f22000c1e1100 */
[----:B------:R-:W-:Y:S01]  /*8b60*/  BSSY B0, `(.L_x_3252) ;  /* 0x0000018000007945 */ /* 0x000fe20003800000 */
        /* <DEDUP_REMOVED lines=16> */
[----:B--2---:R-:W-:-:S05]  /*8c70*/  VIADD R5, R3, 0xffffffe4 ;  /* 0xffffffe403057836 */ /* 0x004fca0000000000 */
[----:B------:R-:W-:-:S04]  /*8c80*/  SHF.L.U32 R5, R2, R5, RZ ;  /* 0x0000000502057219 */ /* 0x000fc800000006ff */
[----:B------:R-:W-:-:S07]  /*8c90*/  LOP3.LUT R2, R5, 0x7, RZ, 0xc0, !PT ;  /* 0x0000000705027812 */ /* 0x000fce00078ec0ff */
.L_x_3255:
[----:B------:R-:W-:Y:S05]  /*8ca0*/  BSYNC B1 ;  /* 0x0000000000017941 */ /* 0x000fea0003800000 */
.L_x_3254:
[----:B------:R-:W-:Y:S02]  /*8cb0*/  LEA R3, R0, 0x3b800000, 0x17 ;  /* 0x3b80000000037811 */ /* 0x000fe400078eb8ff */
[----:B------:R-:W-:-:S04]  /*8cc0*/  SHF.L.U32 R0, R2, 0x14, RZ ;  /* 0x0000001402007819 */ /* 0x000fc800000006ff */
[----:B------:R-:W-:-:S07]  /*8cd0*/  LOP3.LUT R0, R3, R0, R4, 0xfe, !PT ;  /* 0x0000000003007212 */ /* 0x000fce00078efe04 */
.L_x_3253:
[----:B------:R-:W-:Y:S05]  /*8ce0*/  BSYNC B0 ;  /* 0x0000000000007941 */ /* 0x000fea0003800000 */
.L_x_3252:
[----:B------:R-:W-:-:S04]  /*8cf0*/  FMUL.FTZ R0, R0, 1 ;  /* 0x3f80000000007820 */ /* 0x000fc80000410000 */
[----:B------:R0:W4:Y:S01]  /*8d00*/  F2F.F64.F32 R20, R0 ;  /* 0x0000000000147310 */ /* 0x0001220000201800 */
[----:B------:R-:W-:Y:S05]  /*8d10*/  BRA `(.L_x_3237) ;  /* 0x0000000400187947 */ /* 0x000fea0003800000 */
.L_x_3250:
        /* <DEDUP_REMOVED lines=21> */
.L_x_3259:
[----:B------:R-:W-:Y:S05]  /*8e70*/  BSYNC B1 ;  /* 0x0000000000017941 */ /* 0x000fea0003800000 */
.L_x_3258:
[----:B------:R-:W-:Y:S01]  /*8e80*/  LEA R3, R0, 0x37800000, 0x17 ;  /* 0x3780000000037811 */ /* 0x000fe200078eb8ff */
[----:B------:R-:W-:-:S05]  /*8e90*/  IMAD.SHL.U32 R0, R2, 0x200000, RZ ;  /* 0x0020000002007824 */ /* 0x000fca00078e00ff */
[----:B------:R-:W-:-:S07]  /*8ea0*/  LOP3.LUT R0, R3, R0, R4, 0xfe, !PT ;  /* 0x0000000003007212 */ /* 0x000fce00078efe04 */
.L_x_3257:
[----:B------:R-:W-:Y:S05]  /*8eb0*/  BSYNC B0 ;  /* 0x0000000000007941 */ /* 0x000fea0003800000 */
.L_x_3256:
[----:B------:R-:W-:-:S04]  /*8ec0*/  FMUL.FTZ R0, R0, 1 ;  /* 0x3f80000000007820 */ /* 0x000fc80000410000 */
[----:B------:R0:W4:Y:S01]  /*8ed0*/  F2F.F64.F32 R20, R0 ;  /* 0x0000000000147310 */ /* 0x0001220000201800 */
[----:B------:R-:W-:Y:S05]  /*8ee0*/  BRA `(.L_x_3237) ;  /* 0x0000000000a47947 */ /* 0x000fea0003800000 */
.L_x_3249:
[----:B------:R-:W-:-:S13]  /*8ef0*/  ISETP.NE.AND P0, PT, R0, 0x1c, PT ;  /* 0x0000001c0000780c */ /* 0x000fda0003f05270 */
[----:B------:R-:W-:Y:S05]  /*8f00*/  @!P0 BRA `(.L_x_3260) ;  /* 0x0000000000948947 */ /* 0x000fea0003800000 */
[----:B------:R-:W-:-:S13]  /*8f10*/  ISETP.NE.AND P0, PT, R0, 0x1d, PT ;  /* 0x0000001d0000780c */ /* 0x000fda0003f05270 */
[----:B------:R-:W-:Y:S05]  /*8f20*/  @!P0 BRA `(.L_x_3261) ;  /* 0x0000000000808947 */ /* 0x000fea0003800000 */
[----:B------:R-:W-:-:S13]  /*8f30*/  ISETP.NE.AND P0, PT, R0, 0x2c, PT ;  /* 0x0000002c0000780c */ /* 0x000fda0003f05270 */
[----:B------:R-:W-:Y:S05]  /*8f40*/  @P0 BRA `(.L_x_3236) ;  /* 0x0000000000300947 */ /* 0x000fea0003800000 */
[----:B------:R-:W4:Y:S01]  /*8f50*/  LDG.E.U8 R2, desc[UR36][R2.64] ;  /* 0x0000002402027981 */ /* 0x000f22000c1e1100 */
[----:B------:R-:W-:Y:S01]  /*8f60*/  BSSY B0, `(.L_x_3262) ;  /* 0x0000007000007945 */ /* 0x000fe20003800000 */
[----:B------:R-:W-:Y:S01]  /*8f70*/  IMAD.MOV.U32 R0, RZ, RZ, 0x400000 ;  /* 0x00400000ff007424 */ /* 0x000fe200078e00ff */
[----:B----4-:R-:W-:-:S13]  /*8f80*/  ISETP.NE.AND P0, PT, R2, RZ, PT ;  /* 0x000000ff0200720c */ /* 0x010fda0003f05270 */
[----:B------:R-:W-:Y:S05]  /*8f90*/  @!P0 BRA `(.L_x_3263) ;  /* 0x00000000000c8947 */ /* 0x000fea0003800000 */
[----:B------:R-:W-:-:S13]  /*8fa0*/  ISETP.NE.AND P0, PT, R2, 0xff, PT ;  /* 0x000000ff0200780c */ /* 0x000fda0003f05270 */
[----:B------:R-:W-:Y:S02]  /*8fb0*/  @!P0 IMAD.MOV.U32 R0, RZ, RZ, 0x7f800001 ;  /* 0x7f800001ff008424 */ /* 0x000fe400078e00ff */
[----:B------:R-:W-:-:S07]  /*8fc0*/  @P0 IMAD.SHL.U32 R0, R2, 0x800000, RZ ;  /* 0x0080000002000824 */ /* 0x000fce00078e00ff */
.L_x_3263:
[----:B------:R-:W-:Y:S05]  /*8fd0*/  BSYNC B0 ;  /* 0x0000000000007941 */ /* 0x000fea0003800000 */
.L_x_3262:
[----:B------:R-:W-:-:S04]  /*8fe0*/  FMUL.FTZ R0, R0, 1 ;  /* 0x3f80000000007820 */ /* 0x000fc80000410000 */
[----:B------:R0:W4:Y:S01]  /*8ff0*/  F2F.F64.F32 R20, R0 ;  /* 0x0000000000147310 */ /* 0x0001220000201800 */
[----:B------:R-:W-:Y:S05]  /*9000*/  BRA `(.L_x_3237) ;  /* 0x00000000005c7947 */ /* 0x000fea0003800000 */
.L_x_3236:
[----:B------:R-:W-:Y:S01]  /*9010*/  MOV R0, 0x0 ;  /* 0x0000000000007802 */ /* 0x000fe20000000f00 */
[----:B------:R-:W-:Y:S01]  /*9020*/  ULDC.64 UR4, c[0x4][0x128] ;  /* 0x01004a0000047ab9 */ /* 0x000fe20000000a00 */
[----:B------:R-:W-:Y:S01]  /*9030*/  ULDC.64 UR6, c[0x4][0x8] ;  /* 0x0100020000067ab9 */ /* 0x000fe20000000a00 */
[----:B------:R-:W-:Y:S01]  /*9040*/  MOV R4, UR4 ;  /* 0x0000000400047c02 */ /* 0x000fe20008000f00 */
[----:B------:R0:W4:Y:S01]  /*9050*/  LDC.64 R2, c[0x4][R0] ;  /* 0x0100000000027b82 */ /* 0x0001220000000a00 */
[----:B--2---:R-:W-:Y:S01]  /*9060*/  IMAD.U32 R5, RZ, RZ, UR5 ;  /* 0x00000005ff057e24 */ /* 0x004fe2000f8e00ff */
        /* <DEDUP_REMOVED lines=10> */
.L_x_3264:
[----:B------:R-:W-:Y:S01]  /*9110*/  CS2R R20, SRZ ;  /* 0x0000000000147805 */ /* 0x000fe2000001ff00 */
[----:B------:R-:W-:Y:S06]  /*9120*/  BRA `(.L_x_3237) ;  /* 0x0000000000147947 */ /* 0x000fec0003800000 */
.L_x_3261:
[----:B------:R-:W4:Y:S02]  /*9130*/  LDG.E.64 R20, desc[UR36][R2.64] ;  /* 0x0000002402147981 */ /* 0x000f24000c1e1b00 */
[----:B----4-:R-:W0:Y:S01]  /*9140*/  I2F.F64.U64 R20, R20 ;  /* 0x0000001400147312 */ /* 0x010e220000301800 */
[----:B------:R-:W-:Y:S05]  /*9150*/  BRA `(.L_x_3237) ;  /* 0x0000000000087947 */ /* 0x000fea0003800000 */
.L_x_3260:
[----:B------:R-:W4:Y:S02]  /*9160*/  LDG.E R2, desc[UR36][R2.64] ;  /* 0x0000002402027981 */ /* 0x000f24000c1e1900 */
[----:B----4-:R0:W4:Y:S02]  /*9170*/  I2F.F64.U32 R20, R2 ;  /* 0x0000000200147312 */ /* 0x0101240000201800 */
.L_x_3237:
[----:B0-----:R-:W-:Y:S01]  /*9180*/  HFMA2.MMA R2, -RZ, RZ, 1323, -4.565715789794921875e-05 ;  /* 0x652b82feff027435 */ /* 0x001fe200000001ff */
        /* <DEDUP_REMOVED lines=20> */
[----:B------:R-:W-:-:S03]  /*92d0*/  IMAD.MOV.U32 R15, RZ, RZ, 0x3ec71dee ;  /* 0x3ec71deeff0f7424 */ /* 0x000fc600078e00ff */
        /* <DEDUP_REMOVED lines=16> */
[----:B------:R-:W-:Y:S01]  /*93e0*/  MOV R14, 0x11122322 ;  /* 0x11122322000e7802 */ /* 0x000fe20000000f00 */
        /* <DEDUP_REMOVED lines=21> */
[----:B------:R-:W-:Y:S02]  /*9540*/  IMAD R25, R4, 0x100000, R11 ;  /* 0x0010000004197824 */ /* 0x000fe400078e020b */
[----:B------:R-:W-:Y:S01]  /*9550*/  LEA R27, R2, R13, 0x14 ;  /* 0x0000000d021b7211 */ /* 0x000fe200078ea0ff */
[----:B------:R-:W-:Y:S02]  /*9560*/  IMAD.MOV.U32 R24, RZ, RZ, R10 ;  /* 0x000000ffff187224 */ /* 0x000fe400078e000a */
        /* <DEDUP_REMOVED lines=15> */
.L_x_3266:
[----:B------:R-:W-:Y:S05]  /*9660*/  BSYNC B0 ;  /* 0x0000000000007941 */ /* 0x000fea0003800000 */
.L_x_3265:
[----:B------:R-:W-:Y:S04]  /*9670*/  BSSY B0, `(.L_x_3267) ;  /* 0x000000f000007945 */ /* 0x000fe80003800000 */
[----:B------:R-:W-:Y:S05]  /*9680*/  @!P2 BRA `(.L_x_3268) ;  /* 0x000000000034a947 */ /* 0x000fea0003800000 */
[----:B------:R-:W-:Y:S01]  /*9690*/  FSETP.GEU.FTZ.AND P0, PT, |R21|, 4.2275390625, PT ;  /* 0x408748001500780b */ /* 0x000fe20003f1e200 */
[C---:B------:R-:W-:Y:S02]  /*96a0*/  DADD R4, R20.reuse, +INF ;  /* 0x7ff0000014047429 */ /* 0x040fe40000000000 */
[----:B------:R-:W-:-:S08]  /*96b0*/  DSETP.GEU.AND P1, PT, R20, RZ, PT ;  /* 0x000000ff1400722a */ /* 0x000fd00003f2e000 */
[----:B------:R-:W-:Y:S02]  /*96c0*/  FSEL R27, R5, RZ, P1 ;  /* 0x000000ff051b7208 */ /* 0x000fe40000800000 */
[----:B------:R-:W-:Y:S02]  /*96d0*/  @!P0 LEA.HI R0, R2, R2, RZ, 0x1 ;  /* 0x0000000202008211 */ /* 0x000fe400078f08ff */
[----:B------:R-:W-:Y:S01]  /*96e0*/  FSEL R26, R4, RZ, P1 ;  /* 0x000000ff041a7208 */ /* 0x000fe20000800000 */
[----:B------:R-:W-:Y:S01]  /*96f0*/  @!P0 IMAD.MOV.U32 R4, RZ, RZ, RZ ;  /* 0x000000ffff048224 */ /* 0x000fe200078e00ff */
[----:B------:R-:W-:-:S05]  /*9700*/  @!P0 SHF.R.S32.HI R3, RZ, 0x1, R0 ;  /* 0x00000001ff038819 */ /* 0x000fca0000011400 */
[----:B------:R-:W-:Y:S02]  /*9710*/  @!P0 IMAD.IADD R2, R2, 0x1, -R3 ;  /* 0x0000000102028824 */ /* 0x000fe400078e0a03 */
[----:B------:R-:W-:-:S03]  /*9720*/  @!P0 IMAD R3, R3, 0x100000, R13 ;  /* 0x0010000003038824 */ /* 0x000fc600078e020d */
[----:B------:R-:W-:Y:S02]  /*9730*/  @!P0 LEA R5, R2, 0x3ff00000, 0x14 ;  /* 0x3ff0000002058811 */ /* 0x000fe400078ea0ff */
[----:B------:R-:W-:-:S06]  /*9740*/  @!P0 MOV R2, R12 ;  /* 0x0000000c00028202 */ /* 0x000fcc0000000f00 */
[----:B------:R-:W-:-:S11]  /*9750*/  @!P0 DMUL R26, R2, R4 ;  /* 0x00000004021a8228 */ /* 0x000fd60000000000 */
.L_x_3268:
[----:B------:R-:W-:Y:S05]  /*9760*/  BSYNC B0 ;  /* 0x0000000000007941 */ /* 0x000fea0003800000 */
.L_x_3267:
        /* <DEDUP_REMOVED lines=10> */
[----:B------:R-:W-:Y:S02]  /*9810*/  @!P0 IMAD.MOV.U32 R13, RZ, RZ, R3 ;  /* 0x000000ffff0d8224 */ /* 0x000fe400078e0003 */
[----:B------:R-:W-:Y:S02]  /*9820*/  @!P0 IMAD.MOV.U32 R8, RZ, RZ, R2 ;  /* 0x000000ffff088224 */ /* 0x000fe400078e0002 */
[----:B------:R-:W-:-:S05]  /*9830*/  VIADD R0, R13, 0xffffffff ;  /* 0xffffffff0d007836 */ /* 0x000fca0000000000 */
[----:B------:R-:W-:Y:S02]  /*9840*/  ISETP.GE.U32.AND P1, PT, R0, 0x7fefffff, PT ;  /* 0x7fefffff0000780c */ /* 0x000fe40003f26070 */
[----:B------:R-:W-:Y:S01]  /*9850*/  MOV R0, 0xfffffc01 ;  /* 0xfffffc0100007802 */ /* 0x000fe20000000f00 */
        /* <DEDUP_REMOVED lines=36> */
[----:B------:R-:W-:Y:S01]  /*9aa0*/  DADD R12, R12, R12 ;  /* 0x000000000c0c7229 */ /* 0x000fe2000000000c */
[----:B------:R-:W-:-:S03]  /*9ab0*/  MOV R15, 0x43300000 ;  /* 0x43300000000f7802 */ /* 0x000fc60000000f00 */
        /* <DEDUP_REMOVED lines=32> */
.L_x_3270:
[----:B------:R-:W-:Y:S01]  /*9cc0*/  DADD R10, R26, 2 ;  /* 0x400000001a0a7429 */ /* 0x000fe20000000000 */
[----:B------:R-:W-:Y:S01]  /*9cd0*/  IMAD.MOV.U32 R2, RZ, RZ, 0x1 ;  /* 0x00000001ff027424 */ /* 0x000fe200078e00ff */
[----:B------:R-:W-:Y:S01]  /*9ce0*/  FSETP.GEU.AND P1, PT, |R27|, 6.5827683646048100446e-37, PT ;  /* 0x036000001b00780b */ /* 0x000fe20003f2e200 */
[----:B------:R-:W-:Y:S03]  /*9cf0*/  BSSY B1, `(.L_x_3272) ;  /* 0x0000011000017945 */ /* 0x000fe60003800000 */
        /* <DEDUP_REMOVED lines=16> */
.L_x_3273:
[----:B------:R-:W-:Y:S05]  /*9e00*/  BSYNC B1 ;  /* 0x0000000000017941 */ /* 0x000fea0003800000 */
.L_x_3272:
        /* <DEDUP_REMOVED lines=29> */
.L_x_3271:
[----:B------:R-:W-:Y:S05]  /*9fe0*/  BSYNC B0 ;  /* 0x0000000000007941 */ /* 0x000fea0003800000 */
.L_x_3269:
        /* <DEDUP_REMOVED lines=56> */
[----:B------:R-:W-:-:S07]  /*a370*/  MOV R4, RZ ;  /* 0x000000ff00047202 */ /* 0x000fce0000000f00 */
[----:B------:R-:W-:-:S08]  /*a380*/  DFMA R6, -R6, R8, R12 ;  /* 0x000000080606722b */ /* 0x000fd0000000010c */
[----:B------:R-:W-:-:S06]  /*a390*/  DADD R6, -R6, 2 ;  /* 0x4000000006067429 */ /* 0x000fcc0000000100 */
[----:B------:R-:W0:Y:S02]  /*a3a0*/  MUFU.RCP64H R5, R7 ;  /* 0x0000000700057308 */ /* 0x000e240000001800 */
[----:B0-----:R-:W-:-:S08]  /*a3b0*/  DFMA R8, -R6, R4, 1 ;  /* 0x3ff000000608742b */ /* 0x001fd00000000104 */
[----:B------:R-:W-:-:S08]  /*a3c0*/  DFMA R8, R8, R8, R8 ;  /* 0x000000080808722b */ /* 0x000fd00000000008 */
[----:B------:R-:W-:Y:S01]  /*a3d0*/  DFMA R8, R4, R8, R4 ;  /* 0x000000080408722b */ /* 0x000fe20000000004 */
[----:B------:R-:W-:Y:S02]  /*a3e0*/  IMAD.MOV.U32 R4, RZ, RZ, 0x0 ;  /* 0x00000000ff047424 */ /* 0x000fe400078e00ff */
[----:B------:R-:W-:-:S06]  /*a3f0*/  IMAD.MOV.U32 R5, RZ, RZ, 0x40000000 ;  /* 0x40000000ff057424 */ /* 0x000fcc00078e00ff */
[----:B------:R-:W-:-:S10]  /*a400*/  DFMA R8, -R8, R4, 1 ;  /* 0x3ff000000808742b */ /* 0x000fd40000000104 */
[----:B------:R-:W-:Y:S02]  /*a410*/  FSEL R3, R9, 1.875, !P0 ;  /* 0x3ff0000009037808 */ /* 0x000fe40004000000 */
[----:B------:R-:W-:Y:S02]  /*a420*/  FSEL R10, R8, RZ, !P0 ;  /* 0x000000ff080a7208 */ /* 0x000fe40004000000 */
[----:B------:R-:W-:Y:S01]  /*a430*/  LOP3.LUT R11, R3, 0x80000000, R11, 0xb8, !PT ;  /* 0x80000000030b7812 */ /* 0x000fe200078eb80b */
[----:B------:R-:W-:Y:S06]  /*a440*/  BRA `(.L_x_3276) ;  /* 0x00000000008c7947 */ /* 0x000fec0003800000 */
.L_x_3275:
        /* <DEDUP_REMOVED lines=35> */
.L_x_3276:
[----:B------:R-:W-:Y:S05]  /*a680*/  BSYNC B0 ;  /* 0x0000000000007941 */ /* 0x000fea0003800000 */
.L_x_3274:
        /* <DEDUP_REMOVED lines=18> */
.L_x_3278:
[----:B------:R-:W-:Y:S05]  /*a7b0*/  BSYNC B0 ;  /* 0x0000000000007941 */ /* 0x000fea0003800000 */
.L_x_3277:
        /* <DEDUP_REMOVED lines=18> */
.L_x_3282:
[----:B------:R-:W0:Y:S02]  /*a8e0*/  F2I.S64.F64.TRUNC R4, R4 ;  /* 0x0000000400047311 */ /* 0x000e24000030d900 */
[----:B0-----:R-:W-:-:S05]  /*a8f0*/  MOV R3, R4 ;  /* 0x0000000400037202 */ /* 0x001fca0000000f00 */
[----:B------:R0:W-:Y:S01]  /*a900*/  STG.E.U8 desc[UR36][R22.64], R3 ;  /* 0x0000000316007986 */ /* 0x0001e2000c101124 */
[----:B------:R-:W-:Y:S05]  /*a910*/  BRA `(.L_x_3284) ;  /* 0x0000000c00f87947 */ /* 0x000fea0003800000 */
.L_x_3281:
        /* <DEDUP_REMOVED lines=9> */
.L_x_3286:
[----:B------:R-:W0:Y:S02]  /*a9b0*/  F2I.F64.TRUNC R5, R4 ;  /* 0x0000000400057311 */ /* 0x000e24000030d100 */
[----:B0-----:R0:W-:Y:S01]  /*a9c0*/  STG.E desc[UR36][R22.64], R5 ;  /* 0x0000000516007986 */ /* 0x0011e2000c101924 */
[----:B------:R-:W-:Y:S05]  /*a9d0*/  BRA `(.L_x_3284) ;  /* 0x0000000c00c87947 */ /* 0x000fea0003800000 */
.L_x_3285:
[----:B------:R-:W0:Y:S02]  /*a9e0*/  F2I.F64.TRUNC R5, R4 ;  /* 0x0000000400057311 */ /* 0x000e24000030d100 */
[----:B0-----:R0:W-:Y:S01]  /*a9f0*/  STG.E.U16 desc[UR36][R22.64], R5 ;  /* 0x0000000516007986 */ /* 0x0011e2000c101524 */
[----:B------:R-:W-:Y:S05]  /*aa00*/  BRA `(.L_x_3284) ;  /* 0x0000000c00bc7947 */ /* 0x000fea0003800000 */
.L_x_3280:
        /* <DEDUP_REMOVED lines=13> */
.L_x_3288:
        /* <DEDUP_REMOVED lines=8> */
.L_x_3287:
        /* <DEDUP_REMOVED lines=10> */
[----:B------:R-:W-:-:S13]  /*ac00*/  IMAD.MOV.U32 R3, RZ, RZ, RZ ;  /* 0x000000ffff037224 */ /* 0x000fda00078e00ff */
[----:B0-----:R-:W-:-:S05]  /*ac10*/  @!P0 FMUL R2, R2, 1.175494350822287508e-38 ;  /* 0x0080000002028820 */ /* 0x001fca0000400000 */
[----:B------:R0:W-:Y:S01]  /*ac20*/  STG.E.64 desc[UR36][R22.64], R2 ;  /* 0x0000000216007986 */ /* 0x0001e2000c101b24 */
[----:B------:R-:W-:Y:S05]  /*ac30*/  BRA `(.L_x_3284) ;  /* 0x0000000c00307947 */ /* 0x000fea0003800000 */
.L_x_3290:
        /* <DEDUP_REMOVED lines=9> */
.L_x_3289:
[----:B------:R0:W-:Y:S01]  /*acd0*/  STG.E.64 desc[UR36][R22.64], R4 ;  /* 0x0000000416007986 */ /* 0x0001e2000c101b24 */
[----:B------:R-:W-:Y:S05]  /*ace0*/  BRA `(.L_x_3284) ;  /* 0x0000000c00047947 */ /* 0x000fea0003800000 */
.L_x_3279:
        /* <DEDUP_REMOVED lines=12> */
.L_x_3293:
[----:B------:R-:W-:-:S05]  /*adb0*/  CS2R R6, SRZ ;  /* 0x0000000000067805 */ /* 0x000fca000001ff00 */
[----:B------:R0:W-:Y:S01]  /*adc0*/  STG.E.128 desc[UR36][R22.64], R4 ;  /* 0x0000000416007986 */ /* 0x0001e2000c101d24 */
[----:B------:R-:W-:Y:S05]  /*add0*/  BRA `(.L_x_3284) ;  /* 0x0000000800c87947 */ /* 0x000fea0003800000 */
.L_x_3292:
        /* <DEDUP_REMOVED lines=25> */
.L_x_3297:
[----:B------:R-:W-:Y:S05]  /*af70*/  BSYNC B0 ;  /* 0x0000000000007941 */ /* 0x000fea0003800000 */
.L_x_3296:
[----:B------:R-:W-:-:S05]  /*af80*/  LOP3.LUT R3, R0, R3, RZ, 0xfc, !PT ;  /* 0x0000000300037212 */ /* 0x000fca00078efcff */
[----:B------:R0:W-:Y:S01]  /*af90*/  STG.E.U8 desc[UR36][R22.64], R3 ;  /* 0x0000000316007986 */ /* 0x0001e2000c101124 */
[----:B------:R-:W-:Y:S05]  /*afa0*/  BRA `(.L_x_3284) ;  /* 0x0000000800547947 */ /* 0x000fea0003800000 */
.L_x_3295:
        /* <DEDUP_REMOVED lines=17> */
.L_x_3299:
[----:B------:R-:W-:Y:S01]  /*b0c0*/  IMAD.MOV.U32 R0, RZ, RZ, 0x7f ;  /* 0x0000007fff007424 */ /* 0x000fe200078e00ff */
[----:B------:R-:W-:-:S04]  /*b0d0*/  ISETP.GT.U32.AND P0, PT, R2, 0x7f800000, PT ;  /* 0x7f8000000200780c */ /* 0x000fc80003f04070 */
[----:B------:R-:W-:-:S09]  /*b0e0*/  SEL R0, R0, 0x7c, P0 ;  /* 0x0000007c00007807 */ /* 0x000fd20000000000 */
.L_x_3300:
[----:B------:R-:W-:Y:S05]  /*b0f0*/  BSYNC B0 ;  /* 0x0000000000007941 */ /* 0x000fea0003800000 */
.L_x_3298:
[----:B------:R-:W-:-:S04]  /*b100*/  LOP3.LUT R2, R3, 0x80000000, RZ, 0xc0, !PT ;  /* 0x8000000003027812 */ /* 0x000fc800078ec0ff */
[----:B------:R-:W-:-:S04]  /*b110*/  SHF.R.U32.HI R3, RZ, 0x18, R2 ;  /* 0x00000018ff037819 */ /* 0x000fc80000011602 */
[----:B------:R-:W-:-:S05]  /*b120*/  LOP3.LUT R3, R0, R3, RZ, 0xfc, !PT ;  /* 0x0000000300037212 */ /* 0x000fca00078efcff */
[----:B------:R0:W-:Y:S01]  /*b130*/  STG.E.U8 desc[UR36][R22.64], R3 ;  /* 0x0000000316007986 */ /* 0x0001e2000c101124 */
[----:B------:R-:W-:Y:S05]  /*b140*/  BRA `(.L_x_3284) ;  /* 0x0000000400ec7947 */ /* 0x000fea0003800000 */
.L_x_3294:
        /* <DEDUP_REMOVED lines=8> */
.L_x_3291:
        /* <DEDUP_REMOVED lines=11> */
.L_x_3303:
        /* <DEDUP_REMOVED lines=21> */
.L_x_3306:
[----:B------:R-:W-:-:S04]  /*b3d0*/  LOP3.LUT R2, R3, 0x80000000, RZ, 0xc0, !PT ;  /* 0x8000000003027812 */ /* 0x000fc800078ec0ff */
[----:B------:R-:W-:-:S04]  /*b3e0*/  SHF.R.U32.HI R3, RZ, 0x18, R2 ;  /* 0x00000018ff037819 */ /* 0x000fc80000011602 */
[----:B------:R-:W-:-:S04]  /*b3f0*/  LOP3.LUT R0, R0, R3, RZ, 0xfc, !PT ;  /* 0x0000000300007212 */ /* 0x000fc800078efcff */
[----:B------:R-:W-:-:S07]  /*b400*/  PRMT R11, R0, 0x7610, R11 ;  /* 0x00007610000b7816 */ /* 0x000fce000000000b */
.L_x_3305:
[----:B------:R-:W-:Y:S05]  /*b410*/  BSYNC B0 ;  /* 0x0000000000007941 */ /* 0x000fea0003800000 */
.L_x_3304:
[----:B------:R3:W-:Y:S01]  /*b420*/  STG.E.U8 desc[UR36][R22.64], R11 ;  /* 0x0000000b16007986 */ /* 0x0007e2000c101124 */
[----:B------:R-:W-:Y:S05]  /*b430*/  BRA `(.L_x_3284) ;  /* 0x0000000400307947 */ /* 0x000fea0003800000 */
.L_x_3302:
        /* <DEDUP_REMOVED lines=21> */
.L_x_3309:
[----:B------:R-:W-:-:S04]  /*b590*/  LOP3.LUT R2, R3, 0x80000000, RZ, 0xc0, !PT ;  /* 0x8000000003027812 */ /* 0x000fc800078ec0ff */
[----:B------:R-:W-:-:S04]  /*b5a0*/  SHF.R.U32.HI R3, RZ, 0x18, R2 ;  /* 0x00000018ff037819 */ /* 0x000fc80000011602 */
[----:B------:R-:W-:-:S04]  /*b5b0*/  LOP3.LUT R0, R0, R3, RZ, 0xfc, !PT ;  /* 0x0000000300007212 */ /* 0x000fc800078efcff */
[----:B------:R-:W-:-:S07]  /*b5c0*/  PRMT R11, R0, 0x7610, R11 ;  /* 0x00007610000b7816 */ /* 0x000fce000000000b */
.L_x_3308:
[----:B------:R-:W-:Y:S05]  /*b5d0*/  BSYNC B0 ;  /* 0x0000000000007941 */ /* 0x000fea0003800000 */
.L_x_3307:
[----:B------:R0:W-:Y:S01]  /*b5e0*/  STG.E.U8 desc[UR36][R22.64], R11 ;  /* 0x0000000b16007986 */ /* 0x0001e2000c101124 */
[----:B------:R-:W-:Y:S05]  /*b5f0*/  BRA `(.L_x_3284) ;  /* 0x0000000000c07947 */ /* 0x000fea0003800000 */
.L_x_3301:
        /* <DEDUP_REMOVED lines=18> */
[----:B------:R-:W-:Y:S02]  /*b720*/  @P2 ISETP.EQ.U32.AND P1, PT, R0, 0x1, P0 ;  /* 0x000000010000280c */ /* 0x000fe40000722070 */
[----:B------:R-:W-:Y:S02]  /*b730*/  PLOP3.LUT P0, PT, PT, PT, PT, 0x80, 0x0 ;  /* 0x000000000000781c */ /* 0x000fe40003f0f070 */
[----:B------:R-:W-:Y:S02]  /*b740*/  @P2 PLOP3.LUT P0, PT, P1, PT, PT, 0x80, 0x0 ;  /* 0x000000000000281c */ /* 0x000fe40000f0f070 */
[----:B------:R-:W-:-:S11]  /*b750*/  @P2 IADD3 R0, R2, 0x1, RZ ;  /* 0x0000000102002810 */ /* 0x000fd60007ffe0ff */
[----:B------:R-:W-:-:S04]  /*b760*/  @!P0 IMAD.MOV R0, RZ, RZ, R2 ;  /* 0x000000ffff008224 */ /* 0x000fc800078e0202 */
[----:B------:R-:W-:-:S05]  /*b770*/  @P2 IMAD.MOV.U32 R3, RZ, RZ, R0 ;  /* 0x000000ffff032224 */ /* 0x000fca00078e0000 */
[----:B------:R2:W-:Y:S01]  /*b780*/  STG.E.U8 desc[UR36][R22.64], R3 ;  /* 0x0000000316007986 */ /* 0x0005e2000c101124 */
[----:B------:R-:W-:Y:S05]  /*b790*/  BRA `(.L_x_3284) ;  /* 0x0000000000587947 */ /* 0x000fea0003800000 */
.L_x_3283:
[----:B------:R-:W-:Y:S01]  /*b7a0*/  MOV R0, 0x0 ;  /* 0x0000000000007802 */ /* 0x000fe20000000f00 */
[----:B------:R-:W-:Y:S01]  /*b7b0*/  ULDC.64 UR4, c[0x4][0x128] ;  /* 0x01004a0000047ab9 */ /* 0x000fe20000000a00 */
[----:B------:R-:W-:Y:S01]  /*b7c0*/  ULDC.64 UR6, c[0x4][0x10] ;  /* 0x0100040000067ab9 */ /* 0x000fe20000000a00 */
[----:B------:R-:W-:Y:S01]  /*b7d0*/  IMAD.U32 R4, RZ, RZ, UR4 ;  /* 0x00000004ff047e24 */ /* 0x000fe2000f8e00ff */
[----:B------:R0:W1:Y:S01]  /*b7e0*/  LDC.64 R2, c[0x4][R0] ;  /* 0x0100000000027b82 */ /* 0x0000620000000a00 */
[----:B------:R-:W-:Y:S01]  /*b7f0*/  IMAD.U32 R5, RZ, RZ, UR5 ;  /* 0x00000005ff057e24 */ /* 0x000fe2000f8e00ff */
[----:B------:R-:W-:Y:S01]  /*b800*/  ULDC.64 UR4, c[0x4][0x130] ;  /* 0x01004c0000047ab9 */ /* 0x000fe20000000a00 */
[----:B------:R-:W-:Y:S01]  /*b810*/  HFMA2.MMA R8, -RZ, RZ, 0, 6.020069122314453125e-06 ;  /* 0x00000065ff087435 */ /* 0x000fe200000001ff */
        /* <DEDUP_REMOVED lines=8> */
.L_x_3312:
[----:B------:R-:W-:Y:S05]  /*b8a0*/  BRA `(.L_x_3284) ;  /* 0x0000000000147947 */ /* 0x000fea0003800000 */
.L_x_3311:
[----:B------:R-:W0:Y:S02]  /*b8b0*/  F2I.U64.F64.TRUNC R4, R4 ;  /* 0x0000000400047311 */ /* 0x000e24000030d800 */
[----:B0-----:R1:W-:Y:S01]  /*b8c0*/  STG.E.64 desc[UR36][R22.64], R4 ;  /* 0x0000000416007986 */ /* 0x0013e2000c101b24 */
[----:B------:R-:W-:Y:S05]  /*b8d0*/  BRA `(.L_x_3284) ;  /* 0x0000000000087947 */ /* 0x000fea0003800000 */
.L_x_3310:
[----:B------:R-:W0:Y:S02]  /*b8e0*/  F2I.U32.F64.TRUNC R5, R4 ;  /* 0x0000000400057311 */ /* 0x000e24000030d000 */
[----:B0-----:R0:W-:Y:S02]  /*b8f0*/  STG.E desc[UR36][R22.64], R5 ;  /* 0x0000000516007986 */ /* 0x0011e4000c101924 */
.L_x_3284:
[----:B------:R-:W-:-:S07]  /*b900*/  VIADD R17, R17, 0x80 ;  /* 0x0000008011117836 */ /* 0x000fce0000000000 */
.L_x_3197:
[----:B------:R-:W-:Y:S05]  /*b910*/  BSYNC B6 ;  /* 0x0000000000067941 */ /* 0x000fea0003800000 */
.L_x_3196:
        /* <DEDUP_REMOVED lines=358> */
.L_x_3315:
        /* <DEDUP_REMOVED lines=21> */
.L_x_3319:
[----:B------:R-:W2:Y:S02]  /*d0d0*/  LDG.E.U8 R2, desc[UR36][R2.64] ;  /* 0x0000002402027981 */ /* 0x000ea4000c1e1100 */
[----:B--2---:R0:W1:Y:S01]  /*d0e0*/  I2F.F64.U16 R18, R2 ;  /* 0x0000000200127312 */ /* 0x0040620000101800 */
[----:B------:R-:W-:Y:S05]  /*d0f0*/  BRA `(.L_x_3321) ;  /* 0x0000000c00707947 */ /* 0x000fea0003800000 */
.L_x_3318:
        /* <DEDUP_REMOVED lines=9> */
.L_x_3323:
[----:B------:R-:W2:Y:S02]  /*d190*/  LDG.E R2, desc[UR36][R2.64] ;  /* 0x0000002402027981 */ /* 0x000ea4000c1e1900 */
[----:B--2---:R0:W1:Y:S01]  /*d1a0*/  I2F.F64 R18, R2 ;  /* 0x0000000200127312 */ /* 0x0040620000201c00 */
[----:B------:R-:W-:Y:S05]  /*d1b0*/  BRA `(.L_x_3321) ;  /* 0x0000000c00407947 */ /* 0x000fea0003800000 */
.L_x_3322:
[----:B------:R-:W2:Y:S02]  /*d1c0*/  LDG.E.U16 R2, desc[UR36][R2.64] ;  /* 0x0000002402027981 */ /* 0x000ea4000c1e1500 */
[----:B--2---:R0:W1:Y:S01]  /*d1d0*/  I2F.F64.S16 R18, R2 ;  /* 0x0000000200127312 */ /* 0x0040620000101c00 */
[----:B------:R-:W-:Y:S05]  /*d1e0*/  BRA `(.L_x_3321) ;  /* 0x0000000c00347947 */ /* 0x000fea0003800000 */
.L_x_3317:
        /* <DEDUP_REMOVED lines=8> */
[----:B------:R-:W2:Y:S01]  /*d270*/  F2F.F64.F32 R18, R18 ;  /* 0x0000001200127310 */ /* 0x000ea20000201800 */
[----:B------:R-:W-:Y:S05]  /*d280*/  BRA `(.L_x_3321) ;  /* 0x0000000c000c7947 */ /* 0x000fea0003800000 */
.L_x_3325:
[----:B------:R-:W2:Y:S02]  /*d290*/  LDG.E.U16 R0, desc[UR36][R2.64] ;  /* 0x0000002402007981 */ /* 0x000ea4000c1e1500 */
[----:B--2---:R-:W-:-:S05]  /*d2a0*/  HADD2.F32 R0, -RZ, R0.H0_H0 ;  /* 0x20000000ff007230 */ /* 0x004fca0000004100 */
[----:B------:R-:W-:-:S04]  /*d2b0*/  FMUL.FTZ R0, R0, 1 ;  /* 0x3f80000000007820 */ /* 0x000fc80000410000 */
[----:B------:R0:W1:Y:S01]  /*d2c0*/  F2F.F64.F32 R18, R0 ;  /* 0x0000000000127310 */ /* 0x0000620000201800 */
[----:B------:R-:W-:Y:S05]  /*d2d0*/  BRA `(.L_x_3321) ;  /* 0x0000000800f87947 */ /* 0x000fea0003800000 */
.L_x_3324:
        /* <DEDUP_REMOVED lines=10> */
.L_x_3327:
[----:B------:R-:W2:Y:S02]  /*d380*/  LDG.E.U16 R2, desc[UR36][R2.64] ;  /* 0x0000002402027981 */ /* 0x000ea4000c1e1500 */
[----:B--2---:R-:W-:-:S05]  /*d390*/  HADD2.F32 R0, -RZ, R2.H0_H0 ;  /* 0x20000002ff007230 */ /* 0x004fca0000004100 */
[----:B------:R-:W-:-:S04]  /*d3a0*/  FMUL.FTZ R0, R0, 1 ;  /* 0x3f80000000007820 */ /* 0x000fc80000410000 */
[----:B------:R3:W4:Y:S01]  /*d3b0*/  F2F.F64.F32 R18, R0 ;  /* 0x0000000000127310 */ /* 0x0007220000201800 */
[----:B------:R-:W-:Y:S05]  /*d3c0*/  BRA `(.L_x_3321) ;  /* 0x0000000800bc7947 */ /* 0x000fea0003800000 */
.L_x_3326:
[----:B------:R0:W5:Y:S01]  /*d3d0*/  LDG.E.64 R18, desc[UR36][R2.64] ;  /* 0x0000002402127981 */ /* 0x000162000c1e1b00 */
[----:B------:R-:W-:Y:S05]  /*d3e0*/  BRA `(.L_x_3321) ;  /* 0x0000000800b47947 */ /* 0x000fea0003800000 */
.L_x_3316:
        /* <DEDUP_REMOVED lines=13> */
.L_x_3330:
[----:B------:R0:W5:Y:S01]  /*d4c0*/  LDG.E.64 R18, desc[UR36][R2.64] ;  /* 0x0000002402127981 */ /* 0x000162000c1e1b00 */
[----:B------:R-:W-:Y:S05]  /*d4d0*/  BRA `(.L_x_3321) ;  /* 0x0000000800787947 */ /* 0x000fea0003800000 */
.L_x_3329:
        /* <DEDUP_REMOVED lines=28> */
.L_x_3332:
        /* <DEDUP_REMOVED lines=15> */
.L_x_3331:
[----:B------:R-:W2:Y:S02]  /*d790*/  LDG.E.U16 R0, desc[UR36][R2.64] ;  /* 0x0000002402007981 */ /* 0x000ea4000c1e1500 */
[----:B--2---:R-:W-:-:S04]  /*d7a0*/  IMAD.U32 R0, R0, 0x10000, RZ ;  /* 0x0001000000007824 */ /* 0x004fc800078e00ff */
[----:B------:R-:W-:-:S04]  /*d7b0*/  FMUL.FTZ R0, R0, 1 ;  /* 0x3f80000000007820 */ /* 0x000fc80000410000 */
[----:B------:R0:W1:Y:S01]  /*d7c0*/  F2F.F64.F32 R18, R0 ;  /* 0x0000000000127310 */ /* 0x0000620000201800 */
[----:B------:R-:W-:Y:S05]  /*d7d0*/  BRA `(.L_x_3321) ;  /* 0x0000000400b87947 */ /* 0x000fea0003800000 */
.L_x_3328:
        /* <DEDUP_REMOVED lines=11> */
.L_x_3335:
        /* <DEDUP_REMOVED lines=21> */
.L_x_3339:
[----:B------:R-:W-:Y:S05]  /*d9e0*/  BSYNC B1 ;  /* 0x0000000000017941 */ /* 0x000fea0003800000 */
.L_x_3338:
[----:B------:R-:W-:Y:S01]  /*d9f0*/  LEA R3, R0, 0x3b800000, 0x17 ;  /* 0x3b80000000037811 */ /* 0x000fe200078eb8ff */
[----:B------:R-:W-:-:S05]  /*da00*/  IMAD.SHL.U32 R0, R2, 0x100000, RZ ;  /* 0x0010000002007824 */ /* 0x000fca00078e00ff */
[----:B------:R-:W-:-:S07]  /*da10*/  LOP3.LUT R0, R3, R0, R4, 0xfe, !PT ;  /* 0x0000000003007212 */ /* 0x000fce00078efe04 */
.L_x_3337:
[----:B------:R-:W-:Y:S05]  /*da20*/  BSYNC B0 ;  /* 0x0000000000007941 */ /* 0x000fea0003800000 */
.L_x_3336:
[----:B------:R-:W-:-:S04]  /*da30*/  FMUL.FTZ R0, R0, 1 ;  /* 0x3f80000000007820 */ /* 0x000fc80000410000 */
[----:B------:R0:W1:Y:S01]  /*da40*/  F2F.F64.F32 R18, R0 ;  /* 0x0000000000127310 */ /* 0x0000620000201800 */
[----:B------:R-:W-:Y:S05]  /*da50*/  BRA `(.L_x_3321) ;  /* 0x0000000400187947 */ /* 0x000fea0003800000 */
.L_x_3334:
        /* <DEDUP_REMOVED lines=21> */
.L_x_3343:
[----:B------:R-:W-:Y:S05]  /*dbb0*/  BSYNC B1 ;  /* 0x0000000000017941 */ /* 0x000fea0003800000 */
.L_x_3342:
[----:B------:R-:W-:Y:S01]  /*dbc0*/  LEA R3, R0, 0x37800000, 0x17 ;  /* 0x3780000000037811 */ /* 0x000fe200078eb8ff */
[----:B------:R-:W-:-:S05]  /*dbd0*/  IMAD.SHL.U32 R0, R2, 0x200000, RZ ;  /* 0x0020000002007824 */ /* 0x000fca00078e00ff */
[----:B------:R-:W-:-:S07]  /*dbe0*/  LOP3.LUT R0, R3, R0, R4, 0xfe, !PT ;  /* 0x0000000003007212 */ /* 0x000fce00078efe04 */
.L_x_3341:
[----:B------:R-:W-:Y:S05]  /*dbf0*/  BSYNC B0 ;  /* 0x0000000000007941 */ /* 0x000fea0003800000 */
.L_x_3340:
[----:B------:R-:W-:-:S04]  /*dc00*/  FMUL.FTZ R0, R0, 1 ;  /* 0x3f80000000007820 */ /* 0x000fc80000410000 */
[----:B------:R0:W1:Y:S01]  /*dc10*/  F2F.F64.F32 R18, R0 ;  /* 0x0000000000127310 */ /* 0x0000620000201800 */
[----:B------:R-:W-:Y:S05]  /*dc20*/  BRA `(.L_x_3321) ;  /* 0x0000000000a47947 */ /* 0x000fea0003800000 */
.L_x_3333:
        /* <DEDUP_REMOVED lines=14> */
.L_x_3347:
[----:B------:R-:W-:Y:S05]  /*dd10*/  BSYNC B0 ;  /* 0x0000000000007941 */ /* 0x000fea0003800000 */
.L_x_3346:
[----:B------:R-:W-:-:S04]  /*dd20*/  FMUL.FTZ R0, R0, 1 ;  /* 0x3f80000000007820 */ /* 0x000fc80000410000 */
[----:B------:R0:W1:Y:S01]  /*dd30*/  F2F.F64.F32 R18, R0 ;  /* 0x0000000000127310 */ /* 0x0000620000201800 */
[----:B------:R-:W-:Y:S05]  /*dd40*/  BRA `(.L_x_3321) ;  /* 0x00000000005c7947 */ /* 0x000fea0003800000 */
.L_x_3320:
        /* <DEDUP_REMOVED lines=16> */
.L_x_3348:
[----:B------:R-:W-:Y:S01]  /*de50*/  CS2R R18, SRZ ;  /* 0x0000000000127805 */ /* 0x000fe2000001ff00 */
[----:B------:R-:W-:Y:S06]  /*de60*/  BRA `(.L_x_3321) ;  /* 0x0000000000147947 */ /* 0x000fec0003800000 */
.L_x_3345:
[----:B------:R-:W2:Y:S02]  /*de70*/  LDG.E.64 R18, desc[UR36][R2.64] ;  /* 0x0000002402127981 */ /* 0x000ea4000c1e1b00 */
[----:B--2---:R-:W0:Y:S01]  /*de80*/  I2F.F64.U64 R18, R18 ;  /* 0x0000001200127312 */ /* 0x004e220000301800 */
[----:B------:R-:W-:Y:S05]  /*de90*/  BRA `(.L_x_3321) ;  /* 0x0000000000087947 */ /* 0x000fea0003800000 */
.L_x_3344:
[----:B------:R-:W2:Y:S02]  /*dea0*/  LDG.E R2, desc[UR36][R2.64] ;  /* 0x0000002402027981 */ /* 0x000ea4000c1e1900 */
[----:B--2---:R0:W1:Y:S02]  /*deb0*/  I2F.F64.U32 R18, R2 ;  /* 0x0000000200127312 */ /* 0x0040640000201800 */
.L_x_3321:
[----:B0-----:R-:W3:Y:S01]  /*dec0*/  LDC.U8 R4, c[0x0][0x493] ;  /* 0x000124c0ff047b82 */ /* 0x001ee20000000000 */
[----:B------:R-:W-:Y:S02]  /*ded0*/  ULDC.64 UR4, c[0x0][0x488] ;  /* 0x0001220000047ab9 */ /* 0x000fe40000000a00 */
[----:B------:R-:W-:-:S05]  /*dee0*/  IADD3 R2, P0, R16, UR4, RZ ;  /* 0x0000000410027c10 */ /* 0x000fca000ff1e0ff */
        /* <DEDUP_REMOVED lines=13> */
[----:B---3--:R0:W3:Y:S01]  /*dfc0*/  I2F.F64.S16 R20, R2 ;  /* 0x0000000200147312 */ /* 0x0080e20000101c00 */
[----:B------:R-:W-:Y:S05]  /*dfd0*/  BRA `(.L_x_3354) ;  /* 0x0000000c007c7947 */ /* 0x000fea0003800000 */
.L_x_3352:
[----:B------:R-:W3:Y:S02]  /*dfe0*/  LDG.E.U8 R2, desc[UR36][R2.64] ;  /* 0x0000002402027981 */ /* 0x000ee4000c1e1100 */
[----:B---3--:R0:W3:Y:S01]  /*dff0*/  I2F.F64.U16 R20, R2 ;  /* 0x0000000200147312 */ /* 0x0080e20000101800 */
[----:B------:R-:W-:Y:S05]  /*e000*/  BRA `(.L_x_3354) ;  /* 0x0000000c00707947 */ /* 0x000fea0003800000 */
.L_x_3351:
[----:B------:R-:W-:-:S13]  /*e010*/  ISETP.NE.AND P0, PT, R0, 0x2, PT ;  /* 0x000000020000780c */ /* 0x000fda0003f05270 */
[----:B------:R-:W-:Y:S05]  /*e020*/  @!P0 BRA `(.L_x_3355) ;  /* 0x0000000000288947 */ /* 0x000fea0003800000 */
[----:B------:R-:W-:-:S13]  /*e030*/  ISETP.NE.AND P0, PT, R0, 0x3, PT ;  /* 0x000000030000780c */ /* 0x000fda0003f05270 */
[----:B------:R-:W-:Y:S05]  /*e040*/  @!P0 BRA `(.L_x_3356) ;  /* 0x0000000000148947 */ /* 0x000fea0003800000 */
[----:B------:R-:W-:-:S13]  /*e050*/  ISETP.NE.AND P0, PT, R0, 0x4, PT ;  /* 0x000000040000780c */ /* 0x000fda0003f05270 */
[----:B------:R-:W-:Y:S05]  /*e060*/  @P0 BRA `(.L_x_3353) ;  /* 0x0000000800fc0947 */ /* 0x000fea0003800000 */
[----:B------:R-:W3:Y:S02]  /*e070*/  LDG.E.64 R20, desc[UR36][R2.64] ;  /* 0x0000002402147981 */ /* 0x000ee4000c1e1b00 */
[----:B---3--:R-:W0:Y:S01]  /*e080*/  I2F.F64.S64 R20, R20 ;  /* 0x0000001400147312 */ /* 0x008e220000301c00 */
[----:B------:R-:W-:Y:S05]  /*e090*/  BRA `(.L_x_3354) ;  /* 0x0000000c004c7947 */ /* 0x000fea0003800000 */
.L_x_3356:
[----:B------:R-:W3:Y:S02]  /*e0a0*/  LDG.E R2, desc[UR36][R2.64] ;  /* 0x0000002402027981 */ /* 0x000ee4000c1e1900 */
[----:B---3--:R0:W3:Y:S01]  /*e0b0*/  I2F.F64 R20, R2 ;  /* 0x0000000200147312 */ /* 0x0080e20000201c00 */
[----:B------:R-:W-:Y:S05]  /*e0c0*/  BRA `(.L_x_3354) ;  /* 0x0000000c00407947 */ /* 0x000fea0003800000 */
.L_x_3355:
[----:B------:R-:W3:Y:S02]  /*e0d0*/  LDG.E.U16 R2, desc[UR36][R2.64] ;  /* 0x0000002402027981 */ /* 0x000ee4000c1e1500 */
[----:B---3--:R0:W3:Y:S01]  /*e0e0*/  I2F.F64.S16 R20, R2 ;  /* 0x0000000200147312 */ /* 0x0080e20000101c00 */
[----:B------:R-:W-:Y:S05]  /*e0f0*/  BRA `(.L_x_3354) ;  /* 0x0000000c00347947 */ /* 0x000fea0003800000 */
.L_x_3350:
[----:B------:R-:W-:-:S13]  /*e100*/  ISETP.GT.AND P0, PT, R0, 0x6, PT ;  /* 0x000000060000780c */ /* 0x000fda0003f04270 */
[----:B------:R-:W-:Y:S05]  /*e110*/  @P0 BRA `(.L_x_3357) ;  /* 0x0000000000340947 */ /* 0x000fea0003800000 */
        /* <DEDUP_REMOVED lines=8> */
.L_x_3358:
[----:B------:R-:W3:Y:S02]  /*e1a0*/  LDG.E.U16 R0, desc[UR36][R2.64] ;  /* 0x0000002402007981 */ /* 0x000ee4000c1e1500 */
[----:B---3--:R-:W-:-:S05]  /*e1b0*/  HADD2.F32 R0, -RZ, R0.H0_H0 ;  /* 0x20000000ff007230 */ /* 0x008fca0000004100 */
[----:B------:R-:W-:-:S04]  /*e1c0*/  FMUL.FTZ R0, R0, 1 ;  /* 0x3f80000000007820 */ /* 0x000fc80000410000 */
[----:B------:R0:W3:Y:S01]  /*e1d0*/  F2F.F64.F32 R20, R0 ;  /* 0x0000000000147310 */ /* 0x0000e20000201800 */
[----:B------:R-:W-:Y:S05]  /*e1e0*/  BRA `(.L_x_3354) ;  /* 0x0000000800f87947 */ /* 0x000fea0003800000 */
.L_x_3357:
        /* <DEDUP_REMOVED lines=10> */
.L_x_3360:
[----:B------:R-:W3:Y:S02]  /*e290*/  LDG.E.U16 R2, desc[UR36][R2.64] ;  /* 0x0000002402027981 */ /* 0x000ee4000c1e1500 */
[----:B---3--:R-:W-:-:S05]  /*e2a0*/  HADD2.F32 R0, -RZ, R2.H0_H0 ;  /* 0x20000002ff007230 */ /* 0x008fca0000004100 */
[----:B------:R-:W-:-:S04]  /*e2b0*/  FMUL.FTZ R0, R0, 1 ;  /* 0x3f80000000007820 */ /* 0x000fc80000410000 */
[----:B------:R0:W3:Y:S01]  /*e2c0*/  F2F.F64.F32 R20, R0 ;  /* 0x0000000000147310 */ /* 0x0000e20000201800 */
[----:B------:R-:W-:Y:S05]  /*e2d0*/  BRA `(.L_x_3354) ;  /* 0x0000000800bc7947 */ /* 0x000fea0003800000 */
.L_x_3359:
[----:B------:R0:W5:Y:S01]  /*e2e0*/  LDG.E.64 R20, desc[UR36][R2.64] ;  /* 0x0000002402147981 */ /* 0x000162000c1e1b00 */
[----:B------:R-:W-:Y:S05]  /*e2f0*/  BRA `(.L_x_3354) ;  /* 0x0000000800b47947 */ /* 0x000fea0003800000 */
.L_x_3349:
        /* <DEDUP_REMOVED lines=8> */
[----:B------:R-:W3:Y:S01]  /*e380*/  LDG.E.U8 R2, desc[UR36][R2.64] ;  /* 0x0000002402027981 */ /* 0x000ee2000c1e1100 */
[----:B------:R-:W-:Y:S01]  /*e390*/  IMAD.MOV.U32 R20, RZ, RZ, RZ ;  /* 0x000000ffff147224 */ /* 0x000fe200078e00ff */
[----:B---3--:R-:W-:-:S04]  /*e3a0*/  ISETP.NE.AND P0, PT, R2, RZ, PT ;  /* 0x000000ff0200720c */ /* 0x008fc80003f05270 */
[----:B------:R-:W-:Y:S01]  /*e3b0*/  FSEL R21, RZ, 1.875, !P0 ;  /* 0x3ff00000ff157808 */ /* 0x000fe20004000000 */
[----:B------:R-:W-:Y:S08]  /*e3c0*/  BRA `(.L_x_3354) ;  /* 0x0000000800807947 */ /* 0x000ff00003800000 */
.L_x_3363:
[----:B------:R0:W5:Y:S01]  /*e3d0*/  LDG.E.64 R20, desc[UR36][R2.64] ;  /* 0x0000002402147981 */ /* 0x000162000c1e1b00 */
[----:B------:R-:W-:Y:S05]  /*e3e0*/  BRA `(.L_x_3354) ;  /* 0x0000000800787947 */ /* 0x000fea0003800000 */
.L_x_3362:
[----:B------:R-:W-:-:S13]  /*e3f0*/  ISETP.NE.AND P0, PT, R0, 0xf, PT ;  /* 0x0000000f0000780c */ /* 0x000fda0003f05270 */
[----:B------:R-:W-:Y:S05]  /*e400*/  @!P0 BRA `(.L_x_3364) ;  /* 0x0000000000a48947 */ /* 0x000fea0003800000 */
[----:B------:R-:W-:-:S13]  /*e410*/  ISETP.NE.AND P0, PT, R0, 0x17, PT ;  /* 0x000000170000780c */ /* 0x000fda0003f05270 */
[----:B------:R-:W-:Y:S05]  /*e420*/  @!P0 BRA `(.L_x_3365) ;  /* 0x0000000000608947 */ /* 0x000fea0003800000 */
[----:B------:R-:W-:-:S13]  /*e430*/  ISETP.NE.AND P0, PT, R0, 0x18, PT ;  /* 0x000000180000780c */ /* 0x000fda0003f05270 */
[----:B------:R-:W-:Y:S05]  /*e440*/  @P0 BRA `(.L_x_3353) ;  /* 0x0000000800040947 */ /* 0x000fea0003800000 */
[----:B------:R-:W3:Y:S01]  /*e450*/  LDG.E.U8 R0, desc[UR36][R2.64] ;  /* 0x0000002402007981 */ /* 0x000ee2000c1e1100 */
[----:B------:R-:W-:Y:S02]  /*e460*/  IMAD.MOV.U32 R8, RZ, RZ, -0x800000 ;  /* 0xff800000ff087424 */ /* 0x000fe400078e00ff */
[----:B---3--:R-:W-:-:S05]  /*e470*/  IMAD.SHL.U32 R0, R0, 0x1000000, RZ ;  /* 0x0100000000007824 */ /* 0x008fca00078e00ff */
        /* <DEDUP_REMOVED lines=17> */
[----:B------:R0:W3:Y:S01]  /*e590*/  F2F.F64.F32 R20, R5 ;  /* 0x0000000500147310 */ /* 0x0000e20000201800 */
[----:B------:R-:W-:Y:S05]  /*e5a0*/  BRA `(.L_x_3354) ;  /* 0x0000000800087947 */ /* 0x000fea0003800000 */
.L_x_3365:
[----:B------:R-:W3:Y:S02]  /*e5b0*/  LDG.E.U8 R2, desc[UR36][R2.64] ;  /* 0x0000002402027981 */ /* 0x000ee4000c1e1100 */
[C---:B---3--:R-:W-:Y:S01]  /*e5c0*/  SHF.L.U32 R0, R2.reuse, 0x19, RZ ;  /* 0x0000001902007819 */ /* 0x048fe200000006ff */
        /* <DEDUP_REMOVED lines=11> */
[----:B------:R0:W3:Y:S01]  /*e680*/  F2F.F64.F32 R20, R4 ;  /* 0x0000000400147310 */ /* 0x0000e20000201800 */
[----:B------:R-:W-:Y:S05]  /*e690*/  BRA `(.L_x_3354) ;  /* 0x0000000400cc7947 */ /* 0x000fea0003800000 */
.L_x_3364:
[----:B------:R-:W3:Y:S02]  /*e6a0*/  LDG.E.U16 R0, desc[UR36][R2.64] ;  /* 0x0000002402007981 */ /* 0x000ee4000c1e1500 */
[----:B---3--:R-:W-:-:S04]  /*e6b0*/  IMAD.U32 R0, R0, 0x10000, RZ ;  /* 0x0001000000007824 */ /* 0x008fc800078e00ff */
[----:B------:R-:W-:-:S04]  /*e6c0*/  FMUL.FTZ R0, R0, 1 ;  /* 0x3f80000000007820 */ /* 0x000fc80000410000 */
[----:B------:R0:W3:Y:S01]  /*e6d0*/  F2F.F64.F32 R20, R0 ;  /* 0x0000000000147310 */ /* 0x0000e20000201800 */
[----:B------:R-:W-:Y:S05]  /*e6e0*/  BRA `(.L_x_3354) ;  /* 0x0000000400b87947 */ /* 0x000fea0003800000 */
.L_x_3361:
        /* <DEDUP_REMOVED lines=9> */
[----:B---3--:R0:W3:Y:S01]  /*e780*/  I2F.F64.U16 R20, R2 ;  /* 0x0000000200147312 */ /* 0x0080e20000101800 */
[----:B------:R-:W-:Y:S05]  /*e790*/  BRA `(.L_x_3354) ;  /* 0x00000004008c7947 */ /* 0x000fea0003800000 */
.L_x_3368:
[----:B------:R-:W3:Y:S01]  /*e7a0*/  LDG.E.U8 R2, desc[UR36][R2.64] ;  /* 0x0000002402027981 */ /* 0x000ee2000c1e1100 */
[----:B------:R-:W-:Y:S01]  /*e7b0*/  BSSY B0, `(.L_x_3369) ;  /* 0x0000018000007945 */ /* 0x000fe20003800000 */
[----:B------:R-:W-:Y:S01]  /*e7c0*/  IMAD.MOV.U32 R0, RZ, RZ, RZ ;  /* 0x000000ffff007224 */ /* 0x000fe200078e00ff */
[----:B---3--:R-:W-:-:S13]  /*e7d0*/  ISETP.NE.AND P0, PT, R2, RZ, PT ;  /* 0x000000ff0200720c */ /* 0x008fda0003f05270 */
        /* <DEDUP_REMOVED lines=17> */
.L_x_3372:
[----:B------:R-:W-:Y:S05]  /*e8f0*/  BSYNC B1 ;  /* 0x0000000000017941 */ /* 0x000fea0003800000 */
.L_x_3371:
[----:B------:R-:W-:Y:S02]  /*e900*/  LEA R3, R0, 0x3b800000, 0x17 ;  /* 0x3b80000000037811 */ /* 0x000fe400078eb8ff */
[----:B------:R-:W-:-:S04]  /*e910*/  SHF.L.U32 R0, R2, 0x14, RZ ;  /* 0x0000001402007819 */ /* 0x000fc800000006ff */
[----:B------:R-:W-:-:S07]  /*e920*/  LOP3.LUT R0, R3, R0, R4, 0xfe, !PT ;  /* 0x0000000003007212 */ /* 0x000fce00078efe04 */
.L_x_3370:
[----:B------:R-:W-:Y:S05]  /*e930*/  BSYNC B0 ;  /* 0x0000000000007941 */ /* 0x000fea0003800000 */
.L_x_3369:
[----:B------:R-:W-:-:S04]  /*e940*/  FMUL.FTZ R0, R0, 1 ;  /* 0x3f80000000007820 */ /* 0x000fc80000410000 */
[----:B------:R0:W3:Y:S01]  /*e950*/  F2F.F64.F32 R20, R0 ;  /* 0x0000000000147310 */ /* 0x0000e20000201800 */
[----:B------:R-:W-:Y:S05]  /*e960*/  BRA `(.L_x_3354) ;  /* 0x0000000400187947 */ /* 0x000fea0003800000 */
.L_x_3367:
        /* <DEDUP_REMOVED lines=21> */
.L_x_3376:
[----:B------:R-:W-:Y:S05]  /*eac0*/  BSYNC B1 ;  /* 0x0000000000017941 */ /* 0x000fea0003800000 */
.L_x_3375:
[----:B------:R-:W-:Y:S01]  /*ead0*/  LEA R3, R0, 0x37800000, 0x17 ;  /* 0x3780000000037811 */ /* 0x000fe200078eb8ff */
[----:B------:R-:W-:-:S05]  /*eae0*/  IMAD.SHL.U32 R0, R2, 0x200000, RZ ;  /* 0x0020000002007824 */ /* 0x000fca00078e00ff */
[----:B------:R-:W-:-:S07]  /*eaf0*/  LOP3.LUT R0, R3, R0, R4, 0xfe, !PT ;  /* 0x0000000003007212 */ /* 0x000fce00078efe04 */
.L_x_3374:
[----:B------:R-:W-:Y:S05]  /*eb00*/  BSYNC B0 ;  /* 0x0000000000007941 */ /* 0x000fea0003800000 */
.L_x_3373:
[----:B------:R-:W-:-:S04]  /*eb10*/  FMUL.FTZ R0, R0, 1 ;  /* 0x3f80000000007820 */ /* 0x000fc80000410000 */
[----:B------:R0:W3:Y:S01]  /*eb20*/  F2F.F64.F32 R20, R0 ;  /* 0x0000000000147310 */ /* 0x0000e20000201800 */
[----:B------:R-:W-:Y:S05]  /*eb30*/  BRA `(.L_x_3354) ;  /* 0x0000000000a47947 */ /* 0x000fea0003800000 */
.L_x_3366:
[----:B------:R-:W-:-:S13]  /*eb40*/  ISETP.NE.AND P0, PT, R0, 0x1c, PT ;  /* 0x0000001c0000780c */ /* 0x000fda0003f05270 */
[----:B------:R-:W-:Y:S05]  /*eb50*/  @!P0 BRA `(.L_x_3377) ;  /* 0x0000000000948947 */ /* 0x000fea0003800000 */
[----:B------:R-:W-:-:S13]  /*eb60*/  ISETP.NE.AND P0, PT, R0, 0x1d, PT ;  /* 0x0000001d0000780c */ /* 0x000fda0003f05270 */
[----:B------:R-:W-:Y:S05]  /*eb70*/  @!P0 BRA `(.L_x_3378) ;  /* 0x0000000000808947 */ /* 0x000fea0003800000 */
[----:B------:R-:W-:-:S13]  /*eb80*/  ISETP.NE.AND P0, PT, R0, 0x2c, PT ;  /* 0x0000002c0000780c */ /* 0x000fda0003f05270 */
[----:B------:R-:W-:Y:S05]  /*eb90*/  @P0 BRA `(.L_x_3353) ;  /* 0x0000000000300947 */ /* 0x000fea0003800000 */
[----:B------:R-:W3:Y:S01]  /*eba0*/  LDG.E.U8 R2, desc[UR36][R2.64] ;  /* 0x0000002402027981 */ /* 0x000ee2000c1e1100 */
[----:B------:R-:W-:Y:S01]  /*ebb0*/  BSSY B0, `(.L_x_3379) ;  /* 0x0000007000007945 */ /* 0x000fe20003800000 */
[----:B------:R-:W-:Y:S01]  /*ebc0*/  IMAD.MOV.U32 R0, RZ, RZ, 0x400000 ;  /* 0x00400000ff007424 */ /* 0x000fe200078e00ff */
[----:B---3--:R-:W-:-:S13]  /*ebd0*/  ISETP.NE.AND P0, PT, R2, RZ, PT ;  /* 0x000000ff0200720c */ /* 0x008fda0003f05270 */
[----:B------:R-:W-:Y:S05]  /*ebe0*/  @!P0 BRA `(.L_x_3380) ;  /* 0x00000000000c8947 */ /* 0x000fea0003800000 */
[----:B------:R-:W-:-:S13]  /*ebf0*/  ISETP.NE.AND P0, PT, R2, 0xff, PT ;  /* 0x000000ff0200780c */ /* 0x000fda0003f05270 */
[----:B------:R-:W-:Y:S02]  /*ec00*/  @!P0 IMAD.MOV.U32 R0, RZ, RZ, 0x7f800001 ;  /* 0x7f800001ff008424 */ /* 0x000fe400078e00ff */
[----:B------:R-:W-:-:S07]  /*ec10*/  @P0 IMAD.SHL.U32 R0, R2, 0x800000, RZ ;  /* 0x0080000002000824 */ /* 0x000fce00078e00ff */
.L_x_3380:
[----:B------:R-:W-:Y:S05]  /*ec20*/  BSYNC B0 ;  /* 0x0000000000007941 */ /* 0x000fea0003800000 */
.L_x_3379:
[----:B------:R-:W-:-:S04]  /*ec30*/  FMUL.FTZ R0, R0, 1 ;  /* 0x3f80000000007820 */ /* 0x000fc80000410000 */
[----:B------:R0:W3:Y:S01]  /*ec40*/  F2F.F64.F32 R20, R0 ;  /* 0x0000000000147310 */ /* 0x0000e20000201800 */
[----:B------:R-:W-:Y:S05]  /*ec50*/  BRA `(.L_x_3354) ;  /* 0x00000000005c7947 */ /* 0x000fea0003800000 */
.L_x_3353:
[----:B------:R-:W-:Y:S01]  /*ec60*/  MOV R0, 0x0 ;  /* 0x0000000000007802 */ /* 0x000fe20000000f00 */
[----:B------:R-:W-:Y:S01]  /*ec70*/  ULDC.64 UR4, c[0x4][0x128] ;  /* 0x01004a0000047ab9 */ /* 0x000fe20000000a00 */
[----:B------:R-:W-:Y:S01]  /*ec80*/  ULDC.64 UR6, c[0x4][0x8] ;  /* 0x0100020000067ab9 */ /* 0x000fe20000000a00 */
[----:B------:R-:W-:Y:S01]  /*ec90*/  MOV R4, UR4 ;  /* 0x0000000400047c02 */ /* 0x000fe20008000f00 */
[----:B------:R0:W3:Y:S01]  /*eca0*/  LDC.64 R2, c[0x4][R0] ;  /* 0x0100000000027b82 */ /* 0x0000e20000000a00 */
        /* <DEDUP_REMOVED lines=10> */
[----:B-12345:R-:W-:Y:S05]  /*ed50*/  CALL.ABS.NOINC R2 ;  /* 0x0000000002007343 */ /* 0x03efea0003c00000 */
.L_x_3381:
[----:B------:R-:W-:Y:S01]  /*ed60*/  CS2R R20, SRZ ;  /* 0x0000000000147805 */ /* 0x000fe2000001ff00 */
[----:B------:R-:W-:Y:S06]  /*ed70*/  BRA `(.L_x_3354) ;  /* 0x0000000000147947 */ /* 0x000fec0003800000 */
.L_x_3378:
[----:B------:R-:W3:Y:S02]  /*ed80*/  LDG.E.64 R20, desc[UR36][R2.64] ;  /* 0x0000002402147981 */ /* 0x000ee4000c1e1b00 */
[----:B---3--:R-:W0:Y:S01]  /*ed90*/  I2F.F64.U64 R20, R20 ;  /* 0x0000001400147312 */ /* 0x008e220000301800 */
[----:B------:R-:W-:Y:S05]  /*eda0*/  BRA `(.L_x_3354) ;  /* 0x0000000000087947 */ /* 0x000fea0003800000 */
.L_x_3377:
[----:B------:R-:W3:Y:S02]  /*edb0*/  LDG.E R2, desc[UR36][R2.64] ;  /* 0x0000002402027981 */ /* 0x000ee4000c1e1900 */
[----:B---3--:R0:W3:Y:S02]  /*edc0*/  I2F.F64.U32 R20, R2 ;  /* 0x0000000200147312 */ /* 0x0080e40000201800 */
.L_x_3354:
[----:B0-----:R-:W-:Y:S01]  /*edd0*/  HFMA2.MMA R2, -RZ, RZ, 1323, -4.565715789794921875e-05 ;  /* 0x652b82feff027435 */ /* 0x001fe200000001ff */
[----:B------:R-:W-:Y:S01]  /*ede0*/  IMAD.MOV.U32 R3, RZ, RZ, 0x3ff71547 ;  /* 0x3ff71547ff037424 */ /* 0x000fe200078e00ff */
[----:B------:R-:W-:Y:S01]  /*edf0*/  BSSY B0, `(.L_x_3382) ;  /* 0x000004c000007945 */ /* 0x000fe20003800000 */
[----:B------:R-:W-:Y:S01]  /*ee00*/  IMAD.MOV.U32 R12, RZ, RZ, -0x105c611 ;  /* 0xfefa39efff0c7424 */ /* 0x000fe200078e00ff */
[----:B---3-5:R-:W-:Y:S01]  /*ee10*/  FSETP.GEU.FTZ.AND P2, PT, |R21|, 4.1917929649353027344, PT ;  /* 0x4086232b1500780b */ /* 0x028fe20003f5e200 */
        /* <DEDUP_REMOVED lines=73> */
.L_x_3383:
[----:B------:R-:W-:Y:S05]  /*f2b0*/  BSYNC B0 ;  /* 0x0000000000007941 */ /* 0x000fea0003800000 */
.L_x_3382:
        /* <DEDUP_REMOVED lines=15> */
.L_x_3385:
[----:B------:R-:W-:Y:S05]  /*f3b0*/  BSYNC B0 ;  /* 0x0000000000007941 */ /* 0x000fea0003800000 */
.L_x_3384:
        /* <DEDUP_REMOVED lines=85> */
.L_x_3387:
        /* <DEDUP_REMOVED lines=19> */
[----:B-12-4-:R-:W-:Y:S05]  /*fa40*/  CALL.REL.NOINC `($__internal_1_$__cuda_sm20_div_rn_f64_full) ;  /* 0x0000007800747944 */ /* 0x016fea0003c00000 */
.L_x_3390:
[----:B------:R-:W-:Y:S05]  /*fa50*/  BSYNC B1 ;  /* 0x0000000000017941 */ /* 0x000fea0003800000 */
.L_x_3389:
        /* <DEDUP_REMOVED lines=29> */
.L_x_3388:
[----:B------:R-:W-:Y:S05]  /*fc30*/  BSYNC B0 ;  /* 0x0000000000007941 */ /* 0x000fea0003800000 */
.L_x_3386:
        /* <DEDUP_REMOVED lines=22> */
[----:B------:R0:W3:Y:S02]  /*fda0*/  F2F.F64.F32 R4, R2 ;  /* 0x0000000200047310 */ /* 0x0000e40000201800 */
[----:B0-----:R-:W-:Y:S01]  /*fdb0*/  FMUL.FTZ R2, R0, 1 ;  /* 0x3f80000000027820 */ /* 0x001fe20000410000 */
[----:B---3--:R-:W-:Y:S01]  /*fdc0*/  DFMA R4, -R4, UR4, R6 ;  /* 0x0000000404047c2b */ /* 0x008fe20008000106 */
        /* <DEDUP_REMOVED lines=45> */
.L_x_3392:
        /* <DEDUP_REMOVED lines=35> */
.L_x_3393:
[----:B------:R-:W-:Y:S05]  /*102d0*/  BSYNC B0 ;  /* 0x0000000000007941 */ /* 0x000fea0003800000 */
.L_x_3391:
        /* <DEDUP_REMOVED lines=17> */
[----:B-12-4-:R-:W-:Y:S05]  /*103f0*/  CALL.REL.NOINC `($__internal_0_$__cuda_sm20_dblrcp_rn_slowpath_v3) ;  /* 0x0000006c00687944 */ /* 0x016fea0003c00000 */
.L_x_3395:
[----:B------:R-:W-:Y:S05]  /*10400*/  BSYNC B0 ;  /* 0x0000000000007941 */ /* 0x000fea0003800000 */
.L_x_3394:
[----:B------:R-:W0:Y:S01]  /*10410*/  LDC.U8 R2, c[0x0][0x491] ;  /* 0x00012440ff027b82 */ /* 0x000e220000000000 */
[----:B------:R-:W-:-:S08]  /*10420*/  DMUL R4, R4, R20 ;  /* 0x0000001404047228 */ /* 0x000fd00000000000 */
[----:B------:R-:W-:-:S08]  /*10430*/  DFMA R4, R12, R4, R10 ;  /* 0x000000040c04722b */ /* 0x000fd0000000000a */
[----:B-12-4-:R-:W-:Y:S01]  /*10440*/  DMUL R4, R4, R18 ;  /* 0x0000001204047228 */ /* 0x016fe20000000000 */
        /* <DEDUP_REMOVED lines=14> */
.L_x_3399:
[----:B------:R-:W0:Y:S02]  /*10530*/  F2I.S64.F64.TRUNC R4, R4 ;  /* 0x0000000400047311 */ /* 0x000e24000030d900 */
[----:B0-----:R-:W-:-:S05]  /*10540*/  MOV R3, R4 ;  /* 0x0000000400037202 */ /* 0x001fca0000000f00 */
[----:B------:R0:W-:Y:S01]  /*10550*/  STG.E.U8 desc[UR36][R22.64], R3 ;  /* 0x0000000316007986 */ /* 0x0001e2000c101124 */
[----:B------:R-:W-:Y:S05]  /*10560*/  BRA `(.L_x_3401) ;  /* 0x0000000c00f87947 */ /* 0x000fea0003800000 */
.L_x_3398:
        /* <DEDUP_REMOVED lines=9> */
.L_x_3403:
[----:B------:R-:W0:Y:S02]  /*10600*/  F2I.F64.TRUNC R5, R4 ;  /* 0x0000000400057311 */ /* 0x000e24000030d100 */
[----:B0-----:R0:W-:Y:S01]  /*10610*/  STG.E desc[UR36][R22.64], R5 ;  /* 0x0000000516007986 */ /* 0x0011e2000c101924 */
[----:B------:R-:W-:Y:S05]  /*10620*/  BRA `(.L_x_3401) ;  /* 0x0000000c00c87947 */ /* 0x000fea0003800000 */
.L_x_3402:
[----:B------:R-:W0:Y:S02]  /*10630*/  F2I.F64.TRUNC R5, R4 ;  /* 0x0000000400057311 */ /* 0x000e24000030d100 */
[----:B0-----:R0:W-:Y:S01]  /*10640*/  STG.E.U16 desc[UR36][R22.64], R5 ;  /* 0x0000000516007986 */ /* 0x0011e2000c101524 */
[----:B------:R-:W-:Y:S05]  /*10650*/  BRA `(.L_x_3401) ;  /* 0x0000000c00bc7947 */ /* 0x000fea0003800000 */
.L_x_3397:
        /* <DEDUP_REMOVED lines=13> */
.L_x_3405:
        /* <DEDUP_REMOVED lines=8> */
.L_x_3404:
        /* <DEDUP_REMOVED lines=14> */
.L_x_3407:
        /* <DEDUP_REMOVED lines=9> */
.L_x_3406:
[----:B------:R0:W-:Y:S01]  /*10920*/  STG.E.64 desc[UR36][R22.64], R4 ;  /* 0x0000000416007986 */ /* 0x0001e2000c101b24 */
[----:B------:R-:W-:Y:S05]  /*10930*/  BRA `(.L_x_3401) ;  /* 0x0000000c00047947 */ /* 0x000fea0003800000 */
.L_x_3396:
        /* <DEDUP_REMOVED lines=12> */
.L_x_3410:
[----:B------:R-:W-:-:S05]  /*10a00*/  CS2R R6, SRZ ;  /* 0x0000000000067805 */ /* 0x000fca000001ff00 */
[----:B------:R0:W-:Y:S01]  /*10a10*/  STG.E.128 desc[UR36][R22.64], R4 ;  /* 0x0000000416007986 */ /* 0x0001e2000c101d24 */
[----:B------:R-:W-:Y:S05]  /*10a20*/  BRA `(.L_x_3401) ;  /* 0x0000000800c87947 */ /* 0x000fea0003800000 */
.L_x_3409:
        /* <DEDUP_REMOVED lines=25> */
.L_x_3414:
[----:B------:R-:W-:Y:S05]  /*10bc0*/  BSYNC B0 ;  /* 0x0000000000007941 */ /* 0x000fea0003800000 */
.L_x_3413:
[----:B------:R-:W-:-:S05]  /*10bd0*/  LOP3.LUT R3, R0, R3, RZ, 0xfc, !PT ;  /* 0x0000000300037212 */ /* 0x000fca00078efcff */
[----:B------:R0:W-:Y:S01]  /*10be0*/  STG.E.U8 desc[UR36][R22.64], R3 ;  /* 0x0000000316007986 */ /* 0x0001e2000c101124 */
[----:B------:R-:W-:Y:S05]  /*10bf0*/  BRA `(.L_x_3401) ;  /* 0x0000000800547947 */ /* 0x000fea0003800000 */
.L_x_3412:
        /* <DEDUP_REMOVED lines=17> */
.L_x_3416:
[----:B------:R-:W-:Y:S01]  /*10d10*/  IMAD.MOV.U32 R0, RZ, RZ, 0x7f ;  /* 0x0000007fff007424 */ /* 0x000fe200078e00ff */
[----:B------:R-:W-:-:S04]  /*10d20*/  ISETP.GT.U32.AND P0, PT, R2, 0x7f800000, PT ;  /* 0x7f8000000200780c */ /* 0x000fc80003f04070 */
[----:B------:R-:W-:-:S09]  /*10d30*/  SEL R0, R0, 0x7c, P0 ;  /* 0x0000007c00007807 */ /* 0x000fd20000000000 */
.L_x_3417:
[----:B------:R-:W-:Y:S05]  /*10d40*/  BSYNC B0 ;  /* 0x0000000000007941 */ /* 0x000fea0003800000 */
.L_x_3415:
[----:B------:R-:W-:-:S04]  /*10d50*/  LOP3.LUT R2, R3, 0x80000000, RZ, 0xc0, !PT ;  /* 0x8000000003027812 */ /* 0x000fc800078ec0ff */
[----:B------:R-:W-:-:S04]  /*10d60*/  SHF.R.U32.HI R3, RZ, 0x18, R2 ;  /* 0x00000018ff037819 */ /* 0x000fc80000011602 */
[----:B------:R-:W-:-:S05]  /*10d70*/  LOP3.LUT R3, R0, R3, RZ, 0xfc, !PT ;  /* 0x0000000300037212 */ /* 0x000fca00078efcff */
[----:B------:R0:W-:Y:S01]  /*10d80*/  STG.E.U8 desc[UR36][R22.64], R3 ;  /* 0x0000000316007986 */ /* 0x0001e2000c101124 */
[----:B------:R-:W-:Y:S05]  /*10d90*/  BRA `(.L_x_3401) ;  /* 0x0000000400ec7947 */ /* 0x000fea0003800000 */
.L_x_3411:
        /* <DEDUP_REMOVED lines=8> */
.L_x_3408:
        /* <DEDUP_REMOVED lines=11> */
.L_x_3420:
        /* <DEDUP_REMOVED lines=21> */
.L_x_3423:
[----:B------:R-:W-:-:S04]  /*11020*/  LOP3.LUT R2, R3, 0x80000000, RZ, 0xc0, !PT ;  /* 0x8000000003027812 */ /* 0x000fc800078ec0ff */
[----:B------:R-:W-:-:S04]  /*11030*/  SHF.R.U32.HI R3, RZ, 0x18, R2 ;  /* 0x00000018ff037819 */ /* 0x000fc80000011602 */
[----:B------:R-:W-:-:S04]  /*11040*/  LOP3.LUT R0, R0, R3, RZ, 0xfc, !PT ;  /* 0x0000000300007212 */ /* 0x000fc800078efcff */
[----:B------:R-:W-:-:S07]  /*11050*/  PRMT R11, R0, 0x7610, R11 ;  /* 0x00007610000b7816 */ /* 0x000fce000000000b */
.L_x_3422:
[----:B------:R-:W-:Y:S05]  /*11060*/  BSYNC B0 ;  /* 0x0000000000007941 */ /* 0x000fea0003800000 */
.L_x_3421:
[----:B------:R0:W-:Y:S01]  /*11070*/  STG.E.U8 desc[UR36][R22.64], R11 ;  /* 0x0000000b16007986 */ /* 0x0001e2000c101124 */
[----:B------:R-:W-:Y:S05]  /*11080*/  BRA `(.L_x_3401) ;  /* 0x0000000400307947 */ /* 0x000fea0003800000 */
.L_x_3419:
        /* <DEDUP_REMOVED lines=21> */
.L_x_3426:
[----:B------:R-:W-:-:S04]  /*111e0*/  LOP3.LUT R2, R3, 0x80000000, RZ, 0xc0, !PT ;  /* 0x8000000003027812 */ /* 0x000fc800078ec0ff */
[----:B------:R-:W-:-:S04]  /*111f0*/  SHF.R.U32.HI R3, RZ, 0x18, R2 ;  /* 0x00000018ff037819 */ /* 0x000fc80000011602 */
[----:B------:R-:W-:-:S04]  /*11200*/  LOP3.LUT R0, R0, R3, RZ, 0xfc, !PT ;  /* 0x0000000300007212 */ /* 0x000fc800078efcff */
[----:B------:R-:W-:-:S07]  /*11210*/  PRMT R11, R0, 0x7610, R11 ;  /* 0x00007610000b7816 */ /* 0x000fce000000000b */
.L_x_3425:
[----:B------:R-:W-:Y:S05]  /*11220*/  BSYNC B0 ;  /* 0x0000000000007941 */ /* 0x000fea0003800000 */
.L_x_3424:
[----:B------:R3:W-:Y:S01]  /*11230*/  STG.E.U8 desc[UR36][R22.64], R11 ;  /* 0x0000000b16007986 */ /* 0x0007e2000c101124 */
[----:B------:R-:W-:Y:S05]  /*11240*/  BRA `(.L_x_3401) ;  /* 0x0000000000c07947 */ /* 0x000fea0003800000 */
.L_x_3418:
        /* <DEDUP_REMOVED lines=26> */
.L_x_3400:
        /* <DEDUP_REMOVED lines=16> */
.L_x_3429:
[----:B------:R-:W-:Y:S05]  /*114f0*/  BRA `(.L_x_3401) ;  /* 0x0000000000147947 */ /* 0x000fea0003800000 */
.L_x_3428:
[----:B------:R-:W0:Y:S02]  /*11500*/  F2I.U64.F64.TRUNC R4, R4 ;  /* 0x0000000400047311 */ /* 0x000e24000030d800 */
[----:B0-----:R1:W-:Y:S01]  /*11510*/  STG.E.64 desc[UR36][R22.64], R4 ;  /* 0x0000000416007986 */ /* 0x0013e2000c101b24 */
[----:B------:R-:W-:Y:S05]  /*11520*/  BRA `(.L_x_3401) ;  /* 0x0000000000087947 */ /* 0x000fea0003800000 */
.L_x_3427:
[----:B------:R-:W0:Y:S02]  /*11530*/  F2I.U32.F64.TRUNC R5, R4 ;  /* 0x0000000400057311 */ /* 0x000e24000030d000 */
[----:B0-----:R0:W-:Y:S02]  /*11540*/  STG.E desc[UR36][R22.64], R5 ;  /* 0x0000000516007986 */ /* 0x0011e4000c101924 */
.L_x_3401:
[----:B------:R-:W-:-:S07]  /*11550*/  VIADD R17, R17, 0x80 ;  /* 0x0000008011117836 */ /* 0x000fce0000000000 */
.L_x_3314:
[----:B------:R-:W-:Y:S05]  /*11560*/  BSYNC B6 ;  /* 0x0000000000067941 */ /* 0x000fea0003800000 */
.L_x_3313:
[----:B------:R-:W-:Y:S02]  /*11570*/  ULDC UR4, c[0x0][0x210] ;  /* 0x0000840000047ab9 */ /* 0x000fe40000000800 */
[----:B------:R-:W-:-:S13]  /*11580*/  ISETP.GE.AND P0, PT, R17, UR4, PT ;  /* 0x0000000411007c0c */ /* 0x000fda000bf06270 */
[----:B------:R-:W-:Y:S05]  /*11590*/  @P0 EXIT ;  /* 0x000000000000094d */ /* 0x000fea0003800000 */
[----:B0-----:R-:W0:Y:S01]  /*115a0*/  LDC R6, c[0x0][0x218] ;  /* 0x00008600ff067b82 */ /* 0x001e220000000800 */
[----:B-1234-:R-:W-:Y:S02]  /*115b0*/  IMAD.MOV.U32 R22, RZ, RZ, RZ ;  /* 0x000000ffff167224 */ /* 0x01efe400078e00ff */
        /* <DEDUP_REMOVED lines=352> */
.L_x_3430:
        /* <DEDUP_REMOVED lines=21> */
.L_x_3434:
[----:B------:R-:W2:Y:S02]  /*12d10*/  LDG.E.U8 R2, desc[UR36][R2.64] ;  /* 0x0000002402027981 */ /* 0x000ea4000c1e1100 */
[----:B--2---:R2:W3:Y:S01]  /*12d20*/  I2F.F64.U16 R16, R2 ;  /* 0x0000000200107312 */ /* 0x0044e20000101800 */
[----:B------:R-:W-:Y:S05]  /*12d30*/  BRA `(.L_x_3436) ;  /* 0x0000000c00707947 */ /* 0x000fea0003800000 */
.L_x_3433:
        /* <DEDUP_REMOVED lines=9> */
.L_x_3438:
[----:B------:R-:W2:Y:S02]  /*12dd0*/  LDG.E R2, desc[UR36][R2.64] ;  /* 0x0000002402027981 */ /* 0x000ea4000c1e1900 */
[----:B--2---:R0:W1:Y:S01]  /*12de0*/  I2F.F64 R16, R2 ;  /* 0x0000000200107312 */ /* 0x0040620000201c00 */
[----:B------:R-:W-:Y:S05]  /*12df0*/  BRA `(.L_x_3436) ;  /* 0x0000000c00407947 */ /* 0x000fea0003800000 */
.L_x_3437:
[----:B------:R-:W2:Y:S02]  /*12e00*/  LDG.E.U16 R2, desc[UR36][R2.64] ;  /* 0x0000002402027981 */ /* 0x000ea4000c1e1500 */
[----:B--2---:R4:W0:Y:S01]  /*12e10*/  I2F.F64.S16 R16, R2 ;  /* 0x0000000200107312 */ /* 0x0048220000101c00 */
[----:B------:R-:W-:Y:S05]  /*12e20*/  BRA `(.L_x_3436) ;  /* 0x0000000c00347947 */ /* 0x000fea0003800000 */
.L_x_3432:
        /* <DEDUP_REMOVED lines=10> */
.L_x_3440:
[----:B------:R-:W2:Y:S02]  /*12ed0*/  LDG.E.U16 R0, desc[UR36][R2.64] ;  /* 0x0000002402007981 */ /* 0x000ea4000c1e1500 */
[----:B--2---:R-:W-:-:S05]  /*12ee0*/  HADD2.F32 R0, -RZ, R0.H0_H0 ;  /* 0x20000000ff007230 */ /* 0x004fca0000004100 */
[----:B------:R-:W-:-:S04]  /*12ef0*/  FMUL.FTZ R0, R0, 1 ;  /* 0x3f80000000007820 */ /* 0x000fc80000410000 */
[----:B------:R0:W1:Y:S01]  /*12f00*/  F2F.F64.F32 R16, R0 ;  /* 0x0000000000107310 */ /* 0x0000620000201800 */
[----:B------:R-:W-:Y:S05]  /*12f10*/  BRA `(.L_x_3436) ;  /* 0x0000000800f87947 */ /* 0x000fea0003800000 */
.L_x_3439:
        /* <DEDUP_REMOVED lines=10> */
.L_x_3442:
[----:B------:R-:W2:Y:S02]  /*12fc0*/  LDG.E.U16 R2, desc[UR36][R2.64] ;  /* 0x0000002402027981 */ /* 0x000ea4000c1e1500 */
[----:B--2---:R-:W-:-:S05]  /*12fd0*/  HADD2.F32 R0, -RZ, R2.H0_H0 ;  /* 0x20000002ff007230 */ /* 0x004fca0000004100 */
[----:B------:R-:W-:-:S04]  /*12fe0*/  FMUL.FTZ R0, R0, 1 ;  /* 0x3f80000000007820 */ /* 0x000fc80000410000 */
[----:B------:R0:W1:Y:S01]  /*12ff0*/  F2F.F64.F32 R16, R0 ;  /* 0x0000000000107310 */ /* 0x0000620000201800 */
[----:B------:R-:W-:Y:S05]  /*13000*/  BRA `(.L_x_3436) ;  /* 0x0000000800bc7947 */ /* 0x000fea0003800000 */
.L_x_3441:
[----:B------:R0:W5:Y:S01]  /*13010*/  LDG.E.64 R16, desc[UR36][R2.64] ;  /* 0x0000002402107981 */ /* 0x000162000c1e1b00 */
[----:B------:R-:W-:Y:S05]  /*13020*/  BRA `(.L_x_3436) ;  /* 0x0000000800b47947 */ /* 0x000fea0003800000 */
.L_x_3431:
        /* <DEDUP_REMOVED lines=13> */
.L_x_3445:
[----:B------:R0:W5:Y:S01]  /*13100*/  LDG.E.64 R16, desc[UR36][R2.64] ;  /* 0x0000002402107981 */ /* 0x000162000c1e1b00 */
[----:B------:R-:W-:Y:S05]  /*13110*/  BRA `(.L_x_3436) ;  /* 0x0000000800787947 */ /* 0x000fea0003800000 */
.L_x_3444:
        /* <DEDUP_REMOVED lines=28> */
.L_x_3447:
        /* <DEDUP_REMOVED lines=15> */
.L_x_3446:
[----:B------:R-:W2:Y:S02]  /*133d0*/  LDG.E.U16 R0, desc[UR36][R2.64] ;  /* 0x0000002402007981 */ /* 0x000ea4000c1e1500 */
[----:B--2---:R-:W-:-:S04]  /*133e0*/  IMAD.U32 R0, R0, 0x10000, RZ ;  /* 0x0001000000007824 */ /* 0x004fc800078e00ff */
[----:B------:R-:W-:-:S04]  /*133f0*/  FMUL.FTZ R0, R0, 1 ;  /* 0x3f80000000007820 */ /* 0x000fc80000410000 */
[----:B------:R0:W1:Y:S01]  /*13400*/  F2F.F64.F32 R16, R0 ;  /* 0x0000000000107310 */ /* 0x0000620000201800 */
[----:B------:R-:W-:Y:S05]  /*13410*/  BRA `(.L_x_3436) ;  /* 0x0000000400b87947 */ /* 0x000fea0003800000 */
.L_x_3443:
        /* <DEDUP_REMOVED lines=11> */
.L_x_3450:
        /* <DEDUP_REMOVED lines=21> */
.L_x_3454:
[----:B------:R-:W-:Y:S05]  /*13620*/  BSYNC B1 ;  /* 0x0000000000017941 */ /* 0x000fea0003800000 */
.L_x_3453:
[----:B------:R-:W-:Y:S01]  /*13630*/  LEA R3, R0, 0x3b800000, 0x17 ;  /* 0x3b80000000037811 */ /* 0x000fe200078eb8ff */
[----:B------:R-:W-:-:S05]  /*13640*/  IMAD.SHL.U32 R0, R2, 0x100000, RZ ;  /* 0x0010000002007824 */ /* 0x000fca00078e00ff */
[----:B------:R-:W-:-:S07]  /*13650*/  LOP3.LUT R0, R3, R0, R4, 0xfe, !PT ;  /* 0x0000000003007212 */ /* 0x000fce00078efe04 */
.L_x_3452:
[----:B------:R-:W-:Y:S05]  /*13660*/  BSYNC B0 ;  /* 0x0000000000007941 */ /* 0x000fea0003800000 */
.L_x_3451:
[----:B------:R-:W-:-:S04]  /*13670*/  FMUL.FTZ R0, R0, 1 ;  /* 0x3f80000000007820 */ /* 0x000fc80000410000 */
[----:B------:R0:W1:Y:S01]  /*13680*/  F2F.F64.F32 R16, R0 ;  /* 0x0000000000107310 */ /* 0x0000620000201800 */
[----:B------:R-:W-:Y:S05]  /*13690*/  BRA `(.L_x_3436) ;  /* 0x0000000400187947 */ /* 0x000fea0003800000 */
.L_x_3449:
        /* <DEDUP_REMOVED lines=21> */
.L_x_3458:
[----:B------:R-:W-:Y:S05]  /*137f0*/  BSYNC B1 ;  /* 0x0000000000017941 */ /* 0x000fea0003800000 */
.L_x_3457:
[----:B------:R-:W-:Y:S01]  /*13800*/  LEA R3, R0, 0x37800000, 0x17 ;  /* 0x3780000000037811 */ /* 0x000fe200078eb8ff */
[----:B------:R-:W-:-:S05]  /*13810*/  IMAD.SHL.U32 R0, R2, 0x200000, RZ ;  /* 0x0020000002007824 */ /* 0x000fca00078e00ff */
[----:B------:R-:W-:-:S07]  /*13820*/  LOP3.LUT R0, R3, R0, R4, 0xfe, !PT ;  /* 0x0000000003007212 */ /* 0x000fce00078efe04 */
.L_x_3456:
[----:B------:R-:W-:Y:S05]  /*13830*/  BSYNC B0 ;  /* 0x0000000000007941 */ /* 0x000fea0003800000 */
.L_x_3455:
[----:B------:R-:W-:-:S04]  /*13840*/  FMUL.FTZ R0, R0, 1 ;  /* 0x3f80000000007820 */ /* 0x000fc80000410000 */
[----:B------:R0:W1:Y:S01]  /*13850*/  F2F.F64.F32 R16, R0 ;  /* 0x0000000000107310 */ /* 0x0000620000201800 */
[----:B------:R-:W-:Y:S05]  /*13860*/  BRA `(.L_x_3436) ;  /* 0x0000000000a47947 */ /* 0x000fea0003800000 */
.L_x_3448:
        /* <DEDUP_REMOVED lines=14> */
.L_x_3462:
[----:B------:R-:W-:Y:S05]  /*13950*/  BSYNC B0 ;  /* 0x0000000000007941 */ /* 0x000fea0003800000 */
.L_x_3461:
[----:B------:R-:W-:-:S04]  /*13960*/  FMUL.FTZ R0, R0, 1 ;  /* 0x3f80000000007820 */ /* 0x000fc80000410000 */
[----:B------:R0:W1:Y:S01]  /*13970*/  F2F.F64.F32 R16, R0 ;  /* 0x0000000000107310 */ /* 0x0000620000201800 */
[----:B------:R-:W-:Y:S05]  /*13980*/  BRA `(.L_x_3436) ;  /* 0x00000000005c7947 */ /* 0x000fea0003800000 */
.L_x_3435:
        /* <DEDUP_REMOVED lines=16> */
.L_x_3463:
[----:B------:R-:W-:Y:S01]  /*13a90*/  CS2R R16, SRZ ;  /* 0x0000000000107805 */ /* 0x000fe2000001ff00 */
[----:B------:R-:W-:Y:S06]  /*13aa0*/  BRA `(.L_x_3436) ;  /* 0x0000000000147947 */ /* 0x000fec0003800000 */
.L_x_3460:
[----:B------:R-:W2:Y:S02]  /*13ab0*/  LDG.E.64 R16, desc[UR36][R2.64] ;  /* 0x0000002402107981 */ /* 0x000ea4000c1e1b00 */
[----:B--2---:R-:W0:Y:S01]  /*13ac0*/  I2F.F64.U64 R16, R16 ;  /* 0x0000001000107312 */ /* 0x004e220000301800 */
[----:B------:R-:W-:Y:S05]  /*13ad0*/  BRA `(.L_x_3436) ;  /* 0x0000000000087947 */ /* 0x000fea0003800000 */
.L_x_3459:
[----:B------:R-:W2:Y:S02]  /*13ae0*/  LDG.E R2, desc[UR36][R2.64] ;  /* 0x0000002402027981 */ /* 0x000ea4000c1e1900 */
[----:B--2---:R0:W1:Y:S02]  /*13af0*/  I2F.F64.U32 R16, R2 ;  /* 0x0000000200107312 */ /* 0x0040640000201800 */
.L_x_3436:
[----:B0-2-4-:R-:W0:Y:S01]  /*13b00*/  LDC.U8 R2, c[0x0][0x493] ;  /* 0x000124c0ff027b82 */ /* 0x015e220000000000 */
[----:B------:R-:W-:Y:S02]  /*13b10*/  ULDC.64 UR4, c[0x0][0x488] ;  /* 0x0001220000047ab9 */ /* 0x000fe40000000a00 */
[----:B------:R-:W-:-:S05]  /*13b20*/  IADD3 R22, P0, R22, UR4, RZ ;  /* 0x0000000416167c10 */ /* 0x000fca000ff1e0ff */
        /* <DEDUP_REMOVED lines=15> */
.L_x_3467:
[----:B------:R-:W2:Y:S02]  /*13c20*/  LDG.E.U8 R22, desc[UR36][R22.64] ;  /* 0x0000002416167981 */ /* 0x000ea4000c1e1100 */
[----:B--2---:R0:W2:Y:S01]  /*13c30*/  I2F.F64.U16 R24, R22 ;  /* 0x0000001600187312 */ /* 0x0040a20000101800 */
[----:B------:R-:W-:Y:S05]  /*13c40*/  BRA `(.L_x_3469) ;  /* 0x0000000c00707947 */ /* 0x000fea0003800000 */
.L_x_3466:
        /* <DEDUP_REMOVED lines=9> */
.L_x_3471:
[----:B------:R-:W2:Y:S02]  /*13ce0*/  LDG.E R22, desc[UR36][R22.64] ;  /* 0x0000002416167981 */ /* 0x000ea4000c1e1900 */
[----:B--2---:R0:W2:Y:S01]  /*13cf0*/  I2F.F64 R24, R22 ;  /* 0x0000001600187312 */ /* 0x0040a20000201c00 */
[----:B------:R-:W-:Y:S05]  /*13d00*/  BRA `(.L_x_3469) ;  /* 0x0000000c00407947 */ /* 0x000fea0003800000 */
.L_x_3470:
[----:B------:R-:W2:Y:S02]  /*13d10*/  LDG.E.U16 R22, desc[UR36][R22.64] ;  /* 0x0000002416167981 */ /* 0x000ea4000c1e1500 */
[----:B--2---:R0:W2:Y:S01]  /*13d20*/  I2F.F64.S16 R24, R22 ;  /* 0x0000001600187312 */ /* 0x0040a20000101c00 */
[----:B------:R-:W-:Y:S05]  /*13d30*/  BRA `(.L_x_3469) ;  /* 0x0000000c00347947 */ /* 0x000fea0003800000 */
.L_x_3465:
        /* <DEDUP_REMOVED lines=10> */
.L_x_3473:
[----:B------:R-:W2:Y:S02]  /*13de0*/  LDG.E.U16 R0, desc[UR36][R22.64] ;  /* 0x0000002416007981 */ /* 0x000ea4000c1e1500 */
[----:B--2---:R-:W-:-:S05]  /*13df0*/  HADD2.F32 R0, -RZ, R0.H0_H0 ;  /* 0x20000000ff007230 */ /* 0x004fca0000004100 */
[----:B------:R-:W-:-:S04]  /*13e00*/  FMUL.FTZ R0, R0, 1 ;  /* 0x3f80000000007820 */ /* 0x000fc80000410000 */
[----:B------:R0:W2:Y:S01]  /*13e10*/  F2F.F64.F32 R24, R0 ;  /* 0x0000000000187310 */ /* 0x0000a20000201800 */
[----:B------:R-:W-:Y:S05]  /*13e20*/  BRA `(.L_x_3469) ;  /* 0x0000000800f87947 */ /* 0x000fea0003800000 */
.L_x_3472:
        /* <DEDUP_REMOVED lines=10> */
.L_x_3475:
[----:B------:R-:W2:Y:S02]  /*13ed0*/  LDG.E.U16 R22, desc[UR36][R22.64] ;  /* 0x0000002416167981 */ /* 0x000ea4000c1e1500 */
[----:B--2---:R-:W-:-:S05]  /*13ee0*/  HADD2.F32 R0, -RZ, R22.H0_H0 ;  /* 0x20000016ff007230 */ /* 0x004fca0000004100 */
[----:B------:R-:W-:-:S04]  /*13ef0*/  FMUL.FTZ R0, R0, 1 ;  /* 0x3f80000000007820 */ /* 0x000fc80000410000 */
[----:B------:R0:W2:Y:S01]  /*13f00*/  F2F.F64.F32 R24, R0 ;  /* 0x0000000000187310 */ /* 0x0000a20000201800 */
[----:B------:R-:W-:Y:S05]  /*13f10*/  BRA `(.L_x_3469) ;  /* 0x0000000800bc7947 */ /* 0x000fea0003800000 */
.L_x_3474:
[----:B------:R0:W5:Y:S01]  /*13f20*/  LDG.E.64 R24, desc[UR36][R22.64] ;  /* 0x0000002416187981 */ /* 0x000162000c1e1b00 */
[----:B------:R-:W-:Y:S05]  /*13f30*/  BRA `(.L_x_3469) ;  /* 0x0000000800b47947 */ /* 0x000fea0003800000 */
.L_x_3464:
        /* <DEDUP_REMOVED lines=13> */
.L_x_3478:
[----:B------:R0:W5:Y:S01]  /*14010*/  LDG.E.64 R24, desc[UR36][R22.64] ;  /* 0x0000002416187981 */ /* 0x000162000c1e1b00 */
[----:B------:R-:W-:Y:S05]  /*14020*/  BRA `(.L_x_3469) ;  /* 0x0000000800787947 */ /* 0x000fea0003800000 */
.L_x_3477:
        /* <DEDUP_REMOVED lines=28> */
.L_x_3480:
[----:B------:R-:W2:Y:S02]  /*141f0*/  LDG.E.U8 R3, desc[UR36][R22.64] ;  /* 0x0000002416037981 */ /* 0x000ea4000c1e1100 */
[----:B--2---:R-:W-:-:S04]  /*14200*/  SHF.L.U32 R0, R3, 0x19, RZ ;  /* 0x0000001903007819 */ /* 0x004fc800000006ff */
        /* <DEDUP_REMOVED lines=13> */
.L_x_3479:
[----:B------:R-:W2:Y:S02]  /*142e0*/  LDG.E.U16 R0, desc[UR36][R22.64] ;  /* 0x0000002416007981 */ /* 0x000ea4000c1e1500 */
[----:B--2---:R-:W-:-:S04]  /*142f0*/  IMAD.U32 R0, R0, 0x10000, RZ ;  /* 0x0001000000007824 */ /* 0x004fc800078e00ff */
[----:B------:R-:W-:-:S04]  /*14300*/  FMUL.FTZ R0, R0, 1 ;  /* 0x3f80000000007820 */ /* 0x000fc80000410000 */
[----:B------:R0:W2:Y:S01]  /*14310*/  F2F.F64.F32 R24, R0 ;  /* 0x0000000000187310 */ /* 0x0000a20000201800 */
[----:B------:R-:W-:Y:S05]  /*14320*/  BRA `(.L_x_3469) ;  /* 0x0000000400b87947 */ /* 0x000fea0003800000 */
.L_x_3476:
        /* <DEDUP_REMOVED lines=11> */
.L_x_3483:
        /* <DEDUP_REMOVED lines=21> */
.L_x_3487:
[----:B------:R-:W-:Y:S05]  /*14530*/  BSYNC B1 ;  /* 0x0000000000017941 */ /* 0x000fea0003800000 */
.L_x_3486:
[----:B------:R-:W-:Y:S02]  /*14540*/  LEA R3, R0, 0x3b800000, 0x17 ;  /* 0x3b80000000037811 */ /* 0x000fe400078eb8ff */
[----:B------:R-:W-:-:S04]  /*14550*/  SHF.L.U32 R0, R2, 0x14, RZ ;  /* 0x0000001402007819 */ /* 0x000fc800000006ff */
[----:B------:R-:W-:-:S07]  /*14560*/  LOP3.LUT R0, R3, R0, R4, 0xfe, !PT ;  /* 0x0000000003007212 */ /* 0x000fce00078efe04 */
.L_x_3485:
[----:B------:R-:W-:Y:S05]  /*14570*/  BSYNC B0 ;  /* 0x0000000000007941 */ /* 0x000fea0003800000 */
.L_x_3484:
[----:B------:R-:W-:-:S04]  /*14580*/  FMUL.FTZ R0, R0, 1 ;  /* 0x3f80000000007820 */ /* 0x000fc80000410000 */
[----:B------:R4:W0:Y:S01]  /*14590*/  F2F.F64.F32 R24, R0 ;  /* 0x0000000000187310 */ /* 0x0008220000201800 */
[----:B------:R-:W-:Y:S05]  /*145a0*/  BRA `(.L_x_3469) ;  /* 0x0000000400187947 */ /* 0x000fea0003800000 */
.L_x_3482:
        /* <DEDUP_REMOVED lines=21> */
.L_x_3491:
[----:B------:R-:W-:Y:S05]  /*14700*/  BSYNC B1 ;  /* 0x0000000000017941 */ /* 0x000fea0003800000 */
.L_x_3490:
[----:B------:R-:W-:Y:S01]  /*14710*/  LEA R3, R0, 0x37800000, 0x17 ;  /* 0x3780000000037811 */ /* 0x000fe200078eb8ff */
[----:B------:R-:W-:-:S05]  /*14720*/  IMAD.SHL.U32 R0, R2, 0x200000, RZ ;  /* 0x0020000002007824 */ /* 0x000fca00078e00ff */
[----:B------:R-:W-:-:S07]  /*14730*/  LOP3.LUT R0, R3, R0, R4, 0xfe, !PT ;  /* 0x0000000003007212 */ /* 0x000fce00078efe04 */
.L_x_3489:
[----:B------:R-:W-:Y:S05]  /*14740*/  BSYNC B0 ;  /* 0x0000000000007941 */ /* 0x000fea0003800000 */
.L_x_3488:
[----:B------:R-:W-:-:S04]  /*14750*/  FMUL.FTZ R0, R0, 1 ;  /* 0x3f80000000007820 */ /* 0x000fc80000410000 */
[----:B------:R0:W2:Y:S01]  /*14760*/  F2F.F64.F32 R24, R0 ;  /* 0x0000000000187310 */ /* 0x0000a20000201800 */
[----:B------:R-:W-:Y:S05]  /*14770*/  BRA `(.L_x_3469) ;  /* 0x0000000000a47947 */ /* 0x000fea0003800000 */
.L_x_3481:
        /* <DEDUP_REMOVED lines=14> */
.L_x_3495:
[----:B------:R-:W-:Y:S05]  /*14860*/  BSYNC B0 ;  /* 0x0000000000007941 */ /* 0x000fea0003800000 */
.L_x_3494:
[----:B------:R-:W-:-:S04]  /*14870*/  FMUL.FTZ R0, R0, 1 ;  /* 0x3f80000000007820 */ /* 0x000fc80000410000 */
[----:B------:R0:W2:Y:S01]  /*14880*/  F2F.F64.F32 R24, R0 ;  /* 0x0000000000187310 */ /* 0x0000a20000201800 */
[----:B------:R-:W-:Y:S05]  /*14890*/  BRA `(.L_x_3469) ;  /* 0x00000000005c7947 */ /* 0x000fea0003800000 */
.L_x_3468:
[----:B------:R-:W-:Y:S01]  /*148a0*/  MOV R0, 0x0 ;  /* 0x0000000000007802 */ /* 0x000fe20000000f00 */
[----:B------:R-:W-:Y:S01]  /*148b0*/  ULDC.64 UR4, c[0x4][0x128] ;  /* 0x01004a0000047ab9 */ /* 0x000fe20000000a00 */
[----:B------:R-:W-:Y:S01]  /*148c0*/  ULDC.64 UR6, c[0x4][0x8] ;  /* 0x0100020000067ab9 */ /* 0x000fe20000000a00 */
[----:B------:R-:W-:Y:S01]  /*148d0*/  MOV R4, UR4 ;  /* 0x0000000400047c02 */ /* 0x000fe20008000f00 */
[----:B------:R0:W2:Y:S01]  /*148e0*/  LDC.64 R2, c[0x4][R0] ;  /* 0x0100000000027b82 */ /* 0x0000a20000000a00 */
        /* <DEDUP_REMOVED lines=11> */
.L_x_3496:
[----:B------:R-:W-:Y:S01]  /*149a0*/  CS2R R24, SRZ ;  /* 0x0000000000187805 */ /* 0x000fe2000001ff00 */
[----:B------:R-:W-:Y:S06]  /*149b0*/  BRA `(.L_x_3469) ;  /* 0x0000000000147947 */ /* 0x000fec0003800000 */
.L_x_3493:
[----:B------:R-:W2:Y:S02]  /*149c0*/  LDG.E.64 R24, desc[UR36][R22.64] ;  /* 0x0000002416187981 */ /* 0x000ea4000c1e1b00 */
[----:B--2---:R-:W0:Y:S01]  /*149d0*/  I2F.F64.U64 R24, R24 ;  /* 0x0000001800187312 */ /* 0x004e220000301800 */
[----:B------:R-:W-:Y:S05]  /*149e0*/  BRA `(.L_x_3469) ;  /* 0x0000000000087947 */ /* 0x000fea0003800000 */
.L_x_3492:
[----:B------:R-:W2:Y:S02]  /*149f0*/  LDG.E R22, desc[UR36][R22.64] ;  /* 0x0000002416167981 */ /* 0x000ea4000c1e1900 */
[----:B--2---:R0:W2:Y:S02]  /*14a00*/  I2F.F64.U32 R24, R22 ;  /* 0x0000001600187312 */ /* 0x0040a40000201800 */
.L_x_3469:
[----:B0-----:R-:W-:Y:S01]  /*14a10*/  HFMA2.MMA R2, -RZ, RZ, 1323, -4.565715789794921875e-05 ;  /* 0x652b82feff027435 */ /* 0x001fe200000001ff */
[----:B------:R-:W-:Y:S01]  /*14a20*/  IMAD.MOV.U32 R3, RZ, RZ, 0x3ff71547 ;  /* 0x3ff71547ff037424 */ /* 0x000fe200078e00ff */
[----:B------:R-:W-:Y:S01]  /*14a30*/  BSSY B0, `(.L_x_3497) ;  /* 0x000004c000007945 */ /* 0x000fe20003800000 */
[----:B------:R-:W-:Y:S01]  /*14a40*/  IMAD.MOV.U32 R12, RZ, RZ, -0x105c611 ;  /* 0xfefa39efff0c7424 */ /* 0x000fe200078e00ff */
[----:B--2--5:R-:W-:Y:S01]  /*14a50*/  FSETP.GEU.FTZ.AND P2, PT, |R25|, 4.1917929649353027344, PT ;  /* 0x4086232b1900780b */ /* 0x024fe20003f5e200 */
        /* <DEDUP_REMOVED lines=64> */
[----:B----4-:R-:W-:Y:S02]  /*14e60*/  @!P1 LEA.HI R0, R4, R4, RZ, 0x1 ;  /* 0x0000000404009211 */ /* 0x010fe400078f08ff */
        /* <DEDUP_REMOVED lines=8> */
.L_x_3498:
[----:B------:R-:W-:Y:S05]  /*14ef0*/  BSYNC B0 ;  /* 0x0000000000007941 */ /* 0x000fea0003800000 */
.L_x_3497:
[----:B------:R-:W-:Y:S04]  /*14f00*/  BSSY B0, `(.L_x_3499) ;  /* 0x000000f000007945 */ /* 0x000fe80003800000 */
[----:B------:R-:W-:Y:S05]  /*14f10*/  @!P2 BRA `(.L_x_3500) ;  /* 0x000000000034a947 */ /* 0x000fea0003800000 */
[----:B------:R-:W-:Y:S01]  /*14f20*/  FSETP.GEU.FTZ.AND P0, PT, |R25|, 4.2275390625, PT ;  /* 0x408748001900780b */ /* 0x000fe20003f1e200 */
[C---:B------:R-:W-:Y:S02]  /*14f30*/  DADD R4, R24.reuse, +INF ;  /* 0x7ff0000018047429 */ /* 0x040fe40000000000 */
[----:B------:R-:W-:-:S08]  /*14f40*/  DSETP.GEU.AND P1, PT, R24, RZ, PT ;  /* 0x000000ff1800722a */ /* 0x000fd00003f2e000 */
[----:B------:R-:W-:Y:S02]  /*14f50*/  FSEL R23, R5, RZ, P1 ;  /* 0x000000ff05177208 */ /* 0x000fe40000800000 */
[----:B----4-:R-:W-:Y:S02]  /*14f60*/  @!P0 LEA.HI R0, R2, R2, RZ, 0x1 ;  /* 0x0000000202008211 */ /* 0x010fe400078f08ff */
        /* <DEDUP_REMOVED lines=8> */
.L_x_3500:
[----:B------:R-:W-:Y:S05]  /*14ff0*/  BSYNC B0 ;  /* 0x0000000000007941 */ /* 0x000fea0003800000 */
.L_x_3499:
        /* <DEDUP_REMOVED lines=12> */
[----:B----4-:R-:W-:-:S05]  /*150c0*/  VIADD R0, R13, 0xffffffff ;  /* 0xffffffff0d007836 */ /* 0x010fca0000000000 */
        /* <DEDUP_REMOVED lines=72> */
.L_x_3502:
        /* <DEDUP_REMOVED lines=13> */
[----:B----4-:R-:W-:-:S05]  /*15620*/  FFMA R0, RZ, R11, R29 ;  /* 0x0000000bff007223 */ /* 0x010fca000000001d */
[----:B------:R-:W-:-:S13]  /*15630*/  FSETP.GT.AND P0, PT, |R0|, 1.469367938527859385e-39, PT ;  /* 0x001000000000780b */ /* 0x000fda0003f04200 */
[----:B------:R-:W-:Y:S05]  /*15640*/  @P0 BRA P1, `(.L_x_3505) ;  /* 0x0000000000100947 */ /* 0x000fea0000800000 */
[----:B------:R-:W-:Y:S01]  /*15650*/  IMAD.MOV.U32 R14, RZ, RZ, R22 ;  /* 0x000000ffff0e7224 */ /* 0x000fe200078e0016 */
[----:B------:R-:W-:Y:S01]  /*15660*/  MOV R0, 0x15690 ;  /* 0x0001569000007802 */ /* 0x000fe20000000f00 */
[----:B------:R-:W-:-:S07]  /*15670*/  IMAD.MOV.U32 R15, RZ, RZ, R23 ;  /* 0x000000ffff0f7224 */ /* 0x000fce00078e0017 */
[----:B-1-3--:R-:W-:Y:S05]  /*15680*/  CALL.REL.NOINC `($__internal_1_$__cuda_sm20_div_rn_f64_full) ;  /* 0x0000001c00647944 */ /* 0x00afea0003c00000 */
.L_x_3505:
[----:B------:R-:W-:Y:S05]  /*15690*/  BSYNC B1 ;  /* 0x0000000000017941 */ /* 0x000fea0003800000 */
.L_x_3504:
        /* <DEDUP_REMOVED lines=29> */
.L_x_3503:
[----:B------:R-:W-:Y:S05]  /*15870*/  BSYNC B0 ;  /* 0x0000000000007941 */ /* 0x000fea0003800000 */
.L_x_3501:
        /* <DEDUP_REMOVED lines=70> */
.L_x_3507:
        /* <DEDUP_REMOVED lines=35> */
.L_x_3508:
[----:B------:R-:W-:Y:S05]  /*15f10*/  BSYNC B0 ;  /* 0x0000000000007941 */ /* 0x000fea0003800000 */
.L_x_3506:
        /* <DEDUP_REMOVED lines=18> */
.L_x_3510:
[----:B------:R-:W-:Y:S05]  /*16040*/  BSYNC B0 ;  /* 0x0000000000007941 */ /* 0x000fea0003800000 */
.L_x_3509:
        /* <DEDUP_REMOVED lines=16> */
[----:B0-----:R-:W-:Y:S01]  /*16150*/  STG.E.U8 desc[UR36][R18.64], R5 ;  /* 0x0000000512007986 */ /* 0x001fe2000c101124 */
[----:B------:R-:W-:Y:S05]  /*16160*/  EXIT ;  /* 0x000000000000794d */ /* 0x000fea0003800000 */
.L_x_3514:
[----:B------:R-:W0:Y:S02]  /*16170*/  F2I.S64.F64.TRUNC R4, R4 ;  /* 0x0000000400047311 */ /* 0x000e24000030d900 */
[----:B0-----:R-:W-:-:S05]  /*16180*/  MOV R3, R4 ;  /* 0x0000000400037202 */ /* 0x001fca0000000f00 */
[----:B------:R-:W-:Y:S01]  /*16190*/  STG.E.U8 desc[UR36][R18.64], R3 ;  /* 0x0000000312007986 */ /* 0x000fe2000c101124 */
[----:B------:R-:W-:Y:S05]  /*161a0*/  EXIT ;  /* 0x000000000000794d */ /* 0x000fea0003800000 */
.L_x_3513:
[----:B------:R-:W-:-:S13]  /*161b0*/  ISETP.NE.AND P0, PT, R0, 0x2, PT ;  /* 0x000000020000780c */ /* 0x000fda0003f05270 */
[----:B------:R-:W-:Y:S05]  /*161c0*/  @!P0 BRA `(.L_x_3516) ;  /* 0x0000000000288947 */ /* 0x000fea0003800000 */
[----:B------:R-:W-:-:S13]  /*161d0*/  ISETP.NE.AND P0, PT, R0, 0x3, PT ;  /* 0x000000030000780c */ /* 0x000fda0003f05270 */
[----:B------:R-:W-:Y:S05]  /*161e0*/  @!P0 BRA `(.L_x_3517) ;  /* 0x0000000000148947 */ /* 0x000fea0003800000 */
[----:B------:R-:W-:-:S13]  /*161f0*/  ISETP.NE.AND P0, PT, R0, 0x4, PT ;  /* 0x000000040000780c */ /* 0x000fda0003f05270 */
[----:B------:R-:W-:Y:S05]  /*16200*/  @P0 BRA `(.L_x_3515) ;  /* 0x0000000c00880947 */ /* 0x000fea0003800000 */
[----:B------:R-:W0:Y:S02]  /*16210*/  F2I.S64.F64.TRUNC R4, R4 ;  /* 0x0000000400047311 */ /* 0x000e24000030d900 */
[----:B0-----:R-:W-:Y:S01]  /*16220*/  STG.E.64 desc[UR36][R18.64], R4 ;  /* 0x0000000412007986 */ /* 0x001fe2000c101b24 */
[----:B------:R-:W-:Y:S05]  /*16230*/  EXIT ;  /* 0x000000000000794d */ /* 0x000fea0003800000 */
.L_x_3517:
[----:B------:R-:W0:Y:S02]  /*16240*/  F2I.F64.TRUNC R5, R4 ;  /* 0x0000000400057311 */ /* 0x000e24000030d100 */
[----:B0-----:R-:W-:Y:S01]  /*16250*/  STG.E desc[UR36][R18.64], R5 ;  /* 0x0000000512007986 */ /* 0x001fe2000c101924 */
[----:B------:R-:W-:Y:S05]  /*16260*/  EXIT ;  /* 0x000000000000794d */ /* 0x000fea0003800000 */
.L_x_3516:
[----:B------:R-:W0:Y:S02]  /*16270*/  F2I.F64.TRUNC R5, R4 ;  /* 0x0000000400057311 */ /* 0x000e24000030d100 */
[----:B0-----:R-:W-:Y:S01]  /*16280*/  STG.E.U16 desc[UR36][R18.64], R5 ;  /* 0x0000000512007986 */ /* 0x001fe2000c101524 */
[----:B------:R-:W-:Y:S05]  /*16290*/  EXIT ;  /* 0x000000000000794d */ /* 0x000fea0003800000 */
.L_x_3512:
        /* <DEDUP_REMOVED lines=11> */
[----:B------:R-:W-:Y:S01]  /*16350*/  STG.E desc[UR36][R18.64], R3 ;  /* 0x0000000312007986 */ /* 0x000fe2000c101924 */
[----:B------:R-:W-:Y:S05]  /*16360*/  EXIT ;  /* 0x000000000000794d */ /* 0x000fea0003800000 */
.L_x_3519:
[----:B------:R-:W-:Y:S01]  /*16370*/  UMOV UR4, 0xf0000000 ;  /* 0xf000000000047882 */ /* 0x000fe20000000000 */
[----:B------:R-:W-:Y:S01]  /*16380*/  UMOV UR5, 0x380fffff ;  /* 0x380fffff00057882 */ /* 0x000fe20000000000 */
[----:B------:R-:W0:Y:S01]  /*16390*/  F2F.F32.F64 R0, R4 ;  /* 0x0000000400007310 */ /* 0x000e220000301000 */
[----:B------:R-:W-:-:S14]  /*163a0*/  DSETP.GEU.AND P0, PT, |R4|, UR4, PT ;  /* 0x0000000404007e2a */ /* 0x000fdc000bf0e200 */
[----:B0-----:R-:W-:-:S05]  /*163b0*/  @!P0 FMUL R0, R0, 1.175494350822287508e-38 ;  /* 0x0080000000008820 */ /* 0x001fca0000400000 */
[----:B------:R-:W-:-:S05]  /*163c0*/  F2FP.F16.F32.PACK_AB R0, RZ, R0 ;  /* 0x00000000ff00723e */ /* 0x000fca00000000ff */
[----:B------:R-:W-:Y:S01]  /*163d0*/  STG.E.U16 desc[UR36][R18.64], R0 ;  /* 0x0000000012007986 */ /* 0x000fe2000c101524 */
[----:B------:R-:W-:Y:S05]  /*163e0*/  EXIT ;  /* 0x000000000000794d */ /* 0x000fea0003800000 */
.L_x_3518:
        /* <DEDUP_REMOVED lines=12> */
[----:B------:R-:W-:Y:S01]  /*164b0*/  STG.E.64 desc[UR36][R18.64], R2 ;  /* 0x0000000212007986 */ /* 0x000fe2000c101b24 */
[----:B------:R-:W-:Y:S05]  /*164c0*/  EXIT ;  /* 0x000000000000794d */ /* 0x000fea0003800000 */
.L_x_3521:
[----:B------:R-:W-:Y:S01]  /*164d0*/  UMOV UR4, 0xf0000000 ;  /* 0xf000000000047882 */ /* 0x000fe20000000000 */
[----:B------:R-:W-:Y:S01]  /*164e0*/  UMOV UR5, 0x380fffff ;  /* 0x380fffff00057882 */ /* 0x000fe20000000000 */
[----:B------:R-:W0:Y:S01]  /*164f0*/  F2F.F32.F64 R0, R4 ;  /* 0x0000000400007310 */ /* 0x000e220000301000 */
[----:B------:R-:W-:-:S14]  /*16500*/  DSETP.GEU.AND P0, PT, |R4|, UR4, PT ;  /* 0x0000000404007e2a */ /* 0x000fdc000bf0e200 */
[----:B0-----:R-:W-:-:S05]  /*16510*/  @!P0 FMUL R0, R0, 1.175494350822287508e-38 ;  /* 0x0080000000008820 */ /* 0x001fca0000400000 */
[----:B------:R-:W-:-:S04]  /*16520*/  F2FP.F16.F32.PACK_AB R3, RZ, R0 ;  /* 0x00000000ff03723e */ /* 0x000fc800000000ff */
[----:B------:R-:W-:-:S05]  /*16530*/  PRMT R3, R3, 0x5410, RZ ;  /* 0x0000541003037816 */ /* 0x000fca00000000ff */
[----:B------:R-:W-:Y:S01]  /*16540*/  STG.E desc[UR36][R18.64], R3 ;  /* 0x0000000312007986 */ /* 0x000fe2000c101924 */
[----:B------:R-:W-:Y:S05]  /*16550*/  EXIT ;  /* 0x000000000000794d */ /* 0x000fea0003800000 */
.L_x_3520:
[----:B------:R-:W-:Y:S01]  /*16560*/  STG.E.64 desc[UR36][R18.64], R4 ;  /* 0x0000000412007986 */ /* 0x000fe2000c101b24 */
[----:B------:R-:W-:Y:S05]  /*16570*/  EXIT ;  /* 0x000000000000794d */ /* 0x000fea0003800000 */
.L_x_3511:
        /* <DEDUP_REMOVED lines=10> */
[----:B------:R-:W-:Y:S01]  /*16620*/  STG.E.U8 desc[UR36][R18.64], R3 ;  /* 0x0000000312007986 */ /* 0x000fe2000c101124 */
[----:B------:R-:W-:Y:S05]  /*16630*/  EXIT ;  /* 0x000000000000794d */ /* 0x000fea0003800000 */
.L_x_3524:
[----:B------:R-:W-:-:S05]  /*16640*/  CS2R R6, SRZ ;  /* 0x0000000000067805 */ /* 0x000fca000001ff00 */
[----:B------:R-:W-:Y:S01]  /*16650*/  STG.E.128 desc[UR36][R18.64], R4 ;  /* 0x0000000412007986 */ /* 0x000fe2000c101d24 */
[----:B------:R-:W-:Y:S05]  /*16660*/  EXIT ;  /* 0x000000000000794d */ /* 0x000fea0003800000 */
.L_x_3523:
        /* <DEDUP_REMOVED lines=25> */
.L_x_3528:
[----:B------:R-:W-:Y:S05]  /*16800*/  BSYNC B0 ;  /* 0x0000000000007941 */ /* 0x000fea0003800000 */
.L_x_3527:
[----:B------:R-:W-:-:S05]  /*16810*/  LOP3.LUT R3, R0, R3, RZ, 0xfc, !PT ;  /* 0x0000000300037212 */ /* 0x000fca00078efcff */
[----:B------:R-:W-:Y:S01]  /*16820*/  STG.E.U8 desc[UR36][R18.64], R3 ;  /* 0x0000000312007986 */ /* 0x000fe2000c101124 */
[----:B------:R-:W-:Y:S05]  /*16830*/  EXIT ;  /* 0x000000000000794d */ /* 0x000fea0003800000 */
.L_x_3526:
        /* <DEDUP_REMOVED lines=17> */
.L_x_3530:
[----:B------:R-:W-:Y:S01]  /*16950*/  IMAD.MOV.U32 R0, RZ, RZ, 0x7f ;  /* 0x0000007fff007424 */ /* 0x000fe200078e00ff */
[----:B------:R-:W-:-:S04]  /*16960*/  ISETP.GT.U32.AND P0, PT, R2, 0x7f800000, PT ;  /* 0x7f8000000200780c */ /* 0x000fc80003f04070 */
[----:B------:R-:W-:-:S09]  /*16970*/  SEL R0, R0, 0x7c, P0 ;  /* 0x0000007c00007807 */ /* 0x000fd20000000000 */
.L_x_3531:
[----:B------:R-:W-:Y:S05]  /*16980*/  BSYNC B0 ;  /* 0x0000000000007941 */ /* 0x000fea0003800000 */
.L_x_3529:
[----:B------:R-:W-:-:S04]  /*16990*/  LOP3.LUT R2, R3, 0x80000000, RZ, 0xc0, !PT ;  /* 0x8000000003027812 */ /* 0x000fc800078ec0ff */
[----:B------:R-:W-:-:S04]  /*169a0*/  SHF.R.U32.HI R3, RZ, 0x18, R2 ;  /* 0x00000018ff037819 */ /* 0x000fc80000011602 */
[----:B------:R-:W-:-:S05]  /*169b0*/  LOP3.LUT R3, R0, R3, RZ, 0xfc, !PT ;  /* 0x0000000300037212 */ /* 0x000fca00078efcff */
[----:B------:R-:W-:Y:S01]  /*169c0*/  STG.E.U8 desc[UR36][R18.64], R3 ;  /* 0x0000000312007986 */ /* 0x000fe2000c101124 */
[----:B------:R-:W-:Y:S05]  /*169d0*/  EXIT ;  /* 0x000000000000794d */ /* 0x000fea0003800000 */
.L_x_3525:
[----:B------:R-:W-:Y:S01]  /*169e0*/  UMOV UR4, 0xf0000000 ;  /* 0xf000000000047882 */ /* 0x000fe20000000000 */
[----:B------:R-:W-:Y:S01]  /*169f0*/  UMOV UR5, 0x380fffff ;  /* 0x380fffff00057882 */ /* 0x000fe20000000000 */
[----:B------:R-:W0:Y:S01]  /*16a00*/  F2F.F32.F64 R0, R4 ;  /* 0x0000000400007310 */ /* 0x000e220000301000 */
[----:B------:R-:W-:-:S14]  /*16a10*/  DSETP.GEU.AND P0, PT, |R4|, UR4, PT ;  /* 0x0000000404007e2a */ /* 0x000fdc000bf0e200 */
[----:B0-----:R-:W-:-:S05]  /*16a20*/  @!P0 FMUL R0, R0, 1.175494350822287508e-38 ;  /* 0x0080000000008820 */ /* 0x001fca0000400000 */
[----:B------:R-:W-:-:S05]  /*16a30*/  F2FP.BF16.F32.PACK_AB R0, RZ, R0 ;  /* 0x00000000ff00723e */ /* 0x000fca00000010ff */
[----:B------:R-:W-:Y:S01]  /*16a40*/  STG.E.U16 desc[UR36][R18.64], R0 ;  /* 0x0000000012007986 */ /* 0x000fe2000c101524 */
[----:B------:R-:W-:Y:S05]  /*16a50*/  EXIT ;  /* 0x000000000000794d */ /* 0x000fea0003800000 */
.L_x_3522:
        /* <DEDUP_REMOVED lines=9> */
[----:B0-----:R-:W-:Y:S01]  /*16af0*/  STG.E.U16 desc[UR36][R18.64], R5 ;  /* 0x0000000512007986 */ /* 0x001fe2000c101524 */
[----:B------:R-:W-:Y:S05]  /*16b00*/  EXIT ;  /* 0x000000000000794d */ /* 0x000fea0003800000 */
.L_x_3534:
        /* <DEDUP_REMOVED lines=21> */
.L_x_3537:
[----:B------:R-:W-:-:S04]  /*16c60*/  LOP3.LUT R2, R3, 0x80000000, RZ, 0xc0, !PT ;  /* 0x8000000003027812 */ /* 0x000fc800078ec0ff */
[----:B------:R-:W-:-:S04]  /*16c70*/  SHF.R.U32.HI R3, RZ, 0x18, R2 ;  /* 0x00000018ff037819 */ /* 0x000fc80000011602 */
[----:B------:R-:W-:-:S04]  /*16c80*/  LOP3.LUT R0, R0, R3, RZ, 0xfc, !PT ;  /* 0x0000000300007212 */ /* 0x000fc800078efcff */
[----:B------:R-:W-:-:S07]  /*16c90*/  PRMT R9, R0, 0x7610, R9 ;  /* 0x0000761000097816 */ /* 0x000fce0000000009 */
.L_x_3536:
[----:B------:R-:W-:Y:S05]  /*16ca0*/  BSYNC B0 ;  /* 0x0000000000007941 */ /* 0x000fea0003800000 */
.L_x_3535:
[----:B------:R-:W-:Y:S01]  /*16cb0*/  STG.E.U8 desc[UR36][R18.64], R9 ;  /* 0x0000000912007986 */ /* 0x000fe2000c101124 */
[----:B------:R-:W-:Y:S05]  /*16cc0*/  EXIT ;  /* 0x000000000000794d */ /* 0x000fea0003800000 */
.L_x_3533:
        /* <DEDUP_REMOVED lines=21> */
.L_x_3540:
[----:B------:R-:W-:-:S04]  /*16e20*/  LOP3.LUT R2, R3, 0x80000000, RZ, 0xc0, !PT ;  /* 0x8000000003027812 */ /* 0x000fc800078ec0ff */
[----:B------:R-:W-:-:S04]  /*16e30*/  SHF.R.U32.HI R3, RZ, 0x18, R2 ;  /* 0x00000018ff037819 */ /* 0x000fc80000011602 */
[----:B------:R-:W-:-:S04]  /*16e40*/  LOP3.LUT R0, R0, R3, RZ, 0xfc, !PT ;  /* 0x0000000300007212 */ /* 0x000fc800078efcff */
[----:B------:R-:W-:-:S07]  /*16e50*/  PRMT R9, R0, 0x7610, R9 ;  /* 0x0000761000097816 */ /* 0x000fce0000000009 */
.L_x_3539:
[----:B------:R-:W-:Y:S05]  /*16e60*/  BSYNC B0 ;  /* 0x0000000000007941 */ /* 0x000fea0003800000 */
.L_x_3538:
[----:B------:R-:W-:Y:S01]  /*16e70*/  STG.E.U8 desc[UR36][R18.64], R9 ;  /* 0x0000000912007986 */ /* 0x000fe2000c101124 */
[----:B------:R-:W-:Y:S05]  /*16e80*/  EXIT ;  /* 0x000000000000794d */ /* 0x000fea0003800000 */
.L_x_3532:
        /* <DEDUP_REMOVED lines=24> */
[----:B------:R-:W-:Y:S01]  /*17010*/  STG.E.U8 desc[UR36][R18.64], R3 ;  /* 0x0000000312007986 */ /* 0x000fe2000c101124 */
[----:B------:R-:W-:Y:S05]  /*17020*/  EXIT ;  /* 0x000000000000794d */ /* 0x000fea0003800000 */
.L_x_3515:
        /* <DEDUP_REMOVED lines=16> */
.L_x_3543:
[----:B------:R-:W-:Y:S05]  /*17130*/  EXIT ;  /* 0x000000000000794d */ /* 0x000fea0003800000 */
.L_x_3542:
[----:B------:R-:W0:Y:S02]  /*17140*/  F2I.U64.F64.TRUNC R4, R4 ;  /* 0x0000000400047311 */ /* 0x000e24000030d800 */
[----:B0-----:R-:W-:Y:S01]  /*17150*/  STG.E.64 desc[UR36][R18.64], R4 ;  /* 0x0000000412007986 */ /* 0x001fe2000c101b24 */
[----:B------:R-:W-:Y:S05]  /*17160*/  EXIT ;  /* 0x000000000000794d */ /* 0x000fea0003800000 */
.L_x_3541:
[----:B------:R-:W0:Y:S02]  /*17170*/  F2I.U32.F64.TRUNC R5, R4 ;  /* 0x0000000400057311 */ /* 0x000e24000030d000 */
[----:B0-----:R-:W-:Y:S01]  /*17180*/  STG.E desc[UR36][R18.64], R5 ;  /* 0x0000000512007986 */ /* 0x001fe2000c101924 */
[----:B------:R-:W-:Y:S05]  /*17190*/  EXIT ;  /* 0x000000000000794d */ /* 0x000fea0003800000 */
        .weak           $__internal_0_$__cuda_sm20_dblrcp_rn_slowpath_v3
        .type           $__internal_0_$__cuda_sm20_dblrcp_rn_slowpath_v3,@function
        .size           $__internal_0_$__cuda_sm20_dblrcp_rn_slowpath_v3,($__internal_1_$__cuda_sm20_div_rn_f64_full - $__internal_0_$__cuda_sm20_dblrcp_rn_slowpath_v3)
$__internal_0_$__cuda_sm20_dblrcp_rn_slowpath_v3:
[----:B------:R-:W-:Y:S01]  /*171a0*/  IMAD.MOV.U32 R7, RZ, RZ, R3 ;  /* 0x000000ffff077224 */ /* 0x000fe200078e0003 */
[----:B------:R-:W-:Y:S05]  /*171b0*/  BSSY B1, `(.L_x_3544) ;  /* 0x0000023000017945 */ /* 0x000fea0003800000 */
[----:B------:R-:W-:-:S14]  /*171c0*/  DSETP.GTU.AND P0, PT, |R6|, +INF , PT ;  /* 0x7ff000000600742a */ /* 0x000fdc0003f0c200 */
[----:B------:R-:W-:Y:S05]  /*171d0*/  @P0 BRA `(.L_x_3545) ;  /* 0x0000000000780947 */ /* 0x000fea0003800000 */
[----:B------:R-:W-:-:S05]  /*171e0*/  LOP3.LUT R3, R3, 0x7fffffff, RZ, 0xc0, !PT ;  /* 0x7fffffff03037812 */ /* 0x000fca00078ec0ff */
[----:B------:R-:W-:-:S05]  /*171f0*/  VIADD R4, R3, 0xffffffff ;  /* 0xffffffff03047836 */ /* 0x000fca0000000000 */
[----:B------:R-:W-:-:S13]  /*17200*/  ISETP.GE.U32.AND P0, PT, R4, 0x7fefffff, PT ;  /* 0x7fefffff0400780c */ /* 0x000fda0003f06070 */
[----:B------:R-:W-:Y:S01]  /*17210*/  @P0 LOP3.LUT R5, R7, 0x7ff00000, RZ, 0x3c, !PT ;  /* 0x7ff0000007050812 */ /* 0x000fe200078e3cff */
[----:B------:R-:W-:Y:S01]  /*17220*/  @P0 IMAD.MOV.U32 R4, RZ, RZ, RZ ;  /* 0x000000ffff040224 */ /* 0x000fe200078e00ff */
[----:B------:R-:W-:Y:S06]  /*17230*/  @P0 BRA `(.L_x_3546) ;  /* 0x0000000000680947 */ /* 0x000fec0003800000 */
[----:B------:R-:W-:-:S13]  /*17240*/  ISETP.GE.U32.AND P0, PT, R3, 0x1000001, PT ;  /* 0x010000010300780c */ /* 0x000fda0003f06070 */
[----:B------:R-:W-:Y:S05]  /*17250*/  @!P0 BRA `(.L_x_3547) ;  /* 0x0000000000348947 */ /* 0x000fea0003800000 */
[----:B------:R-:W-:Y:S02]  /*17260*/  VIADD R5, R7, 0xc0200000 ;  /* 0xc020000007057836 */ /* 0x000fe40000000000 */
[----:B------:R-:W-:Y:S02]  /*17270*/  IMAD.MOV.U32 R4, RZ, RZ, R6 ;  /* 0x000000ffff047224 */ /* 0x000fe400078e0006 */
[----:B------:R-:W0:Y:S04]  /*17280*/  MUFU.RCP64H R3, R5 ;  /* 0x0000000500037308 */ /* 0x000e280000001800 */
[----:B0-----:R-:W-:-:S08]  /*17290*/  DFMA R8, -R4, R2, 1 ;  /* 0x3ff000000408742b */ /* 0x001fd00000000102 */
[----:B------:R-:W-:-:S08]  /*172a0*/  DFMA R8, R8, R8, R8 ;  /* 0x000000080808722b */ /* 0x000fd00000000008 */
[----:B------:R-:W-:-:S08]  /*172b0*/  DFMA R8, R2, R8, R2 ;  /* 0x000000080208722b */ /* 0x000fd00000000002 */
[----:B------:R-:W-:-:S08]  /*172c0*/  DFMA R2, -R4, R8, 1 ;  /* 0x3ff000000402742b */ /* 0x000fd00000000108 */
[----:B------:R-:W-:-:S08]  /*172d0*/  DFMA R2, R8, R2, R8 ;  /* 0x000000020802722b */ /* 0x000fd00000000008 */
[----:B------:R-:W-:-:S08]  /*172e0*/  DMUL R2, R2, 2.2250738585072013831e-308 ;  /* 0x0010000002027828 */ /* 0x000fd00000000000 */
[----:B------:R-:W-:-:S08]  /*172f0*/  DFMA R6, -R6, R2, 1 ;  /* 0x3ff000000606742b */ /* 0x000fd00000000102 */
[----:B------:R-:W-:-:S08]  /*17300*/  DFMA R6, R6, R6, R6 ;  /* 0x000000060606722b */ /* 0x000fd00000000006 */
[----:B------:R-:W-:Y:S01]  /*17310*/  DFMA R4, R2, R6, R2 ;  /* 0x000000060204722b */ /* 0x000fe20000000002 */
[----:B------:R-:W-:Y:S10]  /*17320*/  BRA `(.L_x_3546) ;  /* 0x00000000002c7947 */ /* 0x000ff40003800000 */
.L_x_3547:
[----:B------:R-:W-:-:S06]  /*17330*/  DMUL R6, R6, 8.11296384146066816958e+31 ;  /* 0x4690000006067828 */ /* 0x000fcc0000000000 */
[----:B------:R-:W0:Y:S02]  /*17340*/  MUFU.RCP64H R3, R7 ;  /* 0x0000000700037308 */ /* 0x000e240000001800 */
[----:B0-----:R-:W-:-:S08]  /*17350*/  DFMA R4, -R6, R2, 1 ;  /* 0x3ff000000604742b */ /* 0x001fd00000000102 */
[----:B------:R-:W-:-:S08]  /*17360*/  DFMA R4, R4, R4, R4 ;  /* 0x000000040404722b */ /* 0x000fd00000000004 */
[----:B------:R-:W-:-:S08]  /*17370*/  DFMA R4, R2, R4, R2 ;  /* 0x000000040204722b */ /* 0x000fd00000000002 */
[----:B------:R-:W-:-:S08]  /*17380*/  DFMA R2, -R6, R4, 1 ;  /* 0x3ff000000602742b */ /* 0x000fd00000000104 */
[----:B------:R-:W-:-:S08]  /*17390*/  DFMA R2, R4, R2, R4 ;  /* 0x000000020402722b */ /* 0x000fd00000000004 */
[----:B------:R-:W-:Y:S01]  /*173a0*/  DMUL R4, R2, 8.11296384146066816958e+31 ;  /* 0x4690000002047828 */ /* 0x000fe20000000000 */
[----:B------:R-:W-:Y:S10]  /*173b0*/  BRA `(.L_x_3546) ;  /* 0x0000000000087947 */ /* 0x000ff40003800000 */
.L_x_3545:
[----:B------:R-:W-:Y:S01]  /*173c0*/  LOP3.LUT R5, R7, 0x80000, RZ, 0xfc, !PT ;  /* 0x0008000007057812 */ /* 0x000fe200078efcff */
[----:B------:R-:W-:-:S07]  /*173d0*/  IMAD.MOV.U32 R4, RZ, RZ, R6 ;  /* 0x000000ffff047224 */ /* 0x000fce00078e0006 */
.L_x_3546:
[----:B------:R-:W-:Y:S05]  /*173e0*/  BSYNC B1 ;  /* 0x0000000000017941 */ /* 0x000fea0003800000 */
.L_x_3544:
[----:B------:R-:W-:Y:S01]  /*173f0*/  MOV R2, R0 ;  /* 0x0000000000027202 */ /* 0x000fe20000000f00 */
[----:B------:R-:W-:-:S04]  /*17400*/  IMAD.MOV.U32 R3, RZ, RZ, 0x0 ;  /* 0x00000000ff037424 */ /* 0x000fc800078e00ff */
[----:B------:R-:W-:Y:S05]  /*17410*/  RET.REL.NODEC R2 `(_ZN2at6native18elementwise_kernelILi128ELi4EZNS0_15gpu_kernel_implIZZZNS0_61_GLOBAL__N__b29612f4_23_ActivationMishKernel_cu_9e10b42f_310220mish_backward_kernelERNS_14TensorIteratorEENKUlvE_clEvENKUlvE_clEvEUlddE_EEvRNS_18TensorIteratorBaseERKT_EUliE_EEviT1_) ;  /* 0xfffffe8802f87950 */ /* 0x000fea0003c3ffff */
        .weak           $__internal_1_$__cuda_sm20_div_rn_f64_full
        .type           $__internal_1_$__cuda_sm20_div_rn_f64_full,@function
        .size           $__internal_1_$__cuda_sm20_div_rn_f64_full,(.L_x_8554 - $__internal_1_$__cuda_sm20_div_rn_f64_full)
$__internal_1_$__cuda_sm20_div_rn_f64_full:
[C---:B------:R-:W-:Y:S01]  /*17420*/  FSETP.GEU.AND P0, PT, |R11|.reuse, 1.469367938527859385e-39, PT ;  /* 0x001000000b00780b */ /* 0x040fe20003f0e200 */
[----:B------:R-:W-:Y:S01]  /*17430*/  IMAD.MOV.U32 R30, RZ, RZ, 0x1 ;  /* 0x00000001ff1e7424 */ /* 0x000fe200078e00ff */
[----:B------:R-:W-:Y:S01]  /*17440*/  LOP3.LUT R8, R11, 0x800fffff, RZ, 0xc0, !PT ;  /* 0x800fffff0b087812 */ /* 0x000fe200078ec0ff */
[----:B------:R-:W-:Y:S01]  /*17450*/  IMAD.MOV.U32 R12, RZ, RZ, R14 ;  /* 0x000000ffff0c7224 */ /* 0x000fe200078e000e */
[C---:B------:R-:W-:Y:S01]  /*17460*/  FSETP.GEU.AND P2, PT, |R15|.reuse, 1.469367938527859385e-39, PT ;  /* 0x001000000f00780b */ /* 0x040fe20003f4e200 */
[----:B------:R-:W-:Y:S01]  /*17470*/  BSSY B2, `(.L_x_3548) ;  /* 0x0000053000027945 */ /* 0x000fe20003800000 */
[----:B------:R-:W-:Y:S01]  /*17480*/  LOP3.LUT R9, R8, 0x3ff00000, RZ, 0xfc, !PT ;  /* 0x3ff0000008097812 */ /* 0x000fe200078efcff */
[----:B------:R-:W-:Y:S01]  /*17490*/  IMAD.MOV.U32 R8, RZ, RZ, R10 ;  /* 0x000000ffff087224 */ /* 0x000fe200078e000a */
[----:B------:R-:W-:Y:S02]  /*174a0*/  LOP3.LUT R2, R15, 0x7ff00000, RZ, 0xc0, !PT ;  /* 0x7ff000000f027812 */ /* 0x000fe400078ec0ff */
[----:B------:R-:W-:-:S03]  /*174b0*/  LOP3.LUT R5, R11, 0x7ff00000, RZ, 0xc0, !PT ;  /* 0x7ff000000b057812 */ /* 0x000fc600078ec0ff */
[----:B------:R-:W-:Y:S01]  /*174c0*/  @!P0 DMUL R8, R10, 8.98846567431157953865e+307 ;  /* 0x7fe000000a088828 */ /* 0x000fe20000000000 */
[----:B------:R-:W-:-:S03]  /*174d0*/  ISETP.GE.U32.AND P1, PT, R2, R5, PT ;  /* 0x000000050200720c */ /* 0x000fc60003f26070 */
[----:B------:R-:W-:Y:S01]  /*174e0*/  @!P2 LOP3.LUT R3, R11, 0x7ff00000, RZ, 0xc0, !PT ;  /* 0x7ff000000b03a812 */ /* 0x000fe200078ec0ff */
[----:B------:R-:W-:Y:S01]  /*174f0*/  @!P2 IMAD.MOV.U32 R28, RZ, RZ, RZ ;  /* 0x000000ffff1ca224 */ /* 0x000fe200078e00ff */
[----:B------:R-:W0:Y:S02]  /*17500*/  MUFU.RCP64H R31, R9 ;  /* 0x00000009001f7308 */ /* 0x000e240000001800 */
[----:B------:R-:W-:Y:S01]  /*17510*/  @!P2 ISETP.GE.U32.AND P3, PT, R2, R3, PT ;  /* 0x000000030200a20c */ /* 0x000fe20003f66070 */
[----:B------:R-:W-:Y:S01]  /*17520*/  IMAD.MOV.U32 R3, RZ, RZ, 0x1ca00000 ;  /* 0x1ca00000ff037424 */ /* 0x000fe200078e00ff */
[----:B------:R-:W-:-:S04]  /*17530*/  @!P0 LOP3.LUT R5, R9, 0x7ff00000, RZ, 0xc0, !PT ;  /* 0x7ff0000009058812 */ /* 0x000fc800078ec0ff */
[----:B------:R-:W-:-:S04]  /*17540*/  SEL R13, R3, 0x63400000, !P1 ;  /* 0x63400000030d7807 */ /* 0x000fc80004800000 */
[----:B------:R-:W-:Y:S01]  /*17550*/  LOP3.LUT R13, R13, 0x800fffff, R15, 0xf8, !PT ;  /* 0x800fffff0d0d7812 */ /* 0x000fe200078ef80f */
[----:B0-----:R-:W-:-:S08]  /*17560*/  DFMA R6, R30, -R8, 1 ;  /* 0x3ff000001e06742b */ /* 0x001fd00000000808 */
[----:B------:R-:W-:-:S08]  /*17570*/  DFMA R6, R6, R6, R6 ;  /* 0x000000060606722b */ /* 0x000fd00000000006 */
[----:B------:R-:W-:Y:S01]  /*17580*/  DFMA R30, R30, R6, R30 ;  /* 0x000000061e1e722b */ /* 0x000fe2000000001e */
[----:B------:R-:W-:-:S04]  /*17590*/  @!P2 SEL R7, R3, 0x63400000, !P3 ;  /* 0x634000000307a807 */ /* 0x000fc80005800000 */
[----:B------:R-:W-:-:S03]  /*175a0*/  @!P2 LOP3.LUT R4, R7, 0x80000000, R15, 0xf8, !PT ;  /* 0x800000000704a812 */ /* 0x000fc600078ef80f */
[----:B------:R-:W-:Y:S01]  /*175b0*/  DFMA R6, R30, -R8, 1 ;  /* 0x3ff000001e06742b */ /* 0x000fe20000000808 */
[----:B------:R-:W-:Y:S01]  /*175c0*/  @!P2 LOP3.LUT R29, R4, 0x100000, RZ, 0xfc, !PT ;  /* 0x00100000041da812 */ /* 0x000fe200078efcff */
[----:B------:R-:W-:-:S05]  /*175d0*/  IMAD.MOV.U32 R4, RZ, RZ, R2 ;  /* 0x000000ffff047224 */ /* 0x000fca00078e0002 */
[----:B------:R-:W-:Y:S02]  /*175e0*/  @!P2 DFMA R12, R12, 2, -R28 ;  /* 0x400000000c0ca82b */ /* 0x000fe4000000081c */
[----:B------:R-:W-:Y:S01]  /*175f0*/  DFMA R30, R30, R6, R30 ;  /* 0x000000061e1e722b */ /* 0x000fe2000000001e */
[----:B------:R-:W-:-:S07]  /*17600*/  IADD3 R7, R5, -0x1, RZ ;  /* 0xffffffff05077810 */ /* 0x000fce0007ffe0ff */
[----:B------:R-:W-:Y:S01]  /*17610*/  @!P2 LOP3.LUT R4, R13, 0x7ff00000, RZ, 0xc0, !PT ;  /* 0x7ff000000d04a812 */ /* 0x000fe200078ec0ff */
[----:B------:R-:W-:-:S04]  /*17620*/  DMUL R28, R30, R12 ;  /* 0x0000000c1e1c7228 */ /* 0x000fc80000000000 */
[----:B------:R-:W-:-:S04]  /*17630*/  VIADD R6, R4, 0xffffffff ;  /* 0xffffffff04067836 */ /* 0x000fc80000000000 */
[----:B------:R-:W-:Y:S01]  /*17640*/  DFMA R32, R28, -R8, R12 ;  /* 0x800000081c20722b */ /* 0x000fe2000000000c */
[----:B------:R-:W-:-:S04]  /*17650*/  ISETP.GT.U32.AND P0, PT, R6, 0x7feffffe, PT ;  /* 0x7feffffe0600780c */ /* 0x000fc80003f04070 */
[----:B------:R-:W-:-:S03]  /*17660*/  ISETP.GT.U32.OR P0, PT, R7, 0x7feffffe, P0 ;  /* 0x7feffffe0700780c */ /* 0x000fc60000704470 */
[----:B------:R-:W-:-:S10]  /*17670*/  DFMA R6, R30, R32, R28 ;  /* 0x000000201e06722b */ /* 0x000fd4000000001c */
[----:B------:R-:W-:Y:S05]  /*17680*/  @P0 BRA `(.L_x_3549) ;  /* 0x0000000000700947 */ /* 0x000fea0003800000 */
[----:B------:R-:W-:-:S04]  /*17690*/  LOP3.LUT R5, R11, 0x7ff00000, RZ, 0xc0, !PT ;  /* 0x7ff000000b057812 */ /* 0x000fc800078ec0ff */
[CC--:B------:R-:W-:Y:S02]  /*176a0*/  VIADDMNMX R4, R2.reuse, -R5.reuse, 0xb9600000, !PT ;  /* 0xb960000002047446 */ /* 0x0c0fe40007800905 */
[----:B------:R-:W-:Y:S02]  /*176b0*/  ISETP.GE.U32.AND P0, PT, R2, R5, PT ;  /* 0x000000050200720c */ /* 0x000fe40003f06070 */
[----:B------:R-:W-:Y:S02]  /*176c0*/  VIMNMX R4, R4, 0x46a00000, PT ;  /* 0x46a0000004047848 */ /* 0x000fe40003fe0100 */
[----:B------:R-:W-:-:S05]  /*176d0*/  SEL R3, R3, 0x63400000, !P0 ;  /* 0x6340000003037807 */ /* 0x000fca0004000000 */
[----:B------:R-:W-:Y:S02]  /*176e0*/  IMAD.IADD R3, R4, 0x1, -R3 ;  /* 0x0000000104037824 */ /* 0x000fe400078e0a03 */
[----:B------:R-:W-:Y:S02]  /*176f0*/  IMAD.MOV.U32 R4, RZ, RZ, RZ ;  /* 0x000000ffff047224 */ /* 0x000fe400078e00ff */
[----:B------:R-:W-:-:S06]  /*17700*/  VIADD R5, R3, 0x7fe00000 ;  /* 0x7fe0000003057836 */ /* 0x000fcc0000000000 */
[----:B------:R-:W-:-:S10]  /*17710*/  DMUL R28, R6, R4 ;  /* 0x00000004061c7228 */ /* 0x000fd40000000000 */
[----:B------:R-:W-:-:S13]  /*17720*/  FSETP.GTU.AND P0, PT, |R29|, 1.469367938527859385e-39, PT ;  /* 0x001000001d00780b */ /* 0x000fda0003f0c200 */
[----:B------:R-:W-:Y:S05]  /*17730*/  @P0 BRA `(.L_x_3550) ;  /* 0x0000000000980947 */ /* 0x000fea0003800000 */
[----:B------:R-:W-:-:S06]  /*17740*/  DFMA R8, R6, -R8, R12 ;  /* 0x800000080608722b */ /* 0x000fcc000000000c */
[----:B------:R-:W-:-:S04]  /*17750*/  IMAD.MOV.U32 R8, RZ, RZ, RZ ;  /* 0x000000ffff087224 */ /* 0x000fc800078e00ff */
[C---:B------:R-:W-:Y:S02]  /*17760*/  FSETP.NEU.AND P0, PT, R9.reuse, RZ, PT ;  /* 0x000000ff0900720b */ /* 0x040fe40003f0d000 */
[----:B------:R-:W-:-:S04]  /*17770*/  LOP3.LUT R10, R9, 0x80000000, R11, 0x48, !PT ;  /* 0x80000000090a7812 */ /* 0x000fc800078e480b */
[----:B------:R-:W-:-:S07]  /*17780*/  LOP3.LUT R9, R10, R5, RZ, 0xfc, !PT ;  /* 0x000000050a097212 */ /* 0x000fce00078efcff */
[----:B------:R-:W-:Y:S05]  /*17790*/  @!P0 BRA `(.L_x_3550) ;  /* 0x0000000000808947 */ /* 0x000fea0003800000 */
[----:B------:R-:W-:Y:S01]  /*177a0*/  IMAD.MOV R5, RZ, RZ, -R3 ;  /* 0x000000ffff057224 */ /* 0x000fe200078e0a03 */
[----:B------:R-:W-:Y:S01]  /*177b0*/  IADD3 R3, -R3, -0x43300000, RZ ;  /* 0xbcd0000003037810 */ /* 0x000fe20007ffe1ff */
[----:B------:R-:W-:-:S06]  /*177c0*/  IMAD.MOV.U32 R4, RZ, RZ, RZ ;  /* 0x000000ffff047224 */ /* 0x000fcc00078e00ff */
[----:B------:R-:W-:Y:S02]  /*177d0*/  DFMA R4, R28, -R4, R6 ;  /* 0x800000041c04722b */ /* 0x000fe40000000006 */
[----:B------:R-:W-:-:S08]  /*177e0*/  DMUL.RP R6, R6, R8 ;  /* 0x0000000806067228 */ /* 0x000fd00000008000 */
[----:B------:R-:W-:Y:S02]  /*177f0*/  FSETP.NEU.AND P0, PT, |R5|, R3, PT ;  /* 0x000000030500720b */ /* 0x000fe40003f0d200 */
[----:B------:R-:W-:Y:S02]  /*17800*/  LOP3.LUT R10, R7, R10, RZ, 0x3c, !PT ;  /* 0x0000000a070a7212 */ /* 0x000fe400078e3cff */
[----:B------:R-:W-:Y:S02]  /*17810*/  FSEL R2, R6, R28, !P0 ;  /* 0x0000001c06027208 */ /* 0x000fe40004000000 */
[----:B------:R-:W-:-:S03]  /*17820*/  FSEL R29, R10, R29, !P0 ;  /* 0x0000001d0a1d7208 */ /* 0x000fc60004000000 */
[----:B------:R-:W-:Y:S01]  /*17830*/  IMAD.MOV.U32 R28, RZ, RZ, R2 ;  /* 0x000000ffff1c7224 */ /* 0x000fe200078e0002 */
[----:B------:R-:W-:Y:S06]  /*17840*/  BRA `(.L_x_3550) ;  /* 0x0000000000547947 */ /* 0x000fec0003800000 */
.L_x_3549:
[----:B------:R-:W-:-:S14]  /*17850*/  DSETP.NAN.AND P0, PT, R14, R14, PT ;  /* 0x0000000e0e00722a */ /* 0x000fdc0003f08000 */
[----:B------:R-:W-:Y:S05]  /*17860*/  @P0 BRA `(.L_x_3551) ;  /* 0x0000000000440947 */ /* 0x000fea0003800000 */
[----:B------:R-:W-:-:S14]  /*17870*/  DSETP.NAN.AND P0, PT, R10, R10, PT ;  /* 0x0000000a0a00722a */ /* 0x000fdc0003f08000 */
[----:B------:R-:W-:Y:S05]  /*17880*/  @P0 BRA `(.L_x_3552) ;  /* 0x0000000000300947 */ /* 0x000fea0003800000 */
[----:B------:R-:W-:Y:S01]  /*17890*/  ISETP.NE.AND P0, PT, R4, R5, PT ;  /* 0x000000050400720c */ /* 0x000fe20003f05270 */
[----:B------:R-:W-:Y:S01]  /*178a0*/  IMAD.MOV.U32 R28, RZ, RZ, 0x0 ;  /* 0x00000000ff1c7424 */ /* 0x000fe200078e00ff */
[----:B------:R-:W-:-:S11]  /*178b0*/  MOV R29, 0xfff80000 ;  /* 0xfff80000001d7802 */ /* 0x000fd60000000f00 */
[----:B------:R-:W-:Y:S05]  /*178c0*/  @!P0 BRA `(.L_x_3550) ;  /* 0x0000000000348947 */ /* 0x000fea0003800000 */
[----:B------:R-:W-:Y:S02]  /*178d0*/  ISETP.NE.AND P0, PT, R4, 0x7ff00000, PT ;  /* 0x7ff000000400780c */ /* 0x000fe40003f05270 */
[----:B------:R-:W-:Y:S02]  /*178e0*/  LOP3.LUT R29, R15, 0x80000000, R11, 0x48, !PT ;  /* 0x800000000f1d7812 */ /* 0x000fe400078e480b */
[----:B------:R-:W-:-:S13]  /*178f0*/  ISETP.EQ.OR P0, PT, R5, RZ, !P0 ;  /* 0x000000ff0500720c */ /* 0x000fda0004702670 */
[----:B------:R-:W-:Y:S01]  /*17900*/  @P0 LOP3.LUT R2, R29, 0x7ff00000, RZ, 0xfc, !PT ;  /* 0x7ff000001d020812 */ /* 0x000fe200078efcff */
[----:B------:R-:W-:Y:S02]  /*17910*/  @!P0 IMAD.MOV.U32 R28, RZ, RZ, RZ ;  /* 0x000000ffff1c8224 */ /* 0x000fe400078e00ff */
[----:B------:R-:W-:Y:S02]  /*17920*/  @P0 IMAD.MOV.U32 R28, RZ, RZ, RZ ;  /* 0x000000ffff1c0224 */ /* 0x000fe400078e00ff */
[----:B------:R-:W-:Y:S01]  /*17930*/  @P0 IMAD.MOV.U32 R29, RZ, RZ, R2 ;  /* 0x000000ffff1d0224 */ /* 0x000fe200078e0002 */
[----:B------:R-:W-:Y:S06]  /*17940*/  BRA `(.L_x_3550) ;  /* 0x0000000000147947 */ /* 0x000fec0003800000 */
.L_x_3552:
[----:B------:R-:W-:Y:S01]  /*17950*/  LOP3.LUT R29, R11, 0x80000, RZ, 0xfc, !PT ;  /* 0x000800000b1d7812 */ /* 0x000fe200078efcff */
[----:B------:R-:W-:Y:S01]  /*17960*/  IMAD.MOV.U32 R28, RZ, RZ, R10 ;  /* 0x000000ffff1c7224 */ /* 0x000fe200078e000a */
[----:B------:R-:W-:Y:S06]  /*17970*/  BRA `(.L_x_3550) ;  /* 0x0000000000087947 */ /* 0x000fec0003800000 */
.L_x_3551:
[----:B------:R-:W-:Y:S01]  /*17980*/  LOP3.LUT R29, R15, 0x80000, RZ, 0xfc, !PT ;  /* 0x000800000f1d7812 */ /* 0x000fe200078efcff */
[----:B------:R-:W-:-:S07]  /*17990*/  IMAD.MOV.U32 R28, RZ, RZ, R14 ;  /* 0x000000ffff1c7224 */ /* 0x000fce00078e000e */
.L_x_3550:
[----:B------:R-:W-:Y:S05]  /*179a0*/  BSYNC B2 ;  /* 0x0000000000027941 */ /* 0x000fea0003800000 */
.L_x_3548:
[----:B------:R-:W-:Y:S02]  /*179b0*/  IMAD.MOV.U32 R2, RZ, RZ, R0 ;  /* 0x000000ffff027224 */ /* 0x000fe400078e0000 */
[----:B------:R-:W-:-:S04]  /*179c0*/  IMAD.MOV.U32 R3, RZ, RZ, 0x0 ;  /* 0x00000000ff037424 */ /* 0x000fc800078e00ff */
[----:B------:R-:W-:Y:S05]  /*179d0*/  RET.REL.NODEC R2 `(_ZN2at6native18elementwise_kernelILi128ELi4EZNS0_15gpu_kernel_implIZZZNS0_61_GLOBAL__N__b29612f4_23_ActivationMishKernel_cu_9e10b42f_310220mish_backward_kernelERNS_14TensorIteratorEENKUlvE_clEvENKUlvE_clEvEUlddE_EEvRNS_18TensorIteratorBaseERKT_EUliE_EEviT1_) ;  /* 0xfffffe8402887950 */ /* 0x000fea0003c3ffff */
.L_x_3553:
        /* <DEDUP_REMOVED lines=10> */
.L_x_8554:


//--------------------- .text._ZN2at6native27unrolled_elementwise_kernelIZZZNS0_61_GLOBAL__N__b29612f4_23_ActivationMishKernel_cu_9e10b42f_310220mish_backward_kernelERNS_14TensorIteratorEENKUlvE_clEvENKUlvE_clEvEUlddE_St5arrayIPcLm3EELi4E23TrivialOffsetCalculatorILi2EjESB_ILi1EjENS0_6memory12LoadWithCastILi2EEENSE_13StoreWithCastILi1EEEEEviT_T0_T2_T3_T4_T5_ --------------------------
	.section	.text._ZN2at6native27unrolled_elementwise_kernelIZZZNS0_61_GLOBAL__N__b29612f4_23_ActivationMishKernel_cu_9e10b42f_310220mish_backward_kernelERNS_14TensorIteratorEENKUlvE_clEvENKUlvE_clEvEUlddE_St5arrayIPcLm3EELi4E23TrivialOffsetCalculatorILi2EjESB_ILi1EjENS0_6memory12LoadWithCastILi2EEENSE_13StoreWithCastILi1EEEEEviT_T0_T2_T3_T4_T5_,"ax",@progbits
	.align	128
        .global         _ZN2at6native27unrolled_elementwise_kernelIZZZNS0_61_GLOBAL__N__b29612f4_23_ActivationMishKernel_cu_9e10b42f_310220mish_backward_kernelERNS_14TensorIteratorEENKUlvE_clEvENKUlvE_clEvEUlddE_St5arrayIPcLm3EELi4E23TrivialOffsetCalculatorILi2EjESB_ILi1EjENS0_6memory12LoadWithCastILi2EEENSE_13StoreWithCastILi1EEEEEviT_T0_T2_T3_T4_T5_
        .type           _ZN2at6native27unrolled_elementwise_kernelIZZZNS0_61_GLOBAL__N__b29612f4_23_ActivationMishKernel_cu_9e10b42f_310220mish_backward_kernelERNS_14TensorIteratorEENKUlvE_clEvENKUlvE_clEvEUlddE_St5arrayIPcLm3EELi4E23TrivialOffsetCalculatorILi2EjESB_ILi1EjENS0_6memory12LoadWithCastILi2EEENSE_13StoreWithCastILi1EEEEEviT_T0_T2_T3_T4_T5_,@function
        .size           _ZN2at6native27unrolled_elementwise_kernelIZZZNS0_61_GLOBAL__N__b29612f4_23_ActivationMishKernel_cu_9e10b42f_310220mish_backward_kernelERNS_14TensorIteratorEENKUlvE_clEvENKUlvE_clEvEUlddE_St5arrayIPcLm3EELi4E23TrivialOffsetCalculatorILi2EjESB_ILi1EjENS0_6memory12LoadWithCastILi2EEENSE_13StoreWithCastILi1EEEEEviT_T0_T2_T3_T4_T5_,(.L_x_8556 - _ZN2at6native27unrolled_elementwise_kernelIZZZNS0_61_GLOBAL__N__b29612f4_23_ActivationMishKernel_cu_9e10b42f_310220mish_backward_kernelERNS_14TensorIteratorEENKUlvE_clEvENKUlvE_clEvEUlddE_St5arrayIPcLm3EELi4E23TrivialOffsetCalculatorILi2EjESB_ILi1EjENS0_6memory12LoadWithCastILi2EEENSE_13StoreWithCastILi1EEEEEviT_T0_T2_T3_T4_T5_)
        .other          _ZN2at6native27unrolled_elementwise_kernelIZZZNS0_61_GLOBAL__N__b29612f4_23_ActivationMishKernel_cu_9e10b42f_310220mish_backward_kernelERNS_14TensorIteratorEENKUlvE_clEvENKUlvE_clEvEUlddE_St5arrayIPcLm3EELi4E23TrivialOffsetCalculatorILi2EjESB_ILi1EjENS0_6memory12LoadWithCastILi2EEENSE_13StoreWithCastILi1EEEEEviT_T0_T2_T3_T4_T5_,@"STO_CUDA_ENTRY STV_DEFAULT"
_ZN2at6native27unrolled_elementwise_kernelIZZZNS0_61_GLOBAL__N__b29612f4_23_ActivationMishKernel_cu_9e10b42f_310220mish_backward_kernelERNS_14TensorIteratorEENKUlvE_clEvENKUlvE_clEvEUlddE_St5arrayIPcLm3EELi4E23TrivialOffsetCalculatorILi2EjESB_ILi1EjENS0_6memory12LoadWithCastILi2EEENSE_13StoreWithCastILi1EEEEEviT_T0_T2_T3_T4_T5_:
.text._ZN2at6native27unrolled_elementwise_kernelIZZZNS0_61_GLOBAL__N__b29612f4_23_ActivationMishKernel_cu_9e10b42f_310220mish_backward_kernelERNS_14TensorIteratorEENKUlvE_clEvENKUlvE_clEvEUlddE_St5arrayIPcLm3EELi4E23TrivialOffsetCalculatorILi2EjESB_ILi1EjENS0_6memory12LoadWithCastILi2EEENSE_13StoreWithCastILi1EEEEEviT_T0_T2_T3_T4_T5_:
[----:B------:R-:W0:Y:S01]  /*0000*/  LDC R1, c[0x0][0x28] ;  /* 0x00000a00ff017b82 */ /* 0x000e220000000800 */
[----:B------:R-:W1:Y:S07]  /*0010*/  S2R R34, SR_CTAID.X ;  /* 0x0000000000227919 */ /* 0x000e6e0000002500 */
[----:B------:R-:W1:Y:S01]  /*0020*/  LDC R41, c[0x0][0x210] ;  /* 0x00008400ff297b82 */ /* 0x000e620000000800 */
[----:B------:R-:W-:Y:S01]  /*0030*/  ULDC.64 UR36, c[0x0][0x208] ;  /* 0x0000820000247ab9 */ /* 0x000fe20000000a00 */
[----:B------:R-:W-:Y:S01]  /*0040*/  BSSY B6, `(.L_x_3554) ;  /* 0x00001f3000067945 */ /* 0x000fe20003800000 */
[----:B------:R-:W2:Y:S01]  /*0050*/  S2R R36, SR_TID.X ;  /* 0x0000000000247919 */ /* 0x000ea20000002100 */
[----:B0-----:R-:W-:Y:S01]  /*0060*/  VIADD R1, R1, 0xfffffff8 ;  /* 0xfffffff801017836 */ /* 0x001fe20000000000 */
[----:B------:R-:W-:-:S02]  /*0070*/  CS2R R28, SRZ ;  /* 0x00000000001c7805 */ /* 0x000fc4000001ff00 */
[----:B------:R-:W-:Y:S02]  /*0080*/  CS2R R22, SRZ ;  /* 0x0000000000167805 */ /* 0x000fe4000001ff00 */
[----:B------:R-:W-:Y:S01]  /*0090*/  CS2R R24, SRZ ;  /* 0x0000000000187805 */ /* 0x000fe2000001ff00 */
[----:B------:R-:W0:Y:S08]  /*00a0*/  LDC.U8 R35, c[0x0][0x234] ;  /* 0x00008d00ff237b82 */ /* 0x000e300000000000 */
[----:B------:R-:W3:Y:S01]  /*00b0*/  LDC.U8 R32, c[0x0][0x235] ;  /* 0x00008d40ff207b82 */ /* 0x000ee20000000000 */
[----:B-1----:R-:W-:-:S05]  /*00c0*/  IMAD R41, R34, -0x200, R41 ;  /* 0xfffffe0022297824 */ /* 0x002fca00078e0229 */
[----:B--2---:R-:W-:-:S13]  /*00d0*/  ISETP.GE.AND P0, PT, R36, R41, PT ;  /* 0x000000292400720c */ /* 0x004fda0003f06270 */
        /* <DEDUP_REMOVED lines=21> */
.L_x_3559:
[----:B------:R-:W2:Y:S02]  /*0230*/  LDG.E.U8 R2, desc[UR36][R2.64] ;  /* 0x0000002402027981 */ /* 0x000ea4000c1e1100 */
[----:B--2---:R0:W1:Y:S01]  /*0240*/  I2F.F64.U16 R22, R2 ;  /* 0x0000000200167312 */ /* 0x0040620000101800 */
[----:B------:R-:W-:Y:S05]  /*0250*/  BRA `(.L_x_3561) ;  /* 0x0000000c00747947 */ /* 0x000fea0003800000 */
.L_x_3558:
        /* <DEDUP_REMOVED lines=9> */
.L_x_3563:
[----:B------:R-:W2:Y:S02]  /*02f0*/  LDG.E R2, desc[UR36][R2.64] ;  /* 0x0000002402027981 */ /* 0x000ea4000c1e1900 */
[----:B--2---:R1:W2:Y:S01]  /*0300*/  I2F.F64 R22, R2 ;  /* 0x0000000200167312 */ /* 0x0042a20000201c00 */
[----:B------:R-:W-:Y:S05]  /*0310*/  BRA `(.L_x_3561) ;  /* 0x0000000c00447947 */ /* 0x000fea0003800000 */
.L_x_3562:
[----:B------:R-:W2:Y:S02]  /*0320*/  LDG.E.U16 R2, desc[UR36][R2.64] ;  /* 0x0000002402027981 */ /* 0x000ea4000c1e1500 */
[----:B--2---:R4:W0:Y:S01]  /*0330*/  I2F.F64.S16 R22, R2 ;  /* 0x0000000200167312 */ /* 0x0048220000101c00 */
[----:B------:R-:W-:Y:S05]  /*0340*/  BRA `(.L_x_3561) ;  /* 0x0000000c00387947 */ /* 0x000fea0003800000 */
.L_x_3557:
        /* <DEDUP_REMOVED lines=10> */
.L_x_3565:
[----:B------:R-:W2:Y:S02]  /*03f0*/  LDG.E.U16 R0, desc[UR36][R2.64] ;  /* 0x0000002402007981 */ /* 0x000ea4000c1e1500 */
[----:B--2---:R-:W-:-:S05]  /*0400*/  HADD2.F32 R0, -RZ, R0.H0_H0 ;  /* 0x20000000ff007230 */ /* 0x004fca0000004100 */
[----:B------:R-:W-:-:S04]  /*0410*/  FMUL.FTZ R0, R0, 1 ;  /* 0x3f80000000007820 */ /* 0x000fc80000410000 */
[----:B------:R0:W1:Y:S01]  /*0420*/  F2F.F64.F32 R22, R0 ;  /* 0x0000000000167310 */ /* 0x0000620000201800 */
[----:B------:R-:W-:Y:S05]  /*0430*/  BRA `(.L_x_3561) ;  /* 0x0000000800fc7947 */ /* 0x000fea0003800000 */
.L_x_3564:
        /* <DEDUP_REMOVED lines=10> */
.L_x_3567:
[----:B------:R-:W2:Y:S02]  /*04e0*/  LDG.E.U16 R2, desc[UR36][R2.64] ;  /* 0x0000002402027981 */ /* 0x000ea4000c1e1500 */
[----:B--2---:R-:W-:-:S05]  /*04f0*/  HADD2.F32 R0, -RZ, R2.H0_H0 ;  /* 0x20000002ff007230 */ /* 0x004fca0000004100 */
[----:B------:R-:W-:-:S04]  /*0500*/  FMUL.FTZ R0, R0, 1 ;  /* 0x3f80000000007820 */ /* 0x000fc80000410000 */
[----:B------:R0:W1:Y:S01]  /*0510*/  F2F.F64.F32 R22, R0 ;  /* 0x0000000000167310 */ /* 0x0000620000201800 */
[----:B------:R-:W-:Y:S05]  /*0520*/  BRA `(.L_x_3561) ;  /* 0x0000000800c07947 */ /* 0x000fea0003800000 */
.L_x_3566:
[----:B------:R0:W5:Y:S01]  /*0530*/  LDG.E.64 R22, desc[UR36][R2.64] ;  /* 0x0000002402167981 */ /* 0x000162000c1e1b00 */
[----:B------:R-:W-:Y:S05]  /*0540*/  BRA `(.L_x_3561) ;  /* 0x0000000800b87947 */ /* 0x000fea0003800000 */
.L_x_3556:
        /* <DEDUP_REMOVED lines=13> */
.L_x_3570:
[----:B------:R0:W5:Y:S01]  /*0620*/  LDG.E.64 R22, desc[UR36][R2.64] ;  /* 0x0000002402167981 */ /* 0x000162000c1e1b00 */
[----:B------:R-:W-:Y:S05]  /*0630*/  BRA `(.L_x_3561) ;  /* 0x00000008007c7947 */ /* 0x000fea0003800000 */
.L_x_3569:
        /* <DEDUP_REMOVED lines=28> */
.L_x_3572:
        /* <DEDUP_REMOVED lines=16> */
.L_x_3571:
[----:B------:R-:W2:Y:S02]  /*0900*/  LDG.E.U16 R0, desc[UR36][R2.64] ;  /* 0x0000002402007981 */ /* 0x000ea4000c1e1500 */
[----:B--2---:R-:W-:-:S04]  /*0910*/  IMAD.U32 R0, R0, 0x10000, RZ ;  /* 0x0001000000007824 */ /* 0x004fc800078e00ff */
[----:B------:R-:W-:-:S04]  /*0920*/  FMUL.FTZ R0, R0, 1 ;  /* 0x3f80000000007820 */ /* 0x000fc80000410000 */
[----:B------:R0:W1:Y:S01]  /*0930*/  F2F.F64.F32 R22, R0 ;  /* 0x0000000000167310 */ /* 0x0000620000201800 */
[----:B------:R-:W-:Y:S05]  /*0940*/  BRA `(.L_x_3561) ;  /* 0x0000000400b87947 */ /* 0x000fea0003800000 */
.L_x_3568:
        /* <DEDUP_REMOVED lines=11> */
.L_x_3575:
        /* <DEDUP_REMOVED lines=21> */
.L_x_3579:
[----:B------:R-:W-:Y:S05]  /*0b50*/  BSYNC B1 ;  /* 0x0000000000017941 */ /* 0x000fea0003800000 */
.L_x_3578:
[----:B------:R-:W-:Y:S01]  /*0b60*/  LEA R3, R0, 0x3b800000, 0x17 ;  /* 0x3b80000000037811 */ /* 0x000fe200078eb8ff */
[----:B------:R-:W-:-:S05]  /*0b70*/  IMAD.SHL.U32 R0, R2, 0x100000, RZ ;  /* 0x0010000002007824 */ /* 0x000fca00078e00ff */
[----:B------:R-:W-:-:S07]  /*0b80*/  LOP3.LUT R0, R3, R0, R4, 0xfe, !PT ;  /* 0x0000000003007212 */ /* 0x000fce00078efe04 */
.L_x_3577:
[----:B------:R-:W-:Y:S05]  /*0b90*/  BSYNC B0 ;  /* 0x0000000000007941 */ /* 0x000fea0003800000 */
.L_x_3576:
[----:B------:R-:W-:-:S04]  /*0ba0*/  FMUL.FTZ R0, R0, 1 ;  /* 0x3f80000000007820 */ /* 0x000fc80000410000 */
[----:B------:R0:W1:Y:S01]  /*0bb0*/  F2F.F64.F32 R22, R0 ;  /* 0x0000000000167310 */ /* 0x0000620000201800 */
[----:B------:R-:W-:Y:S05]  /*0bc0*/  BRA `(.L_x_3561) ;  /* 0x0000000400187947 */ /* 0x000fea0003800000 */
.L_x_3574:
        /* <DEDUP_REMOVED lines=21> */
.L_x_3583:
[----:B------:R-:W-:Y:S05]  /*0d20*/  BSYNC B1 ;  /* 0x0000000000017941 */ /* 0x000fea0003800000 */
.L_x_3582:
[----:B------:R-:W-:Y:S01]  /*0d30*/  LEA R3, R0, 0x37800000, 0x17 ;  /* 0x3780000000037811 */ /* 0x000fe200078eb8ff */
[----:B------:R-:W-:-:S05]  /*0d40*/  IMAD.SHL.U32 R0, R2, 0x200000, RZ ;  /* 0x0020000002007824 */ /* 0x000fca00078e00ff */
[----:B------:R-:W-:-:S07]  /*0d50*/  LOP3.LUT R0, R3, R0, R4, 0xfe, !PT ;  /* 0x0000000003007212 */ /* 0x000fce00078efe04 */
.L_x_3581:
[----:B------:R-:W-:Y:S05]  /*0d60*/  BSYNC B0 ;  /* 0x0000000000007941 */ /* 0x000fea0003800000 */
.L_x_3580:
[----:B------:R-:W-:-:S04]  /*0d70*/  FMUL.FTZ R0, R0, 1 ;  /* 0x3f80000000007820 */ /* 0x000fc80000410000 */
[----:B------:R0:W1:Y:S01]  /*0d80*/  F2F.F64.F32 R22, R0 ;  /* 0x0000000000167310 */ /* 0x0000620000201800 */
[----:B------:R-:W-:Y:S05]  /*0d90*/  BRA `(.L_x_3561) ;  /* 0x0000000000a47947 */ /* 0x000fea0003800000 */
.L_x_3573:
        /* <DEDUP_REMOVED lines=14> */
.L_x_3587:
[----:B------:R-:W-:Y:S05]  /*0e80*/  BSYNC B0 ;  /* 0x0000000000007941 */ /* 0x000fea0003800000 */
.L_x_3586:
[----:B------:R-:W-:-:S04]  /*0e90*/  FMUL.FTZ R0, R0, 1 ;  /* 0x3f80000000007820 */ /* 0x000fc80000410000 */
[----:B------:R0:W1:Y:S01]  /*0ea0*/  F2F.F64.F32 R22, R0 ;  /* 0x0000000000167310 */ /* 0x0000620000201800 */
[----:B------:R-:W-:Y:S05]  /*0eb0*/  BRA `(.L_x_3561) ;  /* 0x00000000005c7947 */ /* 0x000fea0003800000 */
.L_x_3560:
        /* <DEDUP_REMOVED lines=16> */
.L_x_3588:
[----:B------:R-:W-:Y:S01]  /*0fc0*/  CS2R R22, SRZ ;  /* 0x0000000000167805 */ /* 0x000fe2000001ff00 */
[----:B------:R-:W-:Y:S06]  /*0fd0*/  BRA `(.L_x_3561) ;  /* 0x0000000000147947 */ /* 0x000fec0003800000 */
.L_x_3585:
[----:B------:R-:W2:Y:S02]  /*0fe0*/  LDG.E.64 R22, desc[UR36][R2.64] ;  /* 0x0000002402167981 */ /* 0x000ea4000c1e1b00 */
[----:B--2---:R-:W0:Y:S01]  /*0ff0*/  I2F.F64.U64 R22, R22 ;  /* 0x0000001600167312 */ /* 0x004e220000301800 */
[----:B------:R-:W-:Y:S05]  /*1000*/  BRA `(.L_x_3561) ;  /* 0x0000000000087947 */ /* 0x000fea0003800000 */
.L_x_3584:
[----:B------:R-:W2:Y:S02]  /*1010*/  LDG.E R2, desc[UR36][R2.64] ;  /* 0x0000002402027981 */ /* 0x000ea4000c1e1900 */
[----:B--2---:R0:W1:Y:S02]  /*1020*/  I2F.F64.U32 R22, R2 ;  /* 0x0000000200167312 */ /* 0x0040640000201800 */
.L_x_3561:
[----:B01--4-:R-:W0:Y:S01]  /*1030*/  LDC.64 R2, c[0x0][0x228] ;  /* 0x00008a00ff027b82 */ /* 0x013e220000000a00 */
[----:B---3--:R-:W-:Y:S01]  /*1040*/  PRMT R0, R32, 0x9910, RZ ;  /* 0x0000991020007816 */ /* 0x008fe200000000ff */
        /* <DEDUP_REMOVED lines=17> */
.L_x_3592:
[----:B------:R-:W3:Y:S02]  /*1160*/  LDG.E.U8 R2, desc[UR36][R2.64] ;  /* 0x0000002402027981 */ /* 0x000ee4000c1e1100 */
[----:B---3--:R3:W4:Y:S01]  /*1170*/  I2F.F64.U16 R24, R2 ;  /* 0x0000000200187312 */ /* 0x0087220000101800 */
[----:B------:R-:W-:Y:S05]  /*1180*/  BRA `(.L_x_3594) ;  /* 0x0000000c00707947 */ /* 0x000fea0003800000 */
.L_x_3591:
        /* <DEDUP_REMOVED lines=9> */
.L_x_3596:
[----:B------:R-:W3:Y:S02]  /*1220*/  LDG.E R2, desc[UR36][R2.64] ;  /* 0x0000002402027981 */ /* 0x000ee4000c1e1900 */
[----:B---3--:R0:W1:Y:S01]  /*1230*/  I2F.F64 R24, R2 ;  /* 0x0000000200187312 */ /* 0x0080620000201c00 */
[----:B------:R-:W-:Y:S05]  /*1240*/  BRA `(.L_x_3594) ;  /* 0x0000000c00407947 */ /* 0x000fea0003800000 */
.L_x_3595:
[----:B------:R-:W3:Y:S02]  /*1250*/  LDG.E.U16 R2, desc[UR36][R2.64] ;  /* 0x0000002402027981 */ /* 0x000ee4000c1e1500 */
[----:B---3--:R0:W1:Y:S01]  /*1260*/  I2F.F64.S16 R24, R2 ;  /* 0x0000000200187312 */ /* 0x0080620000101c00 */
[----:B------:R-:W-:Y:S05]  /*1270*/  BRA `(.L_x_3594) ;  /* 0x0000000c00347947 */ /* 0x000fea0003800000 */
.L_x_3590:
        /* <DEDUP_REMOVED lines=10> */
.L_x_3598:
[----:B------:R-:W3:Y:S02]  /*1320*/  LDG.E.U16 R0, desc[UR36][R2.64] ;  /* 0x0000002402007981 */ /* 0x000ee4000c1e1500 */
[----:B---3--:R-:W-:-:S05]  /*1330*/  HADD2.F32 R0, -RZ, R0.H0_H0 ;  /* 0x20000000ff007230 */ /* 0x008fca0000004100 */
[----:B------:R-:W-:-:S04]  /*1340*/  FMUL.FTZ R0, R0, 1 ;  /* 0x3f80000000007820 */ /* 0x000fc80000410000 */
[----:B------:R0:W1:Y:S01]  /*1350*/  F2F.F64.F32 R24, R0 ;  /* 0x0000000000187310 */ /* 0x0000620000201800 */
[----:B------:R-:W-:Y:S05]  /*1360*/  BRA `(.L_x_3594) ;  /* 0x0000000800f87947 */ /* 0x000fea0003800000 */
.L_x_3597:
        /* <DEDUP_REMOVED lines=10> */
.L_x_3600:
[----:B------:R-:W3:Y:S02]  /*1410*/  LDG.E.U16 R2, desc[UR36][R2.64] ;  /* 0x0000002402027981 */ /* 0x000ee4000c1e1500 */
[----:B---3--:R-:W-:-:S05]  /*1420*/  HADD2.F32 R0, -RZ, R2.H0_H0 ;  /* 0x20000002ff007230 */ /* 0x008fca0000004100 */
[----:B------:R-:W-:-:S04]  /*1430*/  FMUL.FTZ R0, R0, 1 ;  /* 0x3f80000000007820 */ /* 0x000fc80000410000 */
[----:B------:R0:W1:Y:S01]  /*1440*/  F2F.F64.F32 R24, R0 ;  /* 0x0000000000187310 */ /* 0x0000620000201800 */
[----:B------:R-:W-:Y:S05]  /*1450*/  BRA `(.L_x_3594) ;  /* 0x0000000800bc7947 */ /* 0x000fea0003800000 */
.L_x_3599:
[----:B------:R0:W5:Y:S01]  /*1460*/  LDG.E.64 R24, desc[UR36][R2.64] ;  /* 0x0000002402187981 */ /* 0x000162000c1e1b00 */
[----:B------:R-:W-:Y:S05]  /*1470*/  BRA `(.L_x_3594) ;  /* 0x0000000800b47947 */ /* 0x000fea0003800000 */
.L_x_3589:
        /* <DEDUP_REMOVED lines=13> */
.L_x_3603:
[----:B------:R0:W5:Y:S01]  /*1550*/  LDG.E.64 R24, desc[UR36][R2.64] ;  /* 0x0000002402187981 */ /* 0x000162000c1e1b00 */
[----:B------:R-:W-:Y:S05]  /*1560*/  BRA `(.L_x_3594) ;  /* 0x0000000800787947 */ /* 0x000fea0003800000 */
.L_x_3602:
        /* <DEDUP_REMOVED lines=28> */
.L_x_3605:
[----:B------:R-:W3:Y:S02]  /*1730*/  LDG.E.U8 R2, desc[UR36][R2.64] ;  /* 0x0000002402027981 */ /* 0x000ee4000c1e1100 */
[C---:B---3--:R-:W-:Y:S02]  /*1740*/  IMAD.SHL.U32 R0, R2.reuse, 0x2000000, RZ ;  /* 0x0200000002007824 */ /* 0x048fe400078e00ff */
        /* <DEDUP_REMOVED lines=13> */
.L_x_3604:
[----:B------:R-:W3:Y:S02]  /*1820*/  LDG.E.U16 R0, desc[UR36][R2.64] ;  /* 0x0000002402007981 */ /* 0x000ee4000c1e1500 */
[----:B---3--:R-:W-:-:S04]  /*1830*/  IMAD.U32 R0, R0, 0x10000, RZ ;  /* 0x0001000000007824 */ /* 0x008fc800078e00ff */
[----:B------:R-:W-:-:S04]  /*1840*/  FMUL.FTZ R0, R0, 1 ;  /* 0x3f80000000007820 */ /* 0x000fc80000410000 */
[----:B------:R0:W1:Y:S01]  /*1850*/  F2F.F64.F32 R24, R0 ;  /* 0x0000000000187310 */ /* 0x0000620000201800 */
[----:B------:R-:W-:Y:S05]  /*1860*/  BRA `(.L_x_3594) ;  /* 0x0000000400b87947 */ /* 0x000fea0003800000 */
.L_x_3601:
        /* <DEDUP_REMOVED lines=11> */
.L_x_3608:
        /* <DEDUP_REMOVED lines=21> */
.L_x_3612:
[----:B------:R-:W-:Y:S05]  /*1a70*/  BSYNC B1 ;  /* 0x0000000000017941 */ /* 0x000fea0003800000 */
.L_x_3611:
[----:B------:R-:W-:Y:S01]  /*1a80*/  LEA R3, R0, 0x3b800000, 0x17 ;  /* 0x3b80000000037811 */ /* 0x000fe200078eb8ff */
[----:B------:R-:W-:-:S05]  /*1a90*/  IMAD.SHL.U32 R0, R2, 0x100000, RZ ;  /* 0x0010000002007824 */ /* 0x000fca00078e00ff */
[----:B------:R-:W-:-:S07]  /*1aa0*/  LOP3.LUT R0, R3, R0, R4, 0xfe, !PT ;  /* 0x0000000003007212 */ /* 0x000fce00078efe04 */
.L_x_3610:
[----:B------:R-:W-:Y:S05]  /*1ab0*/  BSYNC B0 ;  /* 0x0000000000007941 */ /* 0x000fea0003800000 */
.L_x_3609:
[----:B------:R-:W-:-:S04]  /*1ac0*/  FMUL.FTZ R0, R0, 1 ;  /* 0x3f80000000007820 */ /* 0x000fc80000410000 */
[----:B------:R0:W1:Y:S01]  /*1ad0*/  F2F.F64.F32 R24, R0 ;  /* 0x0000000000187310 */ /* 0x0000620000201800 */
[----:B------:R-:W-:Y:S05]  /*1ae0*/  BRA `(.L_x_3594) ;  /* 0x0000000400187947 */ /* 0x000fea0003800000 */
.L_x_3607:
        /* <DEDUP_REMOVED lines=21> */
.L_x_3616:
[----:B------:R-:W-:Y:S05]  /*1c40*/  BSYNC B1 ;  /* 0x0000000000017941 */ /* 0x000fea0003800000 */
.L_x_3615:
[----:B------:R-:W-:Y:S01]  /*1c50*/  LEA R3, R0, 0x37800000, 0x17 ;  /* 0x3780000000037811 */ /* 0x000fe200078eb8ff */
[----:B------:R-:W-:-:S05]  /*1c60*/  IMAD.SHL.U32 R0, R2, 0x200000, RZ ;  /* 0x0020000002007824 */ /* 0x000fca00078e00ff */
[----:B------:R-:W-:-:S07]  /*1c70*/  LOP3.LUT R0, R3, R0, R4, 0xfe, !PT ;  /* 0x0000000003007212 */ /* 0x000fce00078efe04 */
.L_x_3614:
[----:B------:R-:W-:Y:S05]  /*1c80*/  BSYNC B0 ;  /* 0x0000000000007941 */ /* 0x000fea0003800000 */
.L_x_3613:
[----:B------:R-:W-:-:S04]  /*1c90*/  FMUL.FTZ R0, R0, 1 ;  /* 0x3f80000000007820 */ /* 0x000fc80000410000 */
[----:B------:R0:W1:Y:S01]  /*1ca0*/  F2F.F64.F32 R24, R0 ;  /* 0x0000000000187310 */ /* 0x0000620000201800 */
[----:B------:R-:W-:Y:S05]  /*1cb0*/  BRA `(.L_x_3594) ;  /* 0x0000000000a47947 */ /* 0x000fea0003800000 */
.L_x_3606:
        /* <DEDUP_REMOVED lines=14> */
.L_x_3620:
[----:B------:R-:W-:Y:S05]  /*1da0*/  BSYNC B0 ;  /* 0x0000000000007941 */ /* 0x000fea0003800000 */
.L_x_3619:
[----:B------:R-:W-:-:S04]  /*1db0*/  FMUL.FTZ R0, R0, 1 ;  /* 0x3f80000000007820 */ /* 0x000fc80000410000 */
[----:B------:R0:W1:Y:S01]  /*1dc0*/  F2F.F64.F32 R24, R0 ;  /* 0x0000000000187310 */ /* 0x0000620000201800 */
[----:B------:R-:W-:Y:S05]  /*1dd0*/  BRA `(.L_x_3594) ;  /* 0x00000000005c7947 */ /* 0x000fea0003800000 */
.L_x_3593:
        /* <DEDUP_REMOVED lines=15> */
[----:B-12--5:R-:W-:Y:S05]  /*1ed0*/  CALL.ABS.NOINC R2 ;  /* 0x0000000002007343 */ /* 0x026fea0003c00000 */
.L_x_3621:
[----:B------:R-:W-:Y:S01]  /*1ee0*/  CS2R R24, SRZ ;  /* 0x0000000000187805 */ /* 0x000fe2000001ff00 */
[----:B------:R-:W-:Y:S06]  /*1ef0*/  BRA `(.L_x_3594) ;  /* 0x0000000000147947 */ /* 0x000fec0003800000 */
.L_x_3618:
[----:B------:R-:W3:Y:S02]  /*1f00*/  LDG.E.64 R24, desc[UR36][R2.64] ;  /* 0x0000002402187981 */ /* 0x000ee4000c1e1b00 */
[----:B---3--:R-:W0:Y:S01]  /*1f10*/  I2F.F64.U64 R24, R24 ;  /* 0x0000001800187312 */ /* 0x008e220000301800 */
[----:B------:R-:W-:Y:S05]  /*1f20*/  BRA `(.L_x_3594) ;  /* 0x0000000000087947 */ /* 0x000fea0003800000 */
.L_x_3617:
[----:B------:R-:W3:Y:S02]  /*1f30*/  LDG.E R2, desc[UR36][R2.64] ;  /* 0x0000002402027981 */ /* 0x000ee4000c1e1900 */
[----:B---3--:R0:W1:Y:S02]  /*1f40*/  I2F.F64.U32 R24, R2 ;  /* 0x0000000200187312 */ /* 0x0080640000201800 */
.L_x_3594:
[----:B------:R-:W2:Y:S02]  /*1f50*/  S2R R36, SR_TID.X ;  /* 0x0000000000247919 */ /* 0x000ea40000002100 */
[----:B--2---:R-:W-:-:S07]  /*1f60*/  VIADD R36, R36, 0x80 ;  /* 0x0000008024247836 */ /* 0x004fce0000000000 */
.L_x_3555:
[----:B------:R-:W-:Y:S05]  /*1f70*/  BSYNC B6 ;  /* 0x0000000000067941 */ /* 0x000fea0003800000 */
.L_x_3554:
[----:B------:R-:W-:Y:S01]  /*1f80*/  ISETP.GE.AND P0, PT, R36, R41, PT ;  /* 0x000000292400720c */ /* 0x000fe20003f06270 */
[----:B------:R-:W-:Y:S01]  /*1f90*/  BSSY B6, `(.L_x_3622) ;  /* 0x00001e9000067945 */ /* 0x000fe20003800000 */
[----:B------:R-:W-:-:S11]  /*1fa0*/  CS2R R26, SRZ ;  /* 0x00000000001a7805 */ /* 0x000fd6000001ff00 */
[----:B------:R-:W-:Y:S05]  /*1fb0*/  @P0 BRA `(.L_x_3623) ;  /* 0x0000001c00980947 */ /* 0x000fea0003800000 */
[----:B0--3--:R-:W0:Y:S01]  /*1fc0*/  LDC.64 R2, c[0x0][0x220] ;  /* 0x00008800ff027b82 */ /* 0x009e220000000a00 */
        /* <DEDUP_REMOVED lines=19> */
.L_x_3627:
[----:B------:R-:W2:Y:S02]  /*2100*/  LDG.E.U8 R2, desc[UR36][R2.64] ;  /* 0x0000002402027981 */ /* 0x000ea4000c1e1100 */
[----:B--2---:R0:W2:Y:S01]  /*2110*/  I2F.F64.U16 R28, R2 ;  /* 0x00000002001c7312 */ /* 0x0040a20000101800 */
[----:B------:R-:W-:Y:S05]  /*2120*/  BRA `(.L_x_3629) ;  /* 0x0000000c00707947 */ /* 0x000fea0003800000 */
.L_x_3626:
        /* <DEDUP_REMOVED lines=9> */
.L_x_3631:
[----:B------:R-:W2:Y:S02]  /*21c0*/  LDG.E R2, desc[UR36][R2.64] ;  /* 0x0000002402027981 */ /* 0x000ea4000c1e1900 */
[----:B--2---:R0:W2:Y:S01]  /*21d0*/  I2F.F64 R28, R2 ;  /* 0x00000002001c7312 */ /* 0x0040a20000201c00 */
[----:B------:R-:W-:Y:S05]  /*21e0*/  BRA `(.L_x_3629) ;  /* 0x0000000c00407947 */ /* 0x000fea0003800000 */
.L_x_3630:
[----:B------:R-:W2:Y:S02]  /*21f0*/  LDG.E.U16 R2, desc[UR36][R2.64] ;  /* 0x0000002402027981 */ /* 0x000ea4000c1e1500 */
[----:B--2---:R0:W2:Y:S01]  /*2200*/  I2F.F64.S16 R28, R2 ;  /* 0x00000002001c7312 */ /* 0x0040a20000101c00 */
[----:B------:R-:W-:Y:S05]  /*2210*/  BRA `(.L_x_3629) ;  /* 0x0000000c00347947 */ /* 0x000fea0003800000 */
.L_x_3625:
        /* <DEDUP_REMOVED lines=10> */
.L_x_3633:
[----:B------:R-:W2:Y:S02]  /*22c0*/  LDG.E.U16 R0, desc[UR36][R2.64] ;  /* 0x0000002402007981 */ /* 0x000ea4000c1e1500 */
[----:B--2---:R-:W-:-:S05]  /*22d0*/  HADD2.F32 R0, -RZ, R0.H0_H0 ;  /* 0x20000000ff007230 */ /* 0x004fca0000004100 */
[----:B------:R-:W-:-:S04]  /*22e0*/  FMUL.FTZ R0, R0, 1 ;  /* 0x3f80000000007820 */ /* 0x000fc80000410000 */
[----:B------:R0:W2:Y:S01]  /*22f0*/  F2F.F64.F32 R28, R0 ;  /* 0x00000000001c7310 */ /* 0x0000a20000201800 */
[----:B------:R-:W-:Y:S05]  /*2300*/  BRA `(.L_x_3629) ;  /* 0x0000000800f87947 */ /* 0x000fea0003800000 */
.L_x_3632:
        /* <DEDUP_REMOVED lines=10> */
.L_x_3635:
[----:B------:R-:W2:Y:S02]  /*23b0*/  LDG.E.U16 R2, desc[UR36][R2.64] ;  /* 0x0000002402027981 */ /* 0x000ea4000c1e1500 */
[----:B--2---:R-:W-:-:S05]  /*23c0*/  HADD2.F32 R0, -RZ, R2.H0_H0 ;  /* 0x20000002ff007230 */ /* 0x004fca0000004100 */
[----:B------:R-:W-:-:S04]  /*23d0*/  FMUL.FTZ R0, R0, 1 ;  /* 0x3f80000000007820 */ /* 0x000fc80000410000 */
[----:B------:R0:W2:Y:S01]  /*23e0*/  F2F.F64.F32 R28, R0 ;  /* 0x00000000001c7310 */ /* 0x0000a20000201800 */
[----:B------:R-:W-:Y:S05]  /*23f0*/  BRA `(.L_x_3629) ;  /* 0x0000000800bc7947 */ /* 0x000fea0003800000 */
.L_x_3634:
[----:B------:R0:W5:Y:S01]  /*2400*/  LDG.E.64 R28, desc[UR36][R2.64] ;  /* 0x00000024021c7981 */ /* 0x000162000c1e1b00 */
[----:B------:R-:W-:Y:S05]  /*2410*/  BRA `(.L_x_3629) ;  /* 0x0000000800b47947 */ /* 0x000fea0003800000 */
.L_x_3624:
        /* <DEDUP_REMOVED lines=13> */
.L_x_3638:
[----:B------:R0:W5:Y:S01]  /*24f0*/  LDG.E.64 R28, desc[UR36][R2.64] ;  /* 0x00000024021c7981 */ /* 0x000162000c1e1b00 */
[----:B------:R-:W-:Y:S05]  /*2500*/  BRA `(.L_x_3629) ;  /* 0x0000000800787947 */ /* 0x000fea0003800000 */
.L_x_3637:
        /* <DEDUP_REMOVED lines=28> */
.L_x_3640:
        /* <DEDUP_REMOVED lines=15> */
.L_x_3639:
[----:B------:R-:W2:Y:S02]  /*27c0*/  LDG.E.U16 R0, desc[UR36][R2.64] ;  /* 0x0000002402007981 */ /* 0x000ea4000c1e1500 */
[----:B--2---:R-:W-:-:S04]  /*27d0*/  IMAD.U32 R0, R0, 0x10000, RZ ;  /* 0x0001000000007824 */ /* 0x004fc800078e00ff */
[----:B------:R-:W-:-:S04]  /*27e0*/  FMUL.FTZ R0, R0, 1 ;  /* 0x3f80000000007820 */ /* 0x000fc80000410000 */
[----:B------:R2:W3:Y:S01]  /*27f0*/  F2F.F64.F32 R28, R0 ;  /* 0x00000000001c7310 */ /* 0x0004e20000201800 */
[----:B------:R-:W-:Y:S05]  /*2800*/  BRA `(.L_x_3629) ;  /* 0x0000000400b87947 */ /* 0x000fea0003800000 */
.L_x_3636:
        /* <DEDUP_REMOVED lines=11> */
.L_x_3643:
        /* <DEDUP_REMOVED lines=21> */
.L_x_3647:
[----:B------:R-:W-:Y:S05]  /*2a10*/  BSYNC B1 ;  /* 0x0000000000017941 */ /* 0x000fea0003800000 */
.L_x_3646:
[----:B------:R-:W-:Y:S01]  /*2a20*/  LEA R3, R0, 0x3b800000, 0x17 ;  /* 0x3b80000000037811 */ /* 0x000fe200078eb8ff */
[----:B------:R-:W-:-:S05]  /*2a30*/  IMAD.SHL.U32 R0, R2, 0x100000, RZ ;  /* 0x0010000002007824 */ /* 0x000fca00078e00ff */
[----:B------:R-:W-:-:S07]  /*2a40*/  LOP3.LUT R0, R3, R0, R4, 0xfe, !PT ;  /* 0x0000000003007212 */ /* 0x000fce00078efe04 */
.L_x_3645:
[----:B------:R-:W-:Y:S05]  /*2a50*/  BSYNC B0 ;  /* 0x0000000000007941 */ /* 0x000fea0003800000 */
.L_x_3644:
[----:B------:R-:W-:-:S04]  /*2a60*/  FMUL.FTZ R0, R0, 1 ;  /* 0x3f80000000007820 */ /* 0x000fc80000410000 */
[----:B------:R0:W2:Y:S01]  /*2a70*/  F2F.F64.F32 R28, R0 ;  /* 0x00000000001c7310 */ /* 0x0000a20000201800 */
[----:B------:R-:W-:Y:S05]  /*2a80*/  BRA `(.L_x_3629) ;  /* 0x0000000400187947 */ /* 0x000fea0003800000 */
.L_x_3642:
        /* <DEDUP_REMOVED lines=21> */
.L_x_3651:
[----:B------:R-:W-:Y:S05]  /*2be0*/  BSYNC B1 ;  /* 0x0000000000017941 */ /* 0x000fea0003800000 */
.L_x_3650:
[----:B------:R-:W-:Y:S01]  /*2bf0*/  LEA R3, R0, 0x37800000, 0x17 ;  /* 0x3780000000037811 */ /* 0x000fe200078eb8ff */
[----:B------:R-:W-:-:S05]  /*2c00*/  IMAD.SHL.U32 R0, R2, 0x200000, RZ ;  /* 0x0020000002007824 */ /* 0x000fca00078e00ff */
[----:B------:R-:W-:-:S07]  /*2c10*/  LOP3.LUT R0, R3, R0, R4, 0xfe, !PT ;  /* 0x0000000003007212 */ /* 0x000fce00078efe04 */
.L_x_3649:
[----:B------:R-:W-:Y:S05]  /*2c20*/  BSYNC B0 ;  /* 0x0000000000007941 */ /* 0x000fea0003800000 */
.L_x_3648:
[----:B------:R-:W-:-:S04]  /*2c30*/  FMUL.FTZ R0, R0, 1 ;  /* 0x3f80000000007820 */ /* 0x000fc80000410000 */
[----:B------:R0:W2:Y:S01]  /*2c40*/  F2F.F64.F32 R28, R0 ;  /* 0x00000000001c7310 */ /* 0x0000a20000201800 */
[----:B------:R-:W-:Y:S05]  /*2c50*/  BRA `(.L_x_3629) ;  /* 0x0000000000a47947 */ /* 0x000fea0003800000 */
.L_x_3641:
        /* <DEDUP_REMOVED lines=14> */
.L_x_3655:
[----:B------:R-:W-:Y:S05]  /*2d40*/  BSYNC B0 ;  /* 0x0000000000007941 */ /* 0x000fea0003800000 */
.L_x_3654:
[----:B------:R-:W-:-:S04]  /*2d50*/  FMUL.FTZ R0, R0, 1 ;  /* 0x3f80000000007820 */ /* 0x000fc80000410000 */
[----:B------:R0:W2:Y:S01]  /*2d60*/  F2F.F64.F32 R28, R0 ;  /* 0x00000000001c7310 */ /* 0x0000a20000201800 */
[----:B------:R-:W-:Y:S05]  /*2d70*/  BRA `(.L_x_3629) ;  /* 0x00000000005c7947 */ /* 0x000fea0003800000 */
.L_x_3628:
[----:B------:R-:W-:Y:S01]  /*2d80*/  MOV R0, 0x0 ;  /* 0x0000000000007802 */ /* 0x000fe20000000f00 */
[----:B------:R-:W-:Y:S01]  /*2d90*/  ULDC.64 UR4, c[0x4][0x128] ;  /* 0x01004a0000047ab9 */ /* 0x000fe20000000a00 */
[----:B------:R-:W-:Y:S01]  /*2da0*/  ULDC.64 UR6, c[0x4][0x8] ;  /* 0x0100020000067ab9 */ /* 0x000fe20000000a00 */
[----:B------:R-:W-:Y:S01]  /*2db0*/  IMAD.U32 R4, RZ, RZ, UR4 ;  /* 0x00000004ff047e24 */ /* 0x000fe2000f8e00ff */
        /* <DEDUP_REMOVED lines=12> */
.L_x_3656:
[----:B------:R-:W-:Y:S01]  /*2e80*/  CS2R R28, SRZ ;  /* 0x00000000001c7805 */ /* 0x000fe2000001ff00 */
[----:B------:R-:W-:Y:S06]  /*2e90*/  BRA `(.L_x_3629) ;  /* 0x0000000000147947 */ /* 0x000fec0003800000 */
.L_x_3653:
[----:B------:R-:W2:Y:S02]  /*2ea0*/  LDG.E.64 R28, desc[UR36][R2.64] ;  /* 0x00000024021c7981 */ /* 0x000ea4000c1e1b00 */
[----:B--2---:R-:W0:Y:S01]  /*2eb0*/  I2F.F64.U64 R28, R28 ;  /* 0x0000001c001c7312 */ /* 0x004e220000301800 */
[----:B------:R-:W-:Y:S05]  /*2ec0*/  BRA `(.L_x_3629) ;  /* 0x0000000000087947 */ /* 0x000fea0003800000 */
.L_x_3652:
[----:B------:R-:W2:Y:S02]  /*2ed0*/  LDG.E R2, desc[UR36][R2.64] ;  /* 0x0000002402027981 */ /* 0x000ea4000c1e1900 */
[----:B--2---:R0:W2:Y:S02]  /*2ee0*/  I2F.F64.U32 R28, R2 ;  /* 0x00000002001c7312 */ /* 0x0040a40000201800 */
.L_x_3629:
[----:B0-----:R-:W0:Y:S01]  /*2ef0*/  LDC.64 R2, c[0x0][0x228] ;  /* 0x00008a00ff027b82 */ /* 0x001e220000000a00 */
[----:B--2---:R-:W-:Y:S01]  /*2f00*/  PRMT R0, R32, 0x9910, RZ ;  /* 0x0000991020007816 */ /* 0x004fe200000000ff */
        /* <DEDUP_REMOVED lines=17> */
.L_x_3660:
[----:B------:R-:W2:Y:S02]  /*3020*/  LDG.E.U8 R2, desc[UR36][R2.64] ;  /* 0x0000002402027981 */ /* 0x000ea4000c1e1100 */
[----:B--2---:R0:W2:Y:S01]  /*3030*/  I2F.F64.U16 R26, R2 ;  /* 0x00000002001a7312 */ /* 0x0040a20000101800 */
[----:B------:R-:W-:Y:S05]  /*3040*/  BRA `(.L_x_3662) ;  /* 0x0000000c00707947 */ /* 0x000fea0003800000 */
.L_x_3659:
        /* <DEDUP_REMOVED lines=9> */
.L_x_3664:
[----:B------:R-:W2:Y:S02]  /*30e0*/  LDG.E R2, desc[UR36][R2.64] ;  /* 0x0000002402027981 */ /* 0x000ea4000c1e1900 */
[----:B--2---:R0:W2:Y:S01]  /*30f0*/  I2F.F64 R26, R2 ;  /* 0x00000002001a7312 */ /* 0x0040a20000201c00 */
[----:B------:R-:W-:Y:S05]  /*3100*/  BRA `(.L_x_3662) ;  /* 0x0000000c00407947 */ /* 0x000fea0003800000 */
.L_x_3663:
[----:B------:R-:W2:Y:S02]  /*3110*/  LDG.E.U16 R2, desc[UR36][R2.64] ;  /* 0x0000002402027981 */ /* 0x000ea4000c1e1500 */
[----:B--2---:R0:W2:Y:S01]  /*3120*/  I2F.F64.S16 R26, R2 ;  /* 0x00000002001a7312 */ /* 0x0040a20000101c00 */
[----:B------:R-:W-:Y:S05]  /*3130*/  BRA `(.L_x_3662) ;  /* 0x0000000c00347947 */ /* 0x000fea0003800000 */
.L_x_3658:
        /* <DEDUP_REMOVED lines=10> */
.L_x_3666:
[----:B------:R-:W2:Y:S02]  /*31e0*/  LDG.E.U16 R0, desc[UR36][R2.64] ;  /* 0x0000002402007981 */ /* 0x000ea4000c1e1500 */
[----:B--2---:R-:W-:-:S05]  /*31f0*/  HADD2.F32 R0, -RZ, R0.H0_H0 ;  /* 0x20000000ff007230 */ /* 0x004fca0000004100 */
[----:B------:R-:W-:-:S04]  /*3200*/  FMUL.FTZ R0, R0, 1 ;  /* 0x3f80000000007820 */ /* 0x000fc80000410000 */
[----:B------:R0:W2:Y:S01]  /*3210*/  F2F.F64.F32 R26, R0 ;  /* 0x00000000001a7310 */ /* 0x0000a20000201800 */
[----:B------:R-:W-:Y:S05]  /*3220*/  BRA `(.L_x_3662) ;  /* 0x0000000800f87947 */ /* 0x000fea0003800000 */
.L_x_3665:
        /* <DEDUP_REMOVED lines=10> */
.L_x_3668:
[----:B------:R-:W2:Y:S02]  /*32d0*/  LDG.E.U16 R2, desc[UR36][R2.64] ;  /* 0x0000002402027981 */ /* 0x000ea4000c1e1500 */
[----:B--2---:R-:W-:-:S05]  /*32e0*/  HADD2.F32 R0, -RZ, R2.H0_H0 ;  /* 0x20000002ff007230 */ /* 0x004fca0000004100 */
[----:B------:R-:W-:-:S04]  /*32f0*/  FMUL.FTZ R0, R0, 1 ;  /* 0x3f80000000007820 */ /* 0x000fc80000410000 */
[----:B------:R0:W2:Y:S01]  /*3300*/  F2F.F64.F32 R26, R0 ;  /* 0x00000000001a7310 */ /* 0x0000a20000201800 */
[----:B------:R-:W-:Y:S05]  /*3310*/  BRA `(.L_x_3662) ;  /* 0x0000000800bc7947 */ /* 0x000fea0003800000 */
.L_x_3667:
[----:B------:R0:W5:Y:S01]  /*3320*/  LDG.E.64 R26, desc[UR36][R2.64] ;  /* 0x00000024021a7981 */ /* 0x000162000c1e1b00 */
[----:B------:R-:W-:Y:S05]  /*3330*/  BRA `(.L_x_3662) ;  /* 0x0000000800b47947 */ /* 0x000fea0003800000 */
.L_x_3657:
        /* <DEDUP_REMOVED lines=13> */
.L_x_3671:
[----:B------:R0:W5:Y:S01]  /*3410*/  LDG.E.64 R26, desc[UR36][R2.64] ;  /* 0x00000024021a7981 */ /* 0x000162000c1e1b00 */
[----:B------:R-:W-:Y:S05]  /*3420*/  BRA `(.L_x_3662) ;  /* 0x0000000800787947 */ /* 0x000fea0003800000 */
.L_x_3670:
        /* <DEDUP_REMOVED lines=28> */
.L_x_3673:
        /* <DEDUP_REMOVED lines=15> */
.L_x_3672:
[----:B------:R-:W2:Y:S02]  /*36e0*/  LDG.E.U16 R0, desc[UR36][R2.64] ;  /* 0x0000002402007981 */ /* 0x000ea4000c1e1500 */
[----:B--2---:R-:W-:-:S04]  /*36f0*/  IMAD.U32 R0, R0, 0x10000, RZ ;  /* 0x0001000000007824 */ /* 0x004fc800078e00ff */
[----:B------:R-:W-:-:S04]  /*3700*/  FMUL.FTZ R0, R0, 1 ;  /* 0x3f80000000007820 */ /* 0x000fc80000410000 */
[----:B------:R0:W2:Y:S01]  /*3710*/  F2F.F64.F32 R26, R0 ;  /* 0x00000000001a7310 */ /* 0x0000a20000201800 */
[----:B------:R-:W-:Y:S05]  /*3720*/  BRA `(.L_x_3662) ;  /* 0x0000000400b87947 */ /* 0x000fea0003800000 */
.L_x_3669:
        /* <DEDUP_REMOVED lines=11> */
.L_x_3676:
        /* <DEDUP_REMOVED lines=21> */
.L_x_3680:
[----:B------:R-:W-:Y:S05]  /*3930*/  BSYNC B1 ;  /* 0x0000000000017941 */ /* 0x000fea0003800000 */
.L_x_3679:
[----:B------:R-:W-:Y:S01]  /*3940*/  LEA R3, R0, 0x3b800000, 0x17 ;  /* 0x3b80000000037811 */ /* 0x000fe200078eb8ff */
[----:B------:R-:W-:-:S05]  /*3950*/  IMAD.SHL.U32 R0, R2, 0x100000, RZ ;  /* 0x0010000002007824 */ /* 0x000fca00078e00ff */
[----:B------:R-:W-:-:S07]  /*3960*/  LOP3.LUT R0, R3, R0, R4, 0xfe, !PT ;  /* 0x0000000003007212 */ /* 0x000fce00078efe04 */
.L_x_3678:
[----:B------:R-:W-:Y:S05]  /*3970*/  BSYNC B0 ;  /* 0x0000000000007941 */ /* 0x000fea0003800000 */
.L_x_3677:
[----:B------:R-:W-:-:S04]  /*3980*/  FMUL.FTZ R0, R0, 1 ;  /* 0x3f80000000007820 */ /* 0x000fc80000410000 */
[----:B------:R0:W2:Y:S01]  /*3990*/  F2F.F64.F32 R26, R0 ;  /* 0x00000000001a7310 */ /* 0x0000a20000201800 */
[----:B------:R-:W-:Y:S05]  /*39a0*/  BRA `(.L_x_3662) ;  /* 0x0000000400187947 */ /* 0x000fea0003800000 */
.L_x_3675:
        /* <DEDUP_REMOVED lines=21> */
.L_x_3684:
[----:B------:R-:W-:Y:S05]  /*3b00*/  BSYNC B1 ;  /* 0x0000000000017941 */ /* 0x000fea0003800000 */
.L_x_3683:
[----:B------:R-:W-:Y:S01]  /*3b10*/  LEA R3, R0, 0x37800000, 0x17 ;  /* 0x3780000000037811 */ /* 0x000fe200078eb8ff */
[----:B------:R-:W-:-:S05]  /*3b20*/  IMAD.SHL.U32 R0, R2, 0x200000, RZ ;  /* 0x0020000002007824 */ /* 0x000fca00078e00ff */
[----:B------:R-:W-:-:S07]  /*3b30*/  LOP3.LUT R0, R3, R0, R4, 0xfe, !PT ;  /* 0x0000000003007212 */ /* 0x000fce00078efe04 */
.L_x_3682:
[----:B------:R-:W-:Y:S05]  /*3b40*/  BSYNC B0 ;  /* 0x0000000000007941 */ /* 0x000fea0003800000 */
.L_x_3681:
[----:B------:R-:W-:-:S04]  /*3b50*/  FMUL.FTZ R0, R0, 1 ;  /* 0x3f80000000007820 */ /* 0x000fc80000410000 */
[----:B------:R0:W2:Y:S01]  /*3b60*/  F2F.F64.F32 R26, R0 ;  /* 0x00000000001a7310 */ /* 0x0000a20000201800 */
[----:B------:R-:W-:Y:S05]  /*3b70*/  BRA `(.L_x_3662) ;  /* 0x0000000000a47947 */ /* 0x000fea0003800000 */
.L_x_3674:
        /* <DEDUP_REMOVED lines=14> */
.L_x_3688:
[----:B------:R-:W-:Y:S05]  /*3c60*/  BSYNC B0 ;  /* 0x0000000000007941 */ /* 0x000fea0003800000 */
.L_x_3687:
[----:B------:R-:W-:-:S04]  /*3c70*/  FMUL.FTZ R0, R0, 1 ;  /* 0x3f80000000007820 */ /* 0x000fc80000410000 */
[----:B------:R0:W2:Y:S01]  /*3c80*/  F2F.F64.F32 R26, R0 ;  /* 0x00000000001a7310 */ /* 0x0000a20000201800 */
[----:B------:R-:W-:Y:S05]  /*3c90*/  BRA `(.L_x_3662) ;  /* 0x00000000005c7947 */ /* 0x000fea0003800000 */
.L_x_3661:
        /* <DEDUP_REMOVED lines=16> */
.L_x_3689:
[----:B------:R-:W-:Y:S01]  /*3da0*/  CS2R R26, SRZ ;  /* 0x00000000001a7805 */ /* 0x000fe2000001ff00 */
[----:B------:R-:W-:Y:S06]  /*3db0*/  BRA `(.L_x_3662) ;  /* 0x0000000000147947 */ /* 0x000fec0003800000 */
.L_x_3686:
[----:B------:R-:W2:Y:S02]  /*3dc0*/  LDG.E.64 R26, desc[UR36][R2.64] ;  /* 0x00000024021a7981 */ /* 0x000ea4000c1e1b00 */
[----:B--2---:R-:W0:Y:S01]  /*3dd0*/  I2F.F64.U64 R26, R26 ;  /* 0x0000001a001a7312 */ /* 0x004e220000301800 */
[----:B------:R-:W-:Y:S05]  /*3de0*/  BRA `(.L_x_3662) ;  /* 0x0000000000087947 */ /* 0x000fea0003800000 */
.L_x_3685:
[----:B------:R-:W2:Y:S02]  /*3df0*/  LDG.E R2, desc[UR36][R2.64] ;  /* 0x0000002402027981 */ /* 0x000ea4000c1e1900 */
[----:B--2---:R0:W2:Y:S02]  /*3e00*/  I2F.F64.U32 R26, R2 ;  /* 0x00000002001a7312 */ /* 0x0040a40000201800 */
.L_x_3662:
[----:B------:R-:W-:-:S07]  /*3e10*/  VIADD R36, R36, 0x80 ;  /* 0x0000008024247836 */ /* 0x000fce0000000000 */
.L_x_3623:
[----:B------:R-:W-:Y:S05]  /*3e20*/  BSYNC B6 ;  /* 0x0000000000067941 */ /* 0x000fea0003800000 */
.L_x_3622:
[----:B------:R-:W-:Y:S01]  /*3e30*/  ISETP.GE.AND P0, PT, R36, R41, PT ;  /* 0x000000292400720c */ /* 0x000fe20003f06270 */
[----:B------:R-:W-:Y:S01]  /*3e40*/  BSSY B6, `(.L_x_3690) ;  /* 0x00001eb000067945 */ /* 0x000fe20003800000 */
[----:B------:R-:W-:Y:S02]  /*3e50*/  CS2R R16, SRZ ;  /* 0x0000000000107805 */ /* 0x000fe4000001ff00 */
[----:B------:R-:W-:Y:S02]  /*3e60*/  CS2R R30, SRZ ;  /* 0x00000000001e7805 */ /* 0x000fe4000001ff00 */
[----:B------:R-:W-:-:S07]  /*3e70*/  CS2R R18, SRZ ;  /* 0x0000000000127805 */ /* 0x000fce000001ff00 */
        /* <DEDUP_REMOVED lines=21> */
.L_x_3695:
[----:B------:R-:W3:Y:S02]  /*3fd0*/  LDG.E.U8 R2, desc[UR36][R2.64] ;  /* 0x0000002402027981 */ /* 0x000ee4000c1e1100 */
[----:B---3--:R0:W3:Y:S01]  /*3fe0*/  I2F.F64.U16 R30, R2 ;  /* 0x00000002001e7312 */ /* 0x0080e20000101800 */
[----:B------:R-:W-:Y:S05]  /*3ff0*/  BRA `(.L_x_3697) ;  /* 0x0000000c00707947 */ /* 0x000fea0003800000 */
.L_x_3694:
        /* <DEDUP_REMOVED lines=9> */
.L_x_3699:
[----:B------:R-:W3:Y:S02]  /*4090*/  LDG.E R2, desc[UR36][R2.64] ;  /* 0x0000002402027981 */ /* 0x000ee4000c1e1900 */
[----:B---3--:R0:W3:Y:S01]  /*40a0*/  I2F.F64 R30, R2 ;  /* 0x00000002001e7312 */ /* 0x0080e20000201c00 */
[----:B------:R-:W-:Y:S05]  /*40b0*/  BRA `(.L_x_3697) ;  /* 0x0000000c00407947 */ /* 0x000fea0003800000 */
.L_x_3698:
[----:B------:R-:W3:Y:S02]  /*40c0*/  LDG.E.U16 R2, desc[UR36][R2.64] ;  /* 0x0000002402027981 */ /* 0x000ee4000c1e1500 */
[----:B---3--:R0:W3:Y:S01]  /*40d0*/  I2F.F64.S16 R30, R2 ;  /* 0x00000002001e7312 */ /* 0x0080e20000101c00 */
[----:B------:R-:W-:Y:S05]  /*40e0*/  BRA `(.L_x_3697) ;  /* 0x0000000c00347947 */ /* 0x000fea0003800000 */
.L_x_3693:
        /* <DEDUP_REMOVED lines=10> */
.L_x_3701:
[----:B------:R-:W3:Y:S02]  /*4190*/  LDG.E.U16 R0, desc[UR36][R2.64] ;  /* 0x0000002402007981 */ /* 0x000ee4000c1e1500 */
[----:B---3--:R-:W-:-:S05]  /*41a0*/  HADD2.F32 R0, -RZ, R0.H0_H0 ;  /* 0x20000000ff007230 */ /* 0x008fca0000004100 */
[----:B------:R-:W-:-:S04]  /*41b0*/  FMUL.FTZ R0, R0, 1 ;  /* 0x3f80000000007820 */ /* 0x000fc80000410000 */
[----:B------:R0:W3:Y:S01]  /*41c0*/  F2F.F64.F32 R30, R0 ;  /* 0x00000000001e7310 */ /* 0x0000e20000201800 */
[----:B------:R-:W-:Y:S05]  /*41d0*/  BRA `(.L_x_3697) ;  /* 0x0000000800f87947 */ /* 0x000fea0003800000 */
.L_x_3700:
        /* <DEDUP_REMOVED lines=10> */
.L_x_3703:
[----:B------:R-:W3:Y:S02]  /*4280*/  LDG.E.U16 R2, desc[UR36][R2.64] ;  /* 0x0000002402027981 */ /* 0x000ee4000c1e1500 */
[----:B---3--:R-:W-:-:S05]  /*4290*/  HADD2.F32 R0, -RZ, R2.H0_H0 ;  /* 0x20000002ff007230 */ /* 0x008fca0000004100 */
[----:B------:R-:W-:-:S04]  /*42a0*/  FMUL.FTZ R0, R0, 1 ;  /* 0x3f80000000007820 */ /* 0x000fc80000410000 */
[----:B------:R0:W3:Y:S01]  /*42b0*/  F2F.F64.F32 R30, R0 ;  /* 0x00000000001e7310 */ /* 0x0000e20000201800 */
[----:B------:R-:W-:Y:S05]  /*42c0*/  BRA `(.L_x_3697) ;  /* 0x0000000800bc7947 */ /* 0x000fea0003800000 */
.L_x_3702:
[----:B------:R0:W5:Y:S01]  /*42d0*/  LDG.E.64 R30, desc[UR36][R2.64] ;  /* 0x00000024021e7981 */ /* 0x000162000c1e1b00 */
[----:B------:R-:W-:Y:S05]  /*42e0*/  BRA `(.L_x_3697) ;  /* 0x0000000800b47947 */ /* 0x000fea0003800000 */
.L_x_3692:
        /* <DEDUP_REMOVED lines=13> */
.L_x_3706:
[----:B------:R0:W5:Y:S01]  /*43c0*/  LDG.E.64 R30, desc[UR36][R2.64] ;  /* 0x00000024021e7981 */ /* 0x000162000c1e1b00 */
[----:B------:R-:W-:Y:S05]  /*43d0*/  BRA `(.L_x_3697) ;  /* 0x0000000800787947 */ /* 0x000fea0003800000 */
.L_x_3705:
        /* <DEDUP_REMOVED lines=28> */
.L_x_3708:
        /* <DEDUP_REMOVED lines=15> */
.L_x_3707:
[----:B------:R-:W3:Y:S02]  /*4690*/  LDG.E.U16 R0, desc[UR36][R2.64] ;  /* 0x0000002402007981 */ /* 0x000ee4000c1e1500 */
[----:B---3--:R-:W-:-:S04]  /*46a0*/  IMAD.U32 R0, R0, 0x10000, RZ ;  /* 0x0001000000007824 */ /* 0x008fc800078e00ff */
[----:B------:R-:W-:-:S04]  /*46b0*/  FMUL.FTZ R0, R0, 1 ;  /* 0x3f80000000007820 */ /* 0x000fc80000410000 */
[----:B------:R3:W0:Y:S01]  /*46c0*/  F2F.F64.F32 R30, R0 ;  /* 0x00000000001e7310 */ /* 0x0006220000201800 */
[----:B------:R-:W-:Y:S05]  /*46d0*/  BRA `(.L_x_3697) ;  /* 0x0000000400b87947 */ /* 0x000fea0003800000 */
.L_x_3704:
        /* <DEDUP_REMOVED lines=11> */
.L_x_3711:
        /* <DEDUP_REMOVED lines=21> */
.L_x_3715:
[----:B------:R-:W-:Y:S05]  /*48e0*/  BSYNC B1 ;  /* 0x0000000000017941 */ /* 0x000fea0003800000 */
.L_x_3714:
[----:B------:R-:W-:Y:S01]  /*48f0*/  LEA R3, R0, 0x3b800000, 0x17 ;  /* 0x3b80000000037811 */ /* 0x000fe200078eb8ff */
[----:B------:R-:W-:-:S05]  /*4900*/  IMAD.SHL.U32 R0, R2, 0x100000, RZ ;  /* 0x0010000002007824 */ /* 0x000fca00078e00ff */
[----:B------:R-:W-:-:S07]  /*4910*/  LOP3.LUT R0, R3, R0, R4, 0xfe, !PT ;  /* 0x0000000003007212 */ /* 0x000fce00078efe04 */
.L_x_3713:
[----:B------:R-:W-:Y:S05]  /*4920*/  BSYNC B0 ;  /* 0x0000000000007941 */ /* 0x000fea0003800000 */
.L_x_3712:
[----:B------:R-:W-:-:S04]  /*4930*/  FMUL.FTZ R0, R0, 1 ;  /* 0x3f80000000007820 */ /* 0x000fc80000410000 */
[----:B------:R0:W3:Y:S01]  /*4940*/  F2F.F64.F32 R30, R0 ;  /* 0x00000000001e7310 */ /* 0x0000e20000201800 */
[----:B------:R-:W-:Y:S05]  /*4950*/  BRA `(.L_x_3697) ;  /* 0x0000000400187947 */ /* 0x000fea0003800000 */
.L_x_3710:
        /* <DEDUP_REMOVED lines=21> */
.L_x_3719:
[----:B------:R-:W-:Y:S05]  /*4ab0*/  BSYNC B1 ;  /* 0x0000000000017941 */ /* 0x000fea0003800000 */
.L_x_3718:
[----:B------:R-:W-:Y:S01]  /*4ac0*/  LEA R3, R0, 0x37800000, 0x17 ;  /* 0x3780000000037811 */ /* 0x000fe200078eb8ff */
[----:B------:R-:W-:-:S05]  /*4ad0*/  IMAD.SHL.U32 R0, R2, 0x200000, RZ ;  /* 0x0020000002007824 */ /* 0x000fca00078e00ff */
[----:B------:R-:W-:-:S07]  /*4ae0*/  LOP3.LUT R0, R3, R0, R4, 0xfe, !PT ;  /* 0x0000000003007212 */ /* 0x000fce00078efe04 */
.L_x_3717:
[----:B------:R-:W-:Y:S05]  /*4af0*/  BSYNC B0 ;  /* 0x0000000000007941 */ /* 0x000fea0003800000 */
.L_x_3716:
[----:B------:R-:W-:-:S04]  /*4b00*/  FMUL.FTZ R0, R0, 1 ;  /* 0x3f80000000007820 */ /* 0x000fc80000410000 */
[----:B------:R0:W3:Y:S01]  /*4b10*/  F2F.F64.F32 R30, R0 ;  /* 0x00000000001e7310 */ /* 0x0000e20000201800 */
[----:B------:R-:W-:Y:S05]  /*4b20*/  BRA `(.L_x_3697) ;  /* 0x0000000000a47947 */ /* 0x000fea0003800000 */
.L_x_3709:
        /* <DEDUP_REMOVED lines=14> */
.L_x_3723:
[----:B------:R-:W-:Y:S05]  /*4c10*/  BSYNC B0 ;  /* 0x0000000000007941 */ /* 0x000fea0003800000 */
.L_x_3722:
[----:B------:R-:W-:-:S04]  /*4c20*/  FMUL.FTZ R0, R0, 1 ;  /* 0x3f80000000007820 */ /* 0x000fc80000410000 */
[----:B------:R0:W3:Y:S01]  /*4c30*/  F2F.F64.F32 R30, R0 ;  /* 0x00000000001e7310 */ /* 0x0000e20000201800 */
[----:B------:R-:W-:Y:S05]  /*4c40*/  BRA `(.L_x_3697) ;  /* 0x00000000005c7947 */ /* 0x000fea0003800000 */
.L_x_3696:
        /* <DEDUP_REMOVED lines=16> */
.L_x_3724:
[----:B------:R-:W-:Y:S01]  /*4d50*/  CS2R R30, SRZ ;  /* 0x00000000001e7805 */ /* 0x000fe2000001ff00 */
[----:B------:R-:W-:Y:S06]  /*4d60*/  BRA `(.L_x_3697) ;  /* 0x0000000000147947 */ /* 0x000fec0003800000 */
.L_x_3721:
[----:B------:R-:W3:Y:S02]  /*4d70*/  LDG.E.64 R30, desc[UR36][R2.64] ;  /* 0x00000024021e7981 */ /* 0x000ee4000c1e1b00 */
[----:B---3--:R-:W0:Y:S01]  /*4d80*/  I2F.F64.U64 R30, R30 ;  /* 0x0000001e001e7312 */ /* 0x008e220000301800 */
[----:B------:R-:W-:Y:S05]  /*4d90*/  BRA `(.L_x_3697) ;  /* 0x0000000000087947 */ /* 0x000fea0003800000 */
.L_x_3720:
[----:B------:R-:W3:Y:S02]  /*4da0*/  LDG.E R2, desc[UR36][R2.64] ;  /* 0x0000002402027981 */ /* 0x000ee4000c1e1900 */
[----:B---3--:R0:W3:Y:S02]  /*4db0*/  I2F.F64.U32 R30, R2 ;  /* 0x00000002001e7312 */ /* 0x0080e40000201800 */
.L_x_3697:
[----:B0-----:R-:W0:Y:S01]  /*4dc0*/  LDC.64 R2, c[0x0][0x228] ;  /* 0x00008a00ff027b82 */ /* 0x001e220000000a00 */
        /* <DEDUP_REMOVED lines=18> */
.L_x_3728:
[----:B------:R-:W3:Y:S02]  /*4ef0*/  LDG.E.U8 R2, desc[UR36][R2.64] ;  /* 0x0000002402027981 */ /* 0x000ee4000c1e1100 */
[----:B---3--:R0:W3:Y:S01]  /*4f00*/  I2F.F64.U16 R18, R2 ;  /* 0x0000000200127312 */ /* 0x0080e20000101800 */
[----:B------:R-:W-:Y:S05]  /*4f10*/  BRA `(.L_x_3730) ;  /* 0x0000000c00707947 */ /* 0x000fea0003800000 */
.L_x_3727:
        /* <DEDUP_REMOVED lines=9> */
.L_x_3732:
[----:B------:R-:W3:Y:S02]  /*4fb0*/  LDG.E R2, desc[UR36][R2.64] ;  /* 0x0000002402027981 */ /* 0x000ee4000c1e1900 */
[----:B---3--:R0:W3:Y:S01]  /*4fc0*/  I2F.F64 R18, R2 ;  /* 0x0000000200127312 */ /* 0x0080e20000201c00 */
[----:B------:R-:W-:Y:S05]  /*4fd0*/  BRA `(.L_x_3730) ;  /* 0x0000000c00407947 */ /* 0x000fea0003800000 */
.L_x_3731:
[----:B------:R-:W3:Y:S02]  /*4fe0*/  LDG.E.U16 R2, desc[UR36][R2.64] ;  /* 0x0000002402027981 */ /* 0x000ee4000c1e1500 */
[----:B---3--:R0:W3:Y:S01]  /*4ff0*/  I2F.F64.S16 R18, R2 ;  /* 0x0000000200127312 */ /* 0x0080e20000101c00 */
[----:B------:R-:W-:Y:S05]  /*5000*/  BRA `(.L_x_3730) ;  /* 0x0000000c00347947 */ /* 0x000fea0003800000 */
.L_x_3726:
        /* <DEDUP_REMOVED lines=10> */
.L_x_3734:
[----:B------:R-:W3:Y:S02]  /*50b0*/  LDG.E.U16 R0, desc[UR36][R2.64] ;  /* 0x0000002402007981 */ /* 0x000ee4000c1e1500 */
[----:B---3--:R-:W-:-:S05]  /*50c0*/  HADD2.F32 R0, -RZ, R0.H0_H0 ;  /* 0x20000000ff007230 */ /* 0x008fca0000004100 */
[----:B------:R-:W-:-:S04]  /*50d0*/  FMUL.FTZ R0, R0, 1 ;  /* 0x3f80000000007820 */ /* 0x000fc80000410000 */
[----:B------:R0:W3:Y:S01]  /*50e0*/  F2F.F64.F32 R18, R0 ;  /* 0x0000000000127310 */ /* 0x0000e20000201800 */
[----:B------:R-:W-:Y:S05]  /*50f0*/  BRA `(.L_x_3730) ;  /* 0x0000000800f87947 */ /* 0x000fea0003800000 */
.L_x_3733:
        /* <DEDUP_REMOVED lines=10> */
.L_x_3736:
[----:B------:R-:W3:Y:S02]  /*51a0*/  LDG.E.U16 R2, desc[UR36][R2.64] ;  /* 0x0000002402027981 */ /* 0x000ee4000c1e1500 */
[----:B---3--:R-:W-:-:S05]  /*51b0*/  HADD2.F32 R0, -RZ, R2.H0_H0 ;  /* 0x20000002ff007230 */ /* 0x008fca0000004100 */
[----:B------:R-:W-:-:S04]  /*51c0*/  FMUL.FTZ R0, R0, 1 ;  /* 0x3f80000000007820 */ /* 0x000fc80000410000 */
[----:B------:R0:W3:Y:S01]  /*51d0*/  F2F.F64.F32 R18, R0 ;  /* 0x0000000000127310 */ /* 0x0000e20000201800 */
[----:B------:R-:W-:Y:S05]  /*51e0*/  BRA `(.L_x_3730) ;  /* 0x0000000800bc7947 */ /* 0x000fea0003800000 */
.L_x_3735:
[----:B------:R0:W5:Y:S01]  /*51f0*/  LDG.E.64 R18, desc[UR36][R2.64] ;  /* 0x0000002402127981 */ /* 0x000162000c1e1b00 */
[----:B------:R-:W-:Y:S05]  /*5200*/  BRA `(.L_x_3730) ;  /* 0x0000000800b47947 */ /* 0x000fea0003800000 */
.L_x_3725:
        /* <DEDUP_REMOVED lines=13> */
.L_x_3739:
[----:B------:R0:W5:Y:S01]  /*52e0*/  LDG.E.64 R18, desc[UR36][R2.64] ;  /* 0x0000002402127981 */ /* 0x000162000c1e1b00 */
[----:B------:R-:W-:Y:S05]  /*52f0*/  BRA `(.L_x_3730) ;  /* 0x0000000800787947 */ /* 0x000fea0003800000 */
.L_x_3738:
        /* <DEDUP_REMOVED lines=28> */
.L_x_3741:
        /* <DEDUP_REMOVED lines=15> */
.L_x_3740:
[----:B------:R-:W3:Y:S02]  /*55b0*/  LDG.E.U16 R0, desc[UR36][R2.64] ;  /* 0x0000002402007981 */ /* 0x000ee4000c1e1500 */
[----:B---3--:R-:W-:-:S04]  /*55c0*/  IMAD.U32 R0, R0, 0x10000, RZ ;  /* 0x0001000000007824 */ /* 0x008fc800078e00ff */
[----:B------:R-:W-:-:S04]  /*55d0*/  FMUL.FTZ R0, R0, 1 ;  /* 0x3f80000000007820 */ /* 0x000fc80000410000 */
[----:B------:R0:W3:Y:S01]  /*55e0*/  F2F.F64.F32 R18, R0 ;  /* 0x0000000000127310 */ /* 0x0000e20000201800 */
[----:B------:R-:W-:Y:S05]  /*55f0*/  BRA `(.L_x_3730) ;  /* 0x0000000400b87947 */ /* 0x000fea0003800000 */
.L_x_3737:
        /* <DEDUP_REMOVED lines=11> */
.L_x_3744:
        /* <DEDUP_REMOVED lines=21> */
.L_x_3748:
[----:B------:R-:W-:Y:S05]  /*5800*/  BSYNC B1 ;  /* 0x0000000000017941 */ /* 0x000fea0003800000 */
.L_x_3747:
[----:B------:R-:W-:Y:S01]  /*5810*/  LEA R3, R0, 0x3b800000, 0x17 ;  /* 0x3b80000000037811 */ /* 0x000fe200078eb8ff */
[----:B------:R-:W-:-:S05]  /*5820*/  IMAD.SHL.U32 R0, R2, 0x100000, RZ ;  /* 0x0010000002007824 */ /* 0x000fca00078e00ff */
[----:B------:R-:W-:-:S07]  /*5830*/  LOP3.LUT R0, R3, R0, R4, 0xfe, !PT ;  /* 0x0000000003007212 */ /* 0x000fce00078efe04 */
.L_x_3746:
[----:B------:R-:W-:Y:S05]  /*5840*/  BSYNC B0 ;  /* 0x0000000000007941 */ /* 0x000fea0003800000 */
.L_x_3745:
[----:B------:R-:W-:-:S04]  /*5850*/  FMUL.FTZ R0, R0, 1 ;  /* 0x3f80000000007820 */ /* 0x000fc80000410000 */
[----:B------:R0:W3:Y:S01]  /*5860*/  F2F.F64.F32 R18, R0 ;  /* 0x0000000000127310 */ /* 0x0000e20000201800 */
[----:B------:R-:W-:Y:S05]  /*5870*/  BRA `(.L_x_3730) ;  /* 0x0000000400187947 */ /* 0x000fea0003800000 */
.L_x_3743:
        /* <DEDUP_REMOVED lines=21> */
.L_x_3752:
[----:B------:R-:W-:Y:S05]  /*59d0*/  BSYNC B1 ;  /* 0x0000000000017941 */ /* 0x000fea0003800000 */
.L_x_3751:
[----:B------:R-:W-:Y:S01]  /*59e0*/  LEA R3, R0, 0x37800000, 0x17 ;  /* 0x3780000000037811 */ /* 0x000fe200078eb8ff */
[----:B------:R-:W-:-:S05]  /*59f0*/  IMAD.SHL.U32 R0, R2, 0x200000, RZ ;  /* 0x0020000002007824 */ /* 0x000fca00078e00ff */
[----:B------:R-:W-:-:S07]  /*5a00*/  LOP3.LUT R0, R3, R0, R4, 0xfe, !PT ;  /* 0x0000000003007212 */ /* 0x000fce00078efe04 */
.L_x_3750:
[----:B------:R-:W-:Y:S05]  /*5a10*/  BSYNC B0 ;  /* 0x0000000000007941 */ /* 0x000fea0003800000 */
.L_x_3749:
[----:B------:R-:W-:-:S04]  /*5a20*/  FMUL.FTZ R0, R0, 1 ;  /* 0x3f80000000007820 */ /* 0x000fc80000410000 */
[----:B------:R0:W3:Y:S01]  /*5a30*/  F2F.F64.F32 R18, R0 ;  /* 0x0000000000127310 */ /* 0x0000e20000201800 */
[----:B------:R-:W-:Y:S05]  /*5a40*/  BRA `(.L_x_3730) ;  /* 0x0000000000a47947 */ /* 0x000fea0003800000 */
.L_x_3742:
        /* <DEDUP_REMOVED lines=14> */
.L_x_3756:
[----:B------:R-:W-:Y:S05]  /*5b30*/  BSYNC B0 ;  /* 0x0000000000007941 */ /* 0x000fea0003800000 */
.L_x_3755:
[----:B------:R-:W-:-:S04]  /*5b40*/  FMUL.FTZ R0, R0, 1 ;  /* 0x3f80000000007820 */ /* 0x000fc80000410000 */
[----:B------:R0:W3:Y:S01]  /*5b50*/  F2F.F64.F32 R18, R0 ;  /* 0x0000000000127310 */ /* 0x0000e20000201800 */
[----:B------:R-:W-:Y:S05]  /*5b60*/  BRA `(.L_x_3730) ;  /* 0x00000000005c7947 */ /* 0x000fea0003800000 */
.L_x_3729:
        /* <DEDUP_REMOVED lines=16> */
.L_x_3757:
[----:B------:R-:W-:Y:S01]  /*5c70*/  CS2R R18, SRZ ;  /* 0x0000000000127805 */ /* 0x000fe2000001ff00 */
[----:B------:R-:W-:Y:S06]  /*5c80*/  BRA `(.L_x_3730) ;  /* 0x0000000000147947 */ /* 0x000fec0003800000 */
.L_x_3754:
[----:B------:R-:W3:Y:S02]  /*5c90*/  LDG.E.64 R18, desc[UR36][R2.64] ;  /* 0x0000002402127981 */ /* 0x000ee4000c1e1b00 */
[----:B---3--:R-:W0:Y:S01]  /*5ca0*/  I2F.F64.U64 R18, R18 ;  /* 0x0000001200127312 */ /* 0x008e220000301800 */
[----:B------:R-:W-:Y:S05]  /*5cb0*/  BRA `(.L_x_3730) ;  /* 0x0000000000087947 */ /* 0x000fea0003800000 */
.L_x_3753:
[----:B------:R-:W3:Y:S02]  /*5cc0*/  LDG.E R2, desc[UR36][R2.64] ;  /* 0x0000002402027981 */ /* 0x000ee4000c1e1900 */
[----:B---3--:R0:W3:Y:S02]  /*5cd0*/  I2F.F64.U32 R18, R2 ;  /* 0x0000000200127312 */ /* 0x0080e40000201800 */
.L_x_3730:
[----:B------:R-:W-:-:S07]  /*5ce0*/  VIADD R36, R36, 0x80 ;  /* 0x0000008024247836 */ /* 0x000fce0000000000 */
.L_x_3691:
[----:B------:R-:W-:Y:S05]  /*5cf0*/  BSYNC B6 ;  /* 0x0000000000067941 */ /* 0x000fea0003800000 */
.L_x_3690:
[----:B------:R-:W-:Y:S01]  /*5d00*/  ISETP.GE.AND P0, PT, R36, R41, PT ;  /* 0x000000292400720c */ /* 0x000fe20003f06270 */
[----:B------:R-:W-:Y:S01]  /*5d10*/  BSSY B6, `(.L_x_3758) ;  /* 0x00001e8000067945 */ /* 0x000fe20003800000 */
[----:B---3--:R-:W-:-:S11]  /*5d20*/  CS2R R32, SRZ ;  /* 0x0000000000207805 */ /* 0x008fd6000001ff00 */
        /* <DEDUP_REMOVED lines=21> */
.L_x_3763:
[----:B------:R-:W3:Y:S02]  /*5e80*/  LDG.E.U8 R2, desc[UR36][R2.64] ;  /* 0x0000002402027981 */ /* 0x000ee4000c1e1100 */
[----:B---3--:R0:W3:Y:S01]  /*5e90*/  I2F.F64.U16 R32, R2 ;  /* 0x0000000200207312 */ /* 0x0080e20000101800 */
[----:B------:R-:W-:Y:S05]  /*5ea0*/  BRA `(.L_x_3765) ;  /* 0x0000000c00707947 */ /* 0x000fea0003800000 */
.L_x_3762:
        /* <DEDUP_REMOVED lines=9> */
.L_x_3767:
[----:B------:R-:W3:Y:S02]  /*5f40*/  LDG.E R2, desc[UR36][R2.64] ;  /* 0x0000002402027981 */ /* 0x000ee4000c1e1900 */
[----:B---3--:R0:W3:Y:S01]  /*5f50*/  I2F.F64 R32, R2 ;  /* 0x0000000200207312 */ /* 0x0080e20000201c00 */
[----:B------:R-:W-:Y:S05]  /*5f60*/  BRA `(.L_x_3765) ;  /* 0x0000000c00407947 */ /* 0x000fea0003800000 */
.L_x_3766:
[----:B------:R-:W3:Y:S02]  /*5f70*/  LDG.E.U16 R2, desc[UR36][R2.64] ;  /* 0x0000002402027981 */ /* 0x000ee4000c1e1500 */
[----:B---3--:R0:W3:Y:S01]  /*5f80*/  I2F.F64.S16 R32, R2 ;  /* 0x0000000200207312 */ /* 0x0080e20000101c00 */
[----:B------:R-:W-:Y:S05]  /*5f90*/  BRA `(.L_x_3765) ;  /* 0x0000000c00347947 */ /* 0x000fea0003800000 */
.L_x_3761:
        /* <DEDUP_REMOVED lines=10> */
.L_x_3769:
[----:B------:R-:W3:Y:S02]  /*6040*/  LDG.E.U16 R0, desc[UR36][R2.64] ;  /* 0x0000002402007981 */ /* 0x000ee4000c1e1500 */
[----:B---3--:R-:W-:-:S05]  /*6050*/  HADD2.F32 R0, -RZ, R0.H0_H0 ;  /* 0x20000000ff007230 */ /* 0x008fca0000004100 */
[----:B------:R-:W-:-:S04]  /*6060*/  FMUL.FTZ R0, R0, 1 ;  /* 0x3f80000000007820 */ /* 0x000fc80000410000 */
[----:B------:R0:W3:Y:S01]  /*6070*/  F2F.F64.F32 R32, R0 ;  /* 0x0000000000207310 */ /* 0x0000e20000201800 */
[----:B------:R-:W-:Y:S05]  /*6080*/  BRA `(.L_x_3765) ;  /* 0x0000000800f87947 */ /* 0x000fea0003800000 */
.L_x_3768:
        /* <DEDUP_REMOVED lines=10> */
.L_x_3771:
[----:B------:R-:W3:Y:S02]  /*6130*/  LDG.E.U16 R2, desc[UR36][R2.64] ;  /* 0x0000002402027981 */ /* 0x000ee4000c1e1500 */
[----:B---3--:R-:W-:-:S05]  /*6140*/  HADD2.F32 R0, -RZ, R2.H0_H0 ;  /* 0x20000002ff007230 */ /* 0x008fca0000004100 */
[----:B------:R-:W-:-:S04]  /*6150*/  FMUL.FTZ R0, R0, 1 ;  /* 0x3f80000000007820 */ /* 0x000fc80000410000 */
[----:B------:R0:W3:Y:S01]  /*6160*/  F2F.F64.F32 R32, R0 ;  /* 0x0000000000207310 */ /* 0x0000e20000201800 */
[----:B------:R-:W-:Y:S05]  /*6170*/  BRA `(.L_x_3765) ;  /* 0x0000000800bc7947 */ /* 0x000fea0003800000 */
.L_x_3770:
[----:B------:R0:W5:Y:S01]  /*6180*/  LDG.E.64 R32, desc[UR36][R2.64] ;  /* 0x0000002402207981 */ /* 0x000162000c1e1b00 */
[----:B------:R-:W-:Y:S05]  /*6190*/  BRA `(.L_x_3765) ;  /* 0x0000000800b47947 */ /* 0x000fea0003800000 */
.L_x_3760:
        /* <DEDUP_REMOVED lines=13> */
.L_x_3774:
[----:B------:R0:W5:Y:S01]  /*6270*/  LDG.E.64 R32, desc[UR36][R2.64] ;  /* 0x0000002402207981 */ /* 0x000162000c1e1b00 */
[----:B------:R-:W-:Y:S05]  /*6280*/  BRA `(.L_x_3765) ;  /* 0x0000000800787947 */ /* 0x000fea0003800000 */
.L_x_3773:
        /* <DEDUP_REMOVED lines=28> */
.L_x_3776:
        /* <DEDUP_REMOVED lines=15> */
.L_x_3775:
[----:B------:R-:W3:Y:S02]  /*6540*/  LDG.E.U16 R0, desc[UR36][R2.64] ;  /* 0x0000002402007981 */ /* 0x000ee4000c1e1500 */
[----:B---3--:R-:W-:-:S04]  /*6550*/  IMAD.U32 R0, R0, 0x10000, RZ ;  /* 0x0001000000007824 */ /* 0x008fc800078e00ff */
[----:B------:R-:W-:-:S04]  /*6560*/  FMUL.FTZ R0, R0, 1 ;  /* 0x3f80000000007820 */ /* 0x000fc80000410000 */
[----:B------:R0:W3:Y:S01]  /*6570*/  F2F.F64.F32 R32, R0 ;  /* 0x0000000000207310 */ /* 0x0000e20000201800 */
[----:B------:R-:W-:Y:S05]  /*6580*/  BRA `(.L_x_3765) ;  /* 0x0000000400b87947 */ /* 0x000fea0003800000 */
.L_x_3772:
        /* <DEDUP_REMOVED lines=11> */
.L_x_3779:
        /* <DEDUP_REMOVED lines=21> */
.L_x_3783:
[----:B------:R-:W-:Y:S05]  /*6790*/  BSYNC B1 ;  /* 0x0000000000017941 */ /* 0x000fea0003800000 */
.L_x_3782:
[----:B------:R-:W-:Y:S01]  /*67a0*/  LEA R3, R0, 0x3b800000, 0x17 ;  /* 0x3b80000000037811 */ /* 0x000fe200078eb8ff */
[----:B------:R-:W-:-:S05]  /*67b0*/  IMAD.SHL.U32 R0, R2, 0x100000, RZ ;  /* 0x0010000002007824 */ /* 0x000fca00078e00ff */
[----:B------:R-:W-:-:S07]  /*67c0*/  LOP3.LUT R0, R3, R0, R4, 0xfe, !PT ;  /* 0x0000000003007212 */ /* 0x000fce00078efe04 */
.L_x_3781:
[----:B------:R-:W-:Y:S05]  /*67d0*/  BSYNC B0 ;  /* 0x0000000000007941 */ /* 0x000fea0003800000 */
.L_x_3780:
[----:B------:R-:W-:-:S04]  /*67e0*/  FMUL.FTZ R0, R0, 1 ;  /* 0x3f80000000007820 */ /* 0x000fc80000410000 */
[----:B------:R0:W3:Y:S01]  /*67f0*/  F2F.F64.F32 R32, R0 ;  /* 0x0000000000207310 */ /* 0x0000e20000201800 */
[----:B------:R-:W-:Y:S05]  /*6800*/  BRA `(.L_x_3765) ;  /* 0x0000000400187947 */ /* 0x000fea0003800000 */
.L_x_3778:
        /* <DEDUP_REMOVED lines=21> */
.L_x_3787:
[----:B------:R-:W-:Y:S05]  /*6960*/  BSYNC B1 ;  /* 0x0000000000017941 */ /* 0x000fea0003800000 */
.L_x_3786:
[----:B------:R-:W-:Y:S01]  /*6970*/  LEA R3, R0, 0x37800000, 0x17 ;  /* 0x3780000000037811 */ /* 0x000fe200078eb8ff */
[----:B------:R-:W-:-:S05]  /*6980*/  IMAD.SHL.U32 R0, R2, 0x200000, RZ ;  /* 0x0020000002007824 */ /* 0x000fca00078e00ff */
[----:B------:R-:W-:-:S07]  /*6990*/  LOP3.LUT R0, R3, R0, R4, 0xfe, !PT ;  /* 0x0000000003007212 */ /* 0x000fce00078efe04 */
.L_x_3785:
[----:B------:R-:W-:Y:S05]  /*69a0*/  BSYNC B0 ;  /* 0x0000000000007941 */ /* 0x000fea0003800000 */
.L_x_3784:
[----:B------:R-:W-:-:S04]  /*69b0*/  FMUL.FTZ R0, R0, 1 ;  /* 0x3f80000000007820 */ /* 0x000fc80000410000 */
[----:B------:R0:W3:Y:S01]  /*69c0*/  F2F.F64.F32 R32, R0 ;  /* 0x0000000000207310 */ /* 0x0000e20000201800 */
[----:B------:R-:W-:Y:S05]  /*69d0*/  BRA `(.L_x_3765) ;  /* 0x0000000000a47947 */ /* 0x000fea0003800000 */
.L_x_3777:
        /* <DEDUP_REMOVED lines=14> */
.L_x_3791:
[----:B------:R-:W-:Y:S05]  /*6ac0*/  BSYNC B0 ;  /* 0x0000000000007941 */ /* 0x000fea0003800000 */
.L_x_3790:
[----:B------:R-:W-:-:S04]  /*6ad0*/  FMUL.FTZ R0, R0, 1 ;  /* 0x3f80000000007820 */ /* 0x000fc80000410000 */
[----:B------:R0:W3:Y:S01]  /*6ae0*/  F2F.F64.F32 R32, R0 ;  /* 0x0000000000207310 */ /* 0x0000e20000201800 */
[----:B------:R-:W-:Y:S05]  /*6af0*/  BRA `(.L_x_3765) ;  /* 0x00000000005c7947 */ /* 0x000fea0003800000 */
.L_x_3764:
[----:B------:R-:W-:Y:S01]  /*6b00*/  MOV R0, 0x0 ;  /* 0x0000000000007802 */ /* 0x000fe20000000f00 */
[----:B------:R-:W-:Y:S01]  /*6b10*/  ULDC.64 UR4, c[0x4][0x128] ;  /* 0x01004a0000047ab9 */ /* 0x000fe20000000a00 */
[----:B------:R-:W-:Y:S01]  /*6b20*/  ULDC.64 UR6, c[0x4][0x8] ;  /* 0x0100020000067ab9 */ /* 0x000fe20000000a00 */
[----:B------:R-:W-:Y:S01]  /*6b30*/  IMAD.U32 R4, RZ, RZ, UR4 ;  /* 0x00000004ff047e24 */ /* 0x000fe2000f8e00ff */
        /* <DEDUP_REMOVED lines=12> */
.L_x_3792:
[----:B------:R-:W-:Y:S01]  /*6c00*/  CS2R R32, SRZ ;  /* 0x0000000000207805 */ /* 0x000fe2000001ff00 */
[----:B------:R-:W-:Y:S06]  /*6c10*/  BRA `(.L_x_3765) ;  /* 0x0000000000147947 */ /* 0x000fec0003800000 */
.L_x_3789:
[----:B------:R-:W3:Y:S02]  /*6c20*/  LDG.E.64 R32, desc[UR36][R2.64] ;  /* 0x0000002402207981 */ /* 0x000ee4000c1e1b00 */
[----:B---3--:R-:W0:Y:S01]  /*6c30*/  I2F.F64.U64 R32, R32 ;  /* 0x0000002000207312 */ /* 0x008e220000301800 */
[----:B------:R-:W-:Y:S05]  /*6c40*/  BRA `(.L_x_3765) ;  /* 0x0000000000087947 */ /* 0x000fea0003800000 */
.L_x_3788:
[----:B------:R-:W3:Y:S02]  /*6c50*/  LDG.E R2, desc[UR36][R2.64] ;  /* 0x0000002402027981 */ /* 0x000ee4000c1e1900 */
[----:B---3--:R0:W3:Y:S02]  /*6c60*/  I2F.F64.U32 R32, R2 ;  /* 0x0000000200207312 */ /* 0x0080e40000201800 */
.L_x_3765:
[----:B0-----:R-:W0:Y:S01]  /*6c70*/  LDC.U8 R4, c[0x0][0x235] ;  /* 0x00008d40ff047b82 */ /* 0x001e220000000000 */
[----:B------:R-:W-:Y:S02]  /*6c80*/  ULDC UR4, c[0x0][0x23c] ;  /* 0x00008f0000047ab9 */ /* 0x000fe40000000800 */
[----:B------:R-:W-:-:S05]  /*6c90*/  IMAD R5, R34, UR4, RZ ;  /* 0x0000000422057c24 */ /* 0x000fca000f8e02ff */
[----:B------:R-:W1:Y:S01]  /*6ca0*/  LDC.64 R2, c[0x0][0x228] ;  /* 0x00008a00ff027b82 */ /* 0x000e620000000a00 */
[----:B0-----:R-:W-:-:S04]  /*6cb0*/  PRMT R0, R4, 0x9910, RZ ;  /* 0x0000991004007816 */ /* 0x001fc800000000ff */
[----:B------:R-:W-:Y:S02]  /*6cc0*/  ISETP.GT.AND P1, PT, R0, 0x9, PT ;  /* 0x000000090000780c */ /* 0x000fe40003f24270 */
[----:B-1----:R-:W-:-:S05]  /*6cd0*/  IADD3 R2, P0, R5, R2, RZ ;  /* 0x0000000205027210 */ /* 0x002fca0007f1e0ff */
        /* <DEDUP_REMOVED lines=13> */
.L_x_3796:
[----:B------:R-:W2:Y:S02]  /*6db0*/  LDG.E.U8 R2, desc[UR36][R2.64] ;  /* 0x0000002402027981 */ /* 0x000ea4000c1e1100 */
[----:B--2---:R0:W1:Y:S01]  /*6dc0*/  I2F.F64.U16 R16, R2 ;  /* 0x0000000200107312 */ /* 0x0040620000101800 */
[----:B------:R-:W-:Y:S05]  /*6dd0*/  BRA `(.L_x_3759) ;  /* 0x0000000c006c7947 */ /* 0x000fea0003800000 */
.L_x_3795:
        /* <DEDUP_REMOVED lines=9> */
.L_x_3799:
[----:B------:R-:W2:Y:S02]  /*6e70*/  LDG.E R2, desc[UR36][R2.64] ;  /* 0x0000002402027981 */ /* 0x000ea4000c1e1900 */
[----:B--2---:R0:W1:Y:S01]  /*6e80*/  I2F.F64 R16, R2 ;  /* 0x0000000200107312 */ /* 0x0040620000201c00 */
[----:B------:R-:W-:Y:S05]  /*6e90*/  BRA `(.L_x_3759) ;  /* 0x0000000c003c7947 */ /* 0x000fea0003800000 */
.L_x_3798:
[----:B------:R-:W2:Y:S02]  /*6ea0*/  LDG.E.U16 R2, desc[UR36][R2.64] ;  /* 0x0000002402027981 */ /* 0x000ea4000c1e1500 */
[----:B--2---:R0:W1:Y:S01]  /*6eb0*/  I2F.F64.S16 R16, R2 ;  /* 0x0000000200107312 */ /* 0x0040620000101c00 */
[----:B------:R-:W-:Y:S05]  /*6ec0*/  BRA `(.L_x_3759) ;  /* 0x0000000c00307947 */ /* 0x000fea0003800000 */
.L_x_3794:
        /* <DEDUP_REMOVED lines=10> */
.L_x_3801:
[----:B------:R-:W2:Y:S02]  /*6f70*/  LDG.E.U16 R0, desc[UR36][R2.64] ;  /* 0x0000002402007981 */ /* 0x000ea4000c1e1500 */
[----:B--2---:R-:W-:-:S05]  /*6f80*/  HADD2.F32 R0, -RZ, R0.H0_H0 ;  /* 0x20000000ff007230 */ /* 0x004fca0000004100 */
[----:B------:R-:W-:-:S04]  /*6f90*/  FMUL.FTZ R0, R0, 1 ;  /* 0x3f80000000007820 */ /* 0x000fc80000410000 */
[----:B------:R0:W1:Y:S01]  /*6fa0*/  F2F.F64.F32 R16, R0 ;  /* 0x0000000000107310 */ /* 0x0000620000201800 */
[----:B------:R-:W-:Y:S05]  /*6fb0*/  BRA `(.L_x_3759) ;  /* 0x0000000800f47947 */ /* 0x000fea0003800000 */
.L_x_3800:
        /* <DEDUP_REMOVED lines=10> */
.L_x_3803:
[----:B------:R-:W2:Y:S02]  /*7060*/  LDG.E.U16 R2, desc[UR36][R2.64] ;  /* 0x0000002402027981 */ /* 0x000ea4000c1e1500 */
[----:B--2---:R-:W-:-:S05]  /*7070*/  HADD2.F32 R0, -RZ, R2.H0_H0 ;  /* 0x20000002ff007230 */ /* 0x004fca0000004100 */
[----:B------:R-:W-:-:S04]  /*7080*/  FMUL.FTZ R0, R0, 1 ;  /* 0x3f80000000007820 */ /* 0x000fc80000410000 */
[----:B------:R0:W1:Y:S01]  /*7090*/  F2F.F64.F32 R16, R0 ;  /* 0x0000000000107310 */ /* 0x0000620000201800 */
[----:B------:R-:W-:Y:S05]  /*70a0*/  BRA `(.L_x_3759) ;  /* 0x0000000800b87947 */ /* 0x000fea0003800000 */
.L_x_3802:
[----:B------:R0:W5:Y:S01]  /*70b0*/  LDG.E.64 R16, desc[UR36][R2.64] ;  /* 0x0000002402107981 */ /* 0x000162000c1e1b00 */
[----:B------:R-:W-:Y:S05]  /*70c0*/  BRA `(.L_x_3759) ;  /* 0x0000000800b07947 */ /* 0x000fea0003800000 */
.L_x_3793:
        /* <DEDUP_REMOVED lines=13> */
.L_x_3806:
[----:B------:R0:W5:Y:S01]  /*71a0*/  LDG.E.64 R16, desc[UR36][R2.64] ;  /* 0x0000002402107981 */ /* 0x000162000c1e1b00 */
[----:B------:R-:W-:Y:S05]  /*71b0*/  BRA `(.L_x_3759) ;  /* 0x0000000800747947 */ /* 0x000fea0003800000 */
.L_x_3805:
        /* <DEDUP_REMOVED lines=28> */
.L_x_3808:
        /* <DEDUP_REMOVED lines=15> */
.L_x_3807:
[----:B------:R-:W2:Y:S02]  /*7470*/  LDG.E.U16 R0, desc[UR36][R2.64] ;  /* 0x0000002402007981 */ /* 0x000ea4000c1e1500 */
[----:B--2---:R-:W-:-:S04]  /*7480*/  IMAD.U32 R0, R0, 0x10000, RZ ;  /* 0x0001000000007824 */ /* 0x004fc800078e00ff */
[----:B------:R-:W-:-:S04]  /*7490*/  FMUL.FTZ R0, R0, 1 ;  /* 0x3f80000000007820 */ /* 0x000fc80000410000 */
[----:B------:R0:W1:Y:S01]  /*74a0*/  F2F.F64.F32 R16, R0 ;  /* 0x0000000000107310 */ /* 0x0000620000201800 */
[----:B------:R-:W-:Y:S05]  /*74b0*/  BRA `(.L_x_3759) ;  /* 0x0000000400b47947 */ /* 0x000fea0003800000 */
.L_x_3804:
        /* <DEDUP_REMOVED lines=11> */
.L_x_3811:
        /* <DEDUP_REMOVED lines=21> */
.L_x_3815:
[----:B------:R-:W-:Y:S05]  /*76c0*/  BSYNC B1 ;  /* 0x0000000000017941 */ /* 0x000fea0003800000 */
.L_x_3814:
[----:B------:R-:W-:Y:S01]  /*76d0*/  LEA R3, R0, 0x3b800000, 0x17 ;  /* 0x3b80000000037811 */ /* 0x000fe200078eb8ff */
[----:B------:R-:W-:-:S05]  /*76e0*/  IMAD.SHL.U32 R0, R2, 0x100000, RZ ;  /* 0x0010000002007824 */ /* 0x000fca00078e00ff */
[----:B------:R-:W-:-:S07]  /*76f0*/  LOP3.LUT R0, R3, R0, R4, 0xfe, !PT ;  /* 0x0000000003007212 */ /* 0x000fce00078efe04 */
.L_x_3813:
[----:B------:R-:W-:Y:S05]  /*7700*/  BSYNC B0 ;  /* 0x0000000000007941 */ /* 0x000fea0003800000 */
.L_x_3812:
[----:B------:R-:W-:-:S04]  /*7710*/  FMUL.FTZ R0, R0, 1 ;  /* 0x3f80000000007820 */ /* 0x000fc80000410000 */
[----:B------:R0:W1:Y:S01]  /*7720*/  F2F.F64.F32 R16, R0 ;  /* 0x0000000000107310 */ /* 0x0000620000201800 */
[----:B------:R-:W-:Y:S05]  /*7730*/  BRA `(.L_x_3759) ;  /* 0x0000000400147947 */ /* 0x000fea0003800000 */
.L_x_3810:
        /* <DEDUP_REMOVED lines=21> */
.L_x_3819:
[----:B------:R-:W-:Y:S05]  /*7890*/  BSYNC B1 ;  /* 0x0000000000017941 */ /* 0x000fea0003800000 */
.L_x_3818:
[----:B------:R-:W-:Y:S01]  /*78a0*/  LEA R3, R0, 0x37800000, 0x17 ;  /* 0x3780000000037811 */ /* 0x000fe200078eb8ff */
[----:B------:R-:W-:-:S05]  /*78b0*/  IMAD.SHL.U32 R0, R2, 0x200000, RZ ;  /* 0x0020000002007824 */ /* 0x000fca00078e00ff */
[----:B------:R-:W-:-:S07]  /*78c0*/  LOP3.LUT R0, R3, R0, R4, 0xfe, !PT ;  /* 0x0000000003007212 */ /* 0x000fce00078efe04 */
.L_x_3817:
[----:B------:R-:W-:Y:S05]  /*78d0*/  BSYNC B0 ;  /* 0x0000000000007941 */ /* 0x000fea0003800000 */
.L_x_3816:
[----:B------:R-:W-:-:S04]  /*78e0*/  FMUL.FTZ R0, R0, 1 ;  /* 0x3f80000000007820 */ /* 0x000fc80000410000 */
[----:B------:R0:W1:Y:S01]  /*78f0*/  F2F.F64.F32 R16, R0 ;  /* 0x0000000000107310 */ /* 0x0000620000201800 */
[----:B------:R-:W-:Y:S05]  /*7900*/  BRA `(.L_x_3759) ;  /* 0x0000000000a07947 */ /* 0x000fea0003800000 */
.L_x_3809:
        /* <DEDUP_REMOVED lines=14> */
.L_x_3823:
[----:B------:R-:W-:Y:S05]  /*79f0*/  BSYNC B0 ;  /* 0x0000000000007941 */ /* 0x000fea0003800000 */
.L_x_3822:
[----:B------:R-:W-:-:S04]  /*7a00*/  FMUL.FTZ R0, R0, 1 ;  /* 0x3f80000000007820 */ /* 0x000fc80000410000 */
[----:B------:R0:W1:Y:S01]  /*7a10*/  F2F.F64.F32 R16, R0 ;  /* 0x0000000000107310 */ /* 0x0000620000201800 */
[----:B------:R-:W-:Y:S05]  /*7a20*/  BRA `(.L_x_3759) ;  /* 0x0000000000587947 */ /* 0x000fea0003800000 */
.L_x_3797:
        /* <DEDUP_REMOVED lines=16> */
.L_x_3824:
[----:B------:R-:W-:Y:S05]  /*7b30*/  BRA `(.L_x_3759) ;  /* 0x0000000000147947 */ /* 0x000fea0003800000 */
.L_x_3821:
[----:B------:R-:W2:Y:S02]  /*7b40*/  LDG.E.64 R16, desc[UR36][R2.64] ;  /* 0x0000002402107981 */ /* 0x000ea4000c1e1b00 */
[----:B--2---:R-:W0:Y:S01]  /*7b50*/  I2F.F64.U64 R16, R16 ;  /* 0x0000001000107312 */ /* 0x004e220000301800 */
[----:B------:R-:W-:Y:S05]  /*7b60*/  BRA `(.L_x_3759) ;  /* 0x0000000000087947 */ /* 0x000fea0003800000 */
.L_x_3820:
[----:B------:R-:W2:Y:S02]  /*7b70*/  LDG.E R2, desc[UR36][R2.64] ;  /* 0x0000002402027981 */ /* 0x000ea4000c1e1900 */
[----:B--2---:R0:W1:Y:S02]  /*7b80*/  I2F.F64.U32 R16, R2 ;  /* 0x0000000200107312 */ /* 0x0040640000201800 */
.L_x_3759:
[----:B------:R-:W-:Y:S05]  /*7b90*/  BSYNC B6 ;  /* 0x0000000000067941 */ /* 0x000fea0003800000 */
.L_x_3758:
[----:B0-----:R-:W0:Y:S01]  /*7ba0*/  S2R R0, SR_TID.X ;  /* 0x0000000000007919 */ /* 0x001e220000002100 */
[----:B------:R-:W-:Y:S01]  /*7bb0*/  BSSY B1, `(.L_x_3825) ;  /* 0x0000175000017945 */ /* 0x000fe20003800000 */
[----:B0-----:R-:W-:-:S13]  /*7bc0*/  ISETP.GE.AND P0, PT, R0, R41, PT ;  /* 0x000000290000720c */ /* 0x001fda0003f06270 */
[----:B------:R-:W-:Y:S05]  /*7bd0*/  @P0 BRA `(.L_x_3826) ;  /* 0x0000001400c80947 */ /* 0x000fea0003800000 */
[----:B------:R-:W-:Y:S01]  /*7be0*/  IMAD.MOV.U32 R2, RZ, RZ, 0x652b82fe ;  /* 0x652b82feff027424 */ /* 0x000fe200078e00ff */
[----:B------:R-:W-:Y:S01]  /*7bf0*/  BSSY B0, `(.L_x_3827) ;  /* 0x000003b000007945 */ /* 0x000fe20003800000 */
[----:B------:R-:W-:Y:S02]  /*7c00*/  IMAD.MOV.U32 R3, RZ, RZ, 0x3ff71547 ;  /* 0x3ff71547ff037424 */ /* 0x000fe400078e00ff */
[----:B------:R-:W-:Y:S02]  /*7c10*/  IMAD.MOV.U32 R44, RZ, RZ, -0x105c611 ;  /* 0xfefa39efff2c7424 */ /* 0x000fe400078e00ff */
[----:B------:R-:W-:Y:S02]  /*7c20*/  IMAD.MOV.U32 R45, RZ, RZ, 0x3fe62e42 ;  /* 0x3fe62e42ff2d7424 */ /* 0x000fe400078e00ff */
[----:B-1--45:R-:W-:Y:S01]  /*7c30*/  DFMA R38, -R24, R2, 6.75539944105574400000e+15 ;  /* 0x433800001826742b */ /* 0x032fe20000000102 */
[----:B------:R-:W-:Y:S02]  /*7c40*/  IMAD.MOV.U32 R4, RZ, RZ, 0x3b39803f ;  /* 0x3b39803fff047424 */ /* 0x000fe400078e00ff */
[----:B------:R-:W-:-:S02]  /*7c50*/  IMAD.MOV.U32 R5, RZ, RZ, 0x3c7abc9e ;  /* 0x3c7abc9eff057424 */ /* 0x000fc400078e00ff */
[----:B------:R-:W-:Y:S02]  /*7c60*/  IMAD.MOV.U32 R6, RZ, RZ, 0x62401315 ;  /* 0x62401315ff067424 */ /* 0x000fe400078e00ff */
[----:B------:R-:W-:Y:S01]  /*7c70*/  IMAD.MOV.U32 R7, RZ, RZ, 0x3ec71dee ;  /* 0x3ec71deeff077424 */ /* 0x000fe200078e00ff */
[----:B------:R-:W-:Y:S01]  /*7c80*/  DADD R42, R38, -6.75539944105574400000e+15 ;  /* 0xc3380000262a7429 */ /* 0x000fe20000000000 */
[----:B------:R-:W-:Y:S02]  /*7c90*/  IMAD.MOV.U32 R8, RZ, RZ, 0x7c89eb71 ;  /* 0x7c89eb71ff087424 */ /* 0x000fe400078e00ff */
[----:B------:R-:W-:Y:S02]  /*7ca0*/  IMAD.MOV.U32 R9, RZ, RZ, 0x3efa0199 ;  /* 0x3efa0199ff097424 */ /* 0x000fe400078e00ff */
[----:B------:R-:W-:Y:S02]  /*7cb0*/  IMAD.MOV.U32 R10, RZ, RZ, 0x14761f65 ;  /* 0x14761f65ff0a7424 */ /* 0x000fe400078e00ff */
[----:B------:R-:W-:Y:S01]  /*7cc0*/  IMAD.MOV.U32 R11, RZ, RZ, 0x3f2a01a0 ;  /* 0x3f2a01a0ff0b7424 */ /* 0x000fe200078e00ff */
[----:B------:R-:W-:Y:S01]  /*7cd0*/  DFMA R2, R42, -R44, -R24 ;  /* 0x8000002c2a02722b */ /* 0x000fe20000000818 */
[----:B------:R-:W-:-:S02]  /*7ce0*/  IMAD.MOV.U32 R12, RZ, RZ, 0x1852b7af ;  /* 0x1852b7afff0c7424 */ /* 0x000fc400078e00ff */
[----:B------:R-:W-:Y:S02]  /*7cf0*/  IMAD.MOV.U32 R13, RZ, RZ, 0x3f56c16c ;  /* 0x3f56c16cff0d7424 */ /* 0x000fe400078e00ff */
[----:B------:R-:W-:Y:S02]  /*7d00*/  IMAD.MOV.U32 R14, RZ, RZ, 0x11122322 ;  /* 0x11122322ff0e7424 */ /* 0x000fe400078e00ff */
[----:B------:R-:W-:Y:S01]  /*7d10*/  IMAD.MOV.U32 R15, RZ, RZ, 0x3f811111 ;  /* 0x3f811111ff0f7424 */ /* 0x000fe200078e00ff */
[----:B------:R-:W-:Y:S01]  /*7d20*/  DFMA R42, R42, -R4, R2 ;  /* 0x800000042a2a722b */ /* 0x000fe20000000002 */
[----:B------:R-:W-:Y:S02]  /*7d30*/  IMAD.MOV.U32 R20, RZ, RZ, 0x555502a1 ;  /* 0x555502a1ff147424 */ /* 0x000fe400078e00ff */
[----:B------:R-:W-:Y:S02]  /*7d40*/  IMAD.MOV.U32 R4, RZ, RZ, 0x69ce2bdf ;  /* 0x69ce2bdfff047424 */ /* 0x000fe400078e00ff */
[----:B------:R-:W-:-:S02]  /*7d50*/  IMAD.MOV.U32 R5, RZ, RZ, 0x3e5ade15 ;  /* 0x3e5ade15ff057424 */ /* 0x000fc400078e00ff */
[----:B------:R-:W-:Y:S02]  /*7d60*/  IMAD.MOV.U32 R2, RZ, RZ, -0x35dec16 ;  /* 0xfca213eaff027424 */ /* 0x000fe400078e00ff */
[----:B------:R-:W-:Y:S02]  /*7d70*/  IMAD.MOV.U32 R3, RZ, RZ, 0x3e928af3 ;  /* 0x3e928af3ff037424 */ /* 0x000fe400078e00ff */
[----:B------:R-:W-:Y:S02]  /*7d80*/  IMAD.MOV.U32 R21, RZ, RZ, 0x3fa55555 ;  /* 0x3fa55555ff157424 */ /* 0x000fe400078e00ff */
[----:B------:R-:W-:Y:S02]  /*7d90*/  IMAD.MOV.U32 R34, RZ, RZ, 0x55555511 ;  /* 0x55555511ff227424 */ /* 0x000fe400078e00ff */
[----:B------:R-:W-:Y:S01]  /*7da0*/  DFMA R4, R42, R4, R2 ;  /* 0x000000042a04722b */ /* 0x000fe20000000002 */
[----:B------:R-:W-:Y:S02]  /*7db0*/  IMAD.MOV.U32 R35, RZ, RZ, 0x3fc55555 ;  /* 0x3fc55555ff237424 */ /* 0x000fe400078e00ff */
[----:B------:R-:W-:-:S02]  /*7dc0*/  IMAD.MOV.U32 R36, RZ, RZ, 0xb ;  /* 0x0000000bff247424 */ /* 0x000fc400078e00ff */
[----:B------:R-:W-:-:S03]  /*7dd0*/  IMAD.MOV.U32 R37, RZ, RZ, 0x3fe00000 ;  /* 0x3fe00000ff257424 */ /* 0x000fc600078e00ff */
[----:B------:R-:W-:-:S08]  /*7de0*/  DFMA R4, R42, R4, R6 ;  /* 0x000000042a04722b */ /* 0x000fd00000000006 */
[----:B------:R-:W-:-:S08]  /*7df0*/  DFMA R4, R42, R4, R8 ;  /* 0x000000042a04722b */ /* 0x000fd00000000008 */
[----:B------:R-:W-:-:S08]  /*7e00*/  DFMA R4, R42, R4, R10 ;  /* 0x000000042a04722b */ /* 0x000fd0000000000a */
[----:B------:R-:W-:-:S08]  /*7e10*/  DFMA R4, R42, R4, R12 ;  /* 0x000000042a04722b */ /* 0x000fd0000000000c */
[----:B------:R-:W-:-:S08]  /*7e20*/  DFMA R4, R42, R4, R14 ;  /* 0x000000042a04722b */ /* 0x000fd0000000000e */
[----:B------:R-:W-:-:S08]  /*7e30*/  DFMA R4, R42, R4, R20 ;  /* 0x000000042a04722b */ /* 0x000fd00000000014 */
[----:B------:R-:W-:-:S08]  /*7e40*/  DFMA R4, R42, R4, R34 ;  /* 0x000000042a04722b */ /* 0x000fd00000000022 */
[----:B------:R-:W-:-:S08]  /*7e50*/  DFMA R4, R42, R4, R36 ;  /* 0x000000042a04722b */ /* 0x000fd00000000024 */
[----:B------:R-:W-:-:S08]  /*7e60*/  DFMA R4, R42, R4, 1 ;  /* 0x3ff000002a04742b */ /* 0x000fd00000000004 */
[----:B------:R-:W-:Y:S02]  /*7e70*/  DFMA R42, R42, R4, 1 ;  /* 0x3ff000002a2a742b */ /* 0x000fe40000000004 */
[----:B------:R-:W-:-:S08]  /*7e80*/  DADD R4, -RZ, -R24 ;  /* 0x00000000ff047229 */ /* 0x000fd00000000918 */
[----:B------:R-:W-:Y:S02]  /*7e90*/  IMAD.MOV.U32 R4, RZ, RZ, R42 ;  /* 0x000000ffff047224 */ /* 0x000fe400078e002a */
[----:B------:R-:W-:Y:S02]  /*7ea0*/  IMAD.MOV.U32 R0, RZ, RZ, R5 ;  /* 0x000000ffff007224 */ /* 0x000fe400078e0005 */
[----:B------:R-:W-:-:S03]  /*7eb0*/  IMAD R5, R38, 0x100000, R43 ;  /* 0x0010000026057824 */ /* 0x000fc600078e022b */
[----:B------:R-:W-:-:S13]  /*7ec0*/  FSETP.GEU.FTZ.AND P0, PT, |R0|, 4.1917929649353027344, PT ;  /* 0x4086232b0000780b */ /* 0x000fda0003f1e200 */
[----:B------:R-:W-:Y:S05]  /*7ed0*/  @!P0 BRA `(.L_x_3828) ;  /* 0x0000000000308947 */ /* 0x000fea0003800000 */
[----:B------:R-:W-:Y:S01]  /*7ee0*/  FSETP.GEU.FTZ.AND P1, PT, |R0|, 4.2275390625, PT ;  /* 0x408748000000780b */ /* 0x000fe20003f3e200 */
[C---:B------:R-:W-:Y:S02]  /*7ef0*/  DADD R4, -R24.reuse, +INF ;  /* 0x7ff0000018047429 */ /* 0x040fe40000000100 */
[----:B------:R-:W-:-:S08]  /*7f00*/  DSETP.GT.AND P0, PT, R24, RZ, PT ;  /* 0x000000ff1800722a */ /* 0x000fd00003f04000 */
[----:B------:R-:W-:Y:S02]  /*7f10*/  FSEL R4, R4, RZ, !P0 ;  /* 0x000000ff04047208 */ /* 0x000fe40004000000 */
[----:B------:R-:W-:Y:S02]  /*7f20*/  @!P1 LEA.HI R0, R38, R38, RZ, 0x1 ;  /* 0x0000002626009211 */ /* 0x000fe400078f08ff */
[----:B------:R-:W-:Y:S02]  /*7f30*/  FSEL R5, R5, RZ, !P0 ;  /* 0x000000ff05057208 */ /* 0x000fe40004000000 */
[----:B------:R-:W-:-:S05]  /*7f40*/  @!P1 SHF.R.S32.HI R0, RZ, 0x1, R0 ;  /* 0x00000001ff009819 */ /* 0x000fca0000011400 */
[----:B------:R-:W-:Y:S02]  /*7f50*/  @!P1 IMAD.IADD R38, R38, 0x1, -R0 ;  /* 0x0000000126269824 */ /* 0x000fe400078e0a00 */
[----:B------:R-:W-:-:S03]  /*7f60*/  @!P1 IMAD R43, R0, 0x100000, R43 ;  /* 0x00100000002b9824 */ /* 0x000fc600078e022b */
[----:B------:R-:W-:Y:S01]  /*7f70*/  @!P1 LEA R39, R38, 0x3ff00000, 0x14 ;  /* 0x3ff0000026279811 */ /* 0x000fe200078ea0ff */
[----:B------:R-:W-:-:S06]  /*7f80*/  @!P1 IMAD.MOV.U32 R38, RZ, RZ, RZ ;  /* 0x000000ffff269224 */ /* 0x000fcc00078e00ff */
[----:B------:R-:W-:-:S11]  /*7f90*/  @!P1 DMUL R4, R42, R38 ;  /* 0x000000262a049228 */ /* 0x000fd60000000000 */
.L_x_3828:
[----:B------:R-:W-:Y:S05]  /*7fa0*/  BSYNC B0 ;  /* 0x0000000000007941 */ /* 0x000fea0003800000 */
.L_x_3827:
[----:B------:R-:W-:Y:S01]  /*7fb0*/  IMAD.MOV.U32 R38, RZ, RZ, 0x652b82fe ;  /* 0x652b82feff267424 */ /* 0x000fe200078e00ff */
[----:B------:R0:W-:Y:S01]  /*7fc0*/  STL.64 [R1], R4 ;  /* 0x0000000401007387 */ /* 0x0001e20000100a00 */
[----:B------:R-:W-:-:S06]  /*7fd0*/  IMAD.MOV.U32 R39, RZ, RZ, 0x3ff71547 ;  /* 0x3ff71547ff277424 */ /* 0x000fcc00078e00ff */
[----:B------:R-:W-:Y:S01]  /*7fe0*/  DFMA R38, R24, R38, 6.75539944105574400000e+15 ;  /* 0x433800001826742b */ /* 0x000fe20000000026 */
[----:B0-----:R-:W-:Y:S02]  /*7ff0*/  IMAD.MOV.U32 R4, RZ, RZ, 0x3b39803f ;  /* 0x3b39803fff047424 */ /* 0x001fe400078e00ff */
[----:B------:R-:W-:-:S05]  /*8000*/  IMAD.MOV.U32 R5, RZ, RZ, 0x3c7abc9e ;  /* 0x3c7abc9eff057424 */ /* 0x000fca00078e00ff */
[----:B------:R-:W-:-:S08]  /*8010*/  DADD R42, R38, -6.75539944105574400000e+15 ;  /* 0xc3380000262a7429 */ /* 0x000fd00000000000 */
[----:B------:R-:W-:-:S08]  /*8020*/  DFMA R44, R42, -R44, R24 ;  /* 0x8000002c2a2c722b */ /* 0x000fd00000000018 */
[----:B------:R-:W-:Y:S01]  /*8030*/  DFMA R44, R42, -R4, R44 ;  /* 0x800000042a2c722b */ /* 0x000fe2000000002c */
[----:B------:R0:W5:Y:S01]  /*8040*/  LDL.LU.64 R4, [R1] ;  /* 0x0000000001047983 */ /* 0x0001620000300a00 */
[----:B------:R-:W-:Y:S01]  /*8050*/  IMAD.MOV.U32 R42, RZ, RZ, 0x69ce2bdf ;  /* 0x69ce2bdfff2a7424 */ /* 0x000fe200078e00ff */
[----:B------:R-:W-:Y:S01]  /*8060*/  FSETP.GEU.FTZ.AND P0, PT, |R25|, 4.1917929649353027344, PT ;  /* 0x4086232b1900780b */ /* 0x000fe20003f1e200 */
[----:B------:R-:W-:Y:S01]  /*8070*/  IMAD.MOV.U32 R43, RZ, RZ, 0x3e5ade15 ;  /* 0x3e5ade15ff2b7424 */ /* 0x000fe200078e00ff */
[----:B------:R-:W-:Y:S05]  /*8080*/  BSSY B0, `(.L_x_3829) ;  /* 0x000001b000007945 */ /* 0x000fea0003800000 */
        /* <DEDUP_REMOVED lines=10> */
[----:B------:R-:W-:-:S10]  /*8130*/  DFMA R2, R44, R2, 1 ;  /* 0x3ff000002c02742b */ /* 0x000fd40000000002 */
[----:B------:R-:W-:Y:S02]  /*8140*/  IMAD R21, R38, 0x100000, R3 ;  /* 0x0010000026157824 */ /* 0x000fe400078e0203 */
[----:B------:R-:W-:Y:S01]  /*8150*/  IMAD.MOV.U32 R20, RZ, RZ, R2 ;  /* 0x000000ffff147224 */ /* 0x000fe200078e0002 */
[----:B0-----:R-:W-:Y:S06]  /*8160*/  @!P0 BRA `(.L_x_3830) ;  /* 0x0000000000308947 */ /* 0x001fec0003800000 */
[----:B------:R-:W-:Y:S01]  /*8170*/  FSETP.GEU.FTZ.AND P0, PT, |R25|, 4.2275390625, PT ;  /* 0x408748001900780b */ /* 0x000fe20003f1e200 */
[C---:B------:R-:W-:Y:S02]  /*8180*/  DADD R8, R24.reuse, +INF ;  /* 0x7ff0000018087429 */ /* 0x040fe40000000000 */
[----:B------:R-:W-:-:S08]  /*8190*/  DSETP.GEU.AND P1, PT, R24, RZ, PT ;  /* 0x000000ff1800722a */ /* 0x000fd00003f2e000 */
[----:B------:R-:W-:Y:S02]  /*81a0*/  FSEL R20, R8, RZ, P1 ;  /* 0x000000ff08147208 */ /* 0x000fe40000800000 */
[----:B------:R-:W-:Y:S02]  /*81b0*/  @!P0 LEA.HI R0, R38, R38, RZ, 0x1 ;  /* 0x0000002626008211 */ /* 0x000fe400078f08ff */
[----:B------:R-:W-:Y:S02]  /*81c0*/  FSEL R21, R9, RZ, P1 ;  /* 0x000000ff09157208 */ /* 0x000fe40000800000 */
[----:B------:R-:W-:-:S05]  /*81d0*/  @!P0 SHF.R.S32.HI R7, RZ, 0x1, R0 ;  /* 0x00000001ff078819 */ /* 0x000fca0000011400 */
[----:B------:R-:W-:Y:S02]  /*81e0*/  @!P0 IMAD.IADD R6, R38, 0x1, -R7 ;  /* 0x0000000126068824 */ /* 0x000fe400078e0a07 */
[----:B------:R-:W-:-:S03]  /*81f0*/  @!P0 IMAD R3, R7, 0x100000, R3 ;  /* 0x0010000007038824 */ /* 0x000fc600078e0203 */
[----:B------:R-:W-:Y:S01]  /*8200*/  @!P0 LEA R7, R6, 0x3ff00000, 0x14 ;  /* 0x3ff0000006078811 */ /* 0x000fe200078ea0ff */
[----:B------:R-:W-:-:S06]  /*8210*/  @!P0 IMAD.MOV.U32 R6, RZ, RZ, RZ ;  /* 0x000000ffff068224 */ /* 0x000fcc00078e00ff */
[----:B------:R-:W-:-:S11]  /*8220*/  @!P0 DMUL R20, R2, R6 ;  /* 0x0000000602148228 */ /* 0x000fd60000000000 */
.L_x_3830:
[----:B------:R-:W-:Y:S05]  /*8230*/  BSYNC B0 ;  /* 0x0000000000007941 */ /* 0x000fea0003800000 */
.L_x_3829:
[C---:B------:R-:W-:Y:S01]  /*8240*/  FSETP.GEU.FTZ.AND P1, PT, R21.reuse, 1.7916666269302368164, PT ;  /* 0x3fe555551500780b */ /* 0x040fe20003f3e000 */
[----:B------:R-:W-:Y:S01]  /*8250*/  BSSY B2, `(.L_x_3831) ;  /* 0x000008a000027945 */ /* 0x000fe20003800000 */
[----:B------:R-:W-:-:S13]  /*8260*/  FSETP.GT.FTZ.AND P0, PT, R21, -1.6999999284744262695, PT ;  /* 0xbfd999991500780b */ /* 0x000fda0003f14000 */
[----:B------:R-:W-:Y:S05]  /*8270*/  @P0 BRA !P1, `(.L_x_3832) ;  /* 0x0000000400440947 */ /* 0x000fea0004800000 */
[----:B------:R-:W-:-:S10]  /*8280*/  DADD R2, R20, 1 ;  /* 0x3ff0000014027429 */ /* 0x000fd40000000000 */
[----:B------:R-:W-:Y:S01]  /*8290*/  ISETP.GT.AND P0, PT, R3, 0xfffff, PT ;  /* 0x000fffff0300780c */ /* 0x000fe20003f04270 */
[----:B------:R-:W-:Y:S02]  /*82a0*/  IMAD.MOV.U32 R8, RZ, RZ, R2 ;  /* 0x000000ffff087224 */ /* 0x000fe400078e0002 */
[----:B------:R-:W-:-:S10]  /*82b0*/  IMAD.MOV.U32 R9, RZ, RZ, R3 ;  /* 0x000000ffff097224 */ /* 0x000fd400078e0003 */
[----:B------:R-:W-:-:S10]  /*82c0*/  @!P0 DMUL R8, R8, 1.80143985094819840000e+16 ;  /* 0x4350000008088828 */ /* 0x000fd40000000000 */
[----:B------:R-:W-:Y:S02]  /*82d0*/  @!P0 IMAD.MOV.U32 R3, RZ, RZ, R9 ;  /* 0x000000ffff038224 */ /* 0x000fe400078e0009 */
[----:B------:R-:W-:Y:S02]  /*82e0*/  @!P0 IMAD.MOV.U32 R2, RZ, RZ, R8 ;  /* 0x000000ffff028224 */ /* 0x000fe400078e0008 */
        /* <DEDUP_REMOVED lines=11> */
[----:B------:R-:W-:Y:S01]  /*83a0*/  LOP3.LUT R6, R3, 0x800fffff, RZ, 0xc0, !PT ;  /* 0x800fffff03067812 */ /* 0x000fe200078ec0ff */
[----:B------:R-:W-:Y:S01]  /*83b0*/  IMAD.MOV.U32 R8, RZ, RZ, RZ ;  /* 0x000000ffff087224 */ /* 0x000fe200078e00ff */
[----:B------:R-:W-:Y:S01]  /*83c0*/  UMOV UR4, 0x3ae80f1e ;  /* 0x3ae80f1e00047882 */ /* 0x000fe20000000000 */
[----:B------:R-:W-:Y:S01]  /*83d0*/  IMAD.MOV.U32 R20, RZ, RZ, -0x748574fc ;  /* 0x8b7a8b04ff147424 */ /* 0x000fe200078e00ff */
[----:B------:R-:W-:Y:S01]  /*83e0*/  LOP3.LUT R7, R6, 0x3ff00000, RZ, 0xfc, !PT ;  /* 0x3ff0000006077812 */ /* 0x000fe200078efcff */
[----:B------:R-:W-:Y:S01]  /*83f0*/  IMAD.MOV.U32 R6, RZ, RZ, R2 ;  /* 0x000000ffff067224 */ /* 0x000fe200078e0002 */
[----:B------:R-:W-:Y:S01]  /*8400*/  UMOV UR5, 0x3eb1380b ;  /* 0x3eb1380b00057882 */ /* 0x000fe20000000000 */
[----:B------:R-:W-:Y:S01]  /*8410*/  IMAD.MOV.U32 R21, RZ, RZ, 0x3ed0ee25 ;  /* 0x3ed0ee25ff157424 */ /* 0x000fe200078e00ff */
[----:B------:R-:W-:Y:S01]  /*8420*/  ISETP.GE.AND P0, PT, R7, 0x3ff6a09f, PT ;  /* 0x3ff6a09f0700780c */ /* 0x000fe20003f06270 */
[----:B------:R-:W-:Y:S01]  /*8430*/  IMAD.MOV.U32 R35, RZ, RZ, 0x43300000 ;  /* 0x43300000ff237424 */ /* 0x000fe200078e00ff */
[----:B------:R-:W-:Y:S01]  /*8440*/  LEA.HI R0, R3, R0, RZ, 0xc ;  /* 0x0000000003007211 */ /* 0x000fe200078f60ff */
[----:B------:R-:W-:Y:S01]  /*8450*/  UMOV UR6, 0x80000000 ;  /* 0x8000000000067882 */ /* 0x000fe20000000000 */
[----:B------:R-:W-:-:S09]  /*8460*/  UMOV UR7, 0x43300000 ;  /* 0x4330000000077882 */ /* 0x000fd20000000000 */
[----:B------:R-:W-:Y:S02]  /*8470*/  @P0 VIADD R9, R7, 0xfff00000 ;  /* 0xfff0000007090836 */ /* 0x000fe40000000000 */
[----:B------:R-:W-:Y:S02]  /*8480*/  @P0 VIADD R0, R0, 0x1 ;  /* 0x0000000100000836 */ /* 0x000fe40000000000 */
[----:B------:R-:W-:-:S03]  /*8490*/  @P0 IMAD.MOV.U32 R7, RZ, RZ, R9 ;  /* 0x000000ffff070224 */ /* 0x000fc600078e0009 */
[----:B------:R-:W-:-:S03]  /*84a0*/  LOP3.LUT R34, R0, 0x80000000, RZ, 0x3c, !PT ;  /* 0x8000000000227812 */ /* 0x000fc600078e3cff */
        /* <DEDUP_REMOVED lines=13> */
[----:B------:R-:W-:Y:S02]  /*8580*/  DADD R20, R2, R2 ;  /* 0x0000000002147229 */ /* 0x000fe40000000002 */
[----:B------:R-:W-:Y:S01]  /*8590*/  DADD R2, R34, -UR6 ;  /* 0x8000000622027e29 */ /* 0x000fe20008000000 */
[----:B------:R-:W-:Y:S01]  /*85a0*/  UMOV UR6, 0xfefa39ef ;  /* 0xfefa39ef00067882 */ /* 0x000fe20000000000 */
[----:B------:R-:W-:Y:S01]  /*85b0*/  UMOV UR7, 0x3fe62e42 ;  /* 0x3fe62e4200077882 */ /* 0x000fe20000000000 */
[----:B------:R-:W-:Y:S01]  /*85c0*/  DFMA R14, R12, R14, UR4 ;  /* 0x000000040c0e7e2b */ /* 0x000fe2000800000e */
[----:B------:R-:W-:Y:S01]  /*85d0*/  UMOV UR4, 0xa9ab0956 ;  /* 0xa9ab095600047882 */ /* 0x000fe20000000000 */
[----:B------:R-:W-:Y:S01]  /*85e0*/  UMOV UR5, 0x3f1745cb ;  /* 0x3f1745cb00057882 */ /* 0x000fe20000000000 */
[----:B------:R-:W-:-:S02]  /*85f0*/  DFMA R20, R6, -R10, R20 ;  /* 0x8000000a0614722b */ /* 0x000fc40000000014 */
[----:B------:R-:W-:-:S03]  /*8600*/  DFMA R6, R2, UR6, R10 ;  /* 0x0000000602067c2b */ /* 0x000fc6000800000a */
[----:B------:R-:W-:Y:S01]  /*8610*/  DFMA R14, R12, R14, UR4 ;  /* 0x000000040c0e7e2b */ /* 0x000fe2000800000e */
[----:B------:R-:W-:Y:S01]  /*8620*/  UMOV UR4, 0x2d1b5154 ;  /* 0x2d1b515400047882 */ /* 0x000fe20000000000 */
[----:B------:R-:W-:Y:S01]  /*8630*/  UMOV UR5, 0x3f3c71c7 ;  /* 0x3f3c71c700057882 */ /* 0x000fe20000000000 */
[----:B------:R-:W-:Y:S02]  /*8640*/  DMUL R20, R8, R20 ;  /* 0x0000001408147228 */ /* 0x000fe40000000000 */
[----:B------:R-:W-:-:S03]  /*8650*/  DFMA R34, -R2, UR6, R6 ;  /* 0x0000000602227c2b */ /* 0x000fc60008000106 */
[----:B------:R-:W-:Y:S01]  /*8660*/  DFMA R14, R12, R14, UR4 ;  /* 0x000000040c0e7e2b */ /* 0x000fe2000800000e */
[----:B------:R-:W-:Y:S01]  /*8670*/  UMOV UR4, 0x923be72d ;  /* 0x923be72d00047882 */ /* 0x000fe20000000000 */
[----:B------:R-:W-:-:S03]  /*8680*/  UMOV UR5, 0x3f624924 ;  /* 0x3f62492400057882 */ /* 0x000fc60000000000 */
[----:B------:R-:W-:-:S03]  /*8690*/  DADD R34, -R10, R34 ;  /* 0x000000000a227229 */ /* 0x000fc60000000122 */
        /* <DEDUP_REMOVED lines=15> */
.L_x_3832:
        /* <DEDUP_REMOVED lines=18> */
[----:B------:R-:W-:Y:S02]  /*88b0*/  IMAD.MOV.U32 R0, RZ, RZ, R7 ;  /* 0x000000ffff007224 */ /* 0x000fe400078e0007 */
[----:B------:R-:W-:Y:S02]  /*88c0*/  IMAD.MOV.U32 R9, RZ, RZ, R20 ;  /* 0x000000ffff097224 */ /* 0x000fe400078e0014 */
[----:B------:R-:W-:-:S07]  /*88d0*/  IMAD.MOV.U32 R8, RZ, RZ, R21 ;  /* 0x000000ffff087224 */ /* 0x000fce00078e0015 */
[----:B--23-5:R-:W-:Y:S05]  /*88e0*/  CALL.REL.NOINC `($__internal_3_$__cuda_sm20_div_rn_f64_full) ;  /* 0x0000009800b47944 */ /* 0x02cfea0003c00000 */
[----:B------:R-:W-:Y:S02]  /*88f0*/  IMAD.MOV.U32 R3, RZ, RZ, R2 ;  /* 0x000000ffff037224 */ /* 0x000fe400078e0002 */
[----:B------:R-:W-:-:S07]  /*8900*/  IMAD.MOV.U32 R2, RZ, RZ, R0 ;  /* 0x000000ffff027224 */ /* 0x000fce00078e0000 */
.L_x_3835:
[----:B------:R-:W-:Y:S05]  /*8910*/  BSYNC B3 ;  /* 0x0000000000037941 */ /* 0x000fea0003800000 */
.L_x_3834:
        /* <DEDUP_REMOVED lines=29> */
.L_x_3833:
[----:B------:R-:W-:Y:S05]  /*8af0*/  BSYNC B2 ;  /* 0x0000000000027941 */ /* 0x000fea0003800000 */
.L_x_3831:
        /* <DEDUP_REMOVED lines=22> */
[----:B------:R0:W1:Y:S02]  /*8c60*/  F2F.F64.F32 R8, R2 ;  /* 0x0000000200087310 */ /* 0x0000640000201800 */
[----:B0-----:R-:W-:Y:S01]  /*8c70*/  FMUL.FTZ R2, R0, 1 ;  /* 0x3f80000000027820 */ /* 0x001fe20000410000 */
[----:B-1----:R-:W-:Y:S01]  /*8c80*/  DFMA R8, -R8, UR4, R10 ;  /* 0x0000000408087c2b */ /* 0x002fe2000800010a */
        /* <DEDUP_REMOVED lines=30> */
[----:B------:R-:W-:-:S08]  /*8e70*/  DFMA R10, R8, R10, R8 ;  /* 0x0000000a080a722b */ /* 0x000fd00000000008 */
[----:B------:R-:W-:-:S08]  /*8e80*/  DFMA R10, -R10, R12, R14 ;  /* 0x0000000c0a0a722b */ /* 0x000fd0000000010e */
[----:B------:R-:W-:Y:S01]  /*8e90*/  DADD R8, -R10, 2 ;  /* 0x400000000a087429 */ /* 0x000fe20000000100 */
[----:B------:R-:W-:-:S05]  /*8ea0*/  IMAD.MOV.U32 R10, RZ, RZ, RZ ;  /* 0x000000ffff0a7224 */ /* 0x000fca00078e00ff */
        /* <DEDUP_REMOVED lines=11> */
.L_x_3837:
        /* <DEDUP_REMOVED lines=35> */
.L_x_3838:
[----:B------:R-:W-:Y:S05]  /*9190*/  BSYNC B0 ;  /* 0x0000000000007941 */ /* 0x000fea0003800000 */
.L_x_3836:
[----:B-----5:R-:W-:Y:S01]  /*91a0*/  DADD R12, R4, 1 ;  /* 0x3ff00000040c7429 */ /* 0x020fe20000000000 */
[----:B------:R-:W-:Y:S05]  /*91b0*/  BSSY B0, `(.L_x_3839) ;  /* 0x0000011000007945 */ /* 0x000fea0003800000 */
[----:B------:R-:W0:Y:S04]  /*91c0*/  MUFU.RCP64H R3, R13 ;  /* 0x0000000d00037308 */ /* 0x000e280000001800 */
[----:B------:R-:W-:-:S05]  /*91d0*/  VIADD R2, R13, 0x300402 ;  /* 0x003004020d027836 */ /* 0x000fca0000000000 */
[----:B------:R-:W-:Y:S01]  /*91e0*/  FSETP.GEU.AND P0, PT, |R2|, 5.8789094863358348022e-39, PT ;  /* 0x004004020200780b */ /* 0x000fe20003f0e200 */
[----:B0-----:R-:W-:-:S08]  /*91f0*/  DFMA R4, -R12, R2, 1 ;  /* 0x3ff000000c04742b */ /* 0x001fd00000000102 */
[----:B------:R-:W-:-:S08]  /*9200*/  DFMA R4, R4, R4, R4 ;  /* 0x000000040404722b */ /* 0x000fd00000000004 */
[----:B------:R-:W-:Y:S02]  /*9210*/  DFMA R6, R2, R4, R2 ;  /* 0x000000040206722b */ /* 0x000fe40000000002 */
[----:B------:R-:W-:-:S06]  /*9220*/  DFMA R4, -R10, R10, 1 ;  /* 0x3ff000000a04742b */ /* 0x000fcc000000010a */
        /* <DEDUP_REMOVED lines=8> */
[----:B--23--:R-:W-:Y:S05]  /*92b0*/  CALL.REL.NOINC `($__internal_2_$__cuda_sm20_dblrcp_rn_slowpath_v3) ;  /* 0x0000008c00987944 */ /* 0x00cfea0003c00000 */
.L_x_3840:
[----:B------:R-:W-:Y:S05]  /*92c0*/  BSYNC B0 ;  /* 0x0000000000007941 */ /* 0x000fea0003800000 */
.L_x_3839:
[----:B------:R-:W-:-:S08]  /*92d0*/  DMUL R2, R2, R24 ;  /* 0x0000001802027228 */ /* 0x000fd00000000000 */
[----:B------:R-:W-:-:S08]  /*92e0*/  DFMA R4, R4, R2, R10 ;  /* 0x000000020404722b */ /* 0x000fd0000000000a */
[----:B------:R-:W-:-:S11]  /*92f0*/  DMUL R4, R4, R22 ;  /* 0x0000001604047228 */ /* 0x000fd60000000000 */
.L_x_3826:
[----:B------:R-:W-:Y:S05]  /*9300*/  BSYNC B1 ;  /* 0x0000000000017941 */ /* 0x000fea0003800000 */
.L_x_3825:
[----:B------:R-:W0:Y:S01]  /*9310*/  S2R R0, SR_TID.X ;  /* 0x0000000000007919 */ /* 0x000e220000002100 */
[----:B------:R-:W-:Y:S01]  /*9320*/  BSSY B1, `(.L_x_3841) ;  /* 0x0000176000017945 */ /* 0x000fe20003800000 */
[----:B0-----:R-:W-:-:S05]  /*9330*/  VIADD R42, R0, 0x80 ;  /* 0x00000080002a7836 */ /* 0x001fca0000000000 */
[----:B------:R-:W-:-:S13]  /*9340*/  ISETP.GE.AND P0, PT, R42, R41, PT ;  /* 0x000000292a00720c */ /* 0x000fda0003f06270 */
[----:B------:R-:W-:Y:S05]  /*9350*/  @P0 BRA `(.L_x_3842) ;  /* 0x0000001400c80947 */ /* 0x000fea0003800000 */
[----:B------:R-:W-:Y:S01]  /*9360*/  IMAD.MOV.U32 R2, RZ, RZ, 0x652b82fe ;  /* 0x652b82feff027424 */ /* 0x000fe200078e00ff */
[----:B------:R-:W-:Y:S01]  /*9370*/  BSSY B0, `(.L_x_3843) ;  /* 0x000003b000007945 */ /* 0x000fe20003800000 */
[----:B------:R-:W-:Y:S02]  /*9380*/  IMAD.MOV.U32 R3, RZ, RZ, 0x3ff71547 ;  /* 0x3ff71547ff037424 */ /* 0x000fe400078e00ff */
[----:B------:R-:W-:Y:S02]  /*9390*/  IMAD.MOV.U32 R8, RZ, RZ, 0x3b39803f ;  /* 0x3b39803fff087424 */ /* 0x000fe400078e00ff */
[----:B------:R-:W-:Y:S02]  /*93a0*/  IMAD.MOV.U32 R9, RZ, RZ, 0x3c7abc9e ;  /* 0x3c7abc9eff097424 */ /* 0x000fe400078e00ff */
[----:B--2--5:R-:W-:Y:S01]  /*93b0*/  DFMA R38, -R26, R2, 6.75539944105574400000e+15 ;  /* 0x433800001a26742b */ /* 0x024fe20000000102 */
[----:B------:R-:W-:Y:S02]  /*93c0*/  IMAD.MOV.U32 R20, RZ, RZ, 0x11122322 ;  /* 0x11122322ff147424 */ /* 0x000fe400078e00ff */
[----:B------:R-:W-:-:S02]  /*93d0*/  IMAD.MOV.U32 R2, RZ, RZ, -0x105c611 ;  /* 0xfefa39efff027424 */ /* 0x000fc400078e00ff */
[----:B------:R-:W-:Y:S02]  /*93e0*/  IMAD.MOV.U32 R3, RZ, RZ, 0x3fe62e42 ;  /* 0x3fe62e42ff037424 */ /* 0x000fe400078e00ff */
[----:B------:R-:W-:Y:S01]  /*93f0*/  IMAD.MOV.U32 R21, RZ, RZ, 0x3f811111 ;  /* 0x3f811111ff157424 */ /* 0x000fe200078e00ff */
[----:B------:R-:W-:Y:S01]  /*9400*/  DADD R44, R38, -6.75539944105574400000e+15 ;  /* 0xc3380000262c7429 */ /* 0x000fe20000000000 */
[----:B-1--4-:R-:W-:Y:S02]  /*9410*/  IMAD.MOV.U32 R24, RZ, RZ, 0x555502a1 ;  /* 0x555502a1ff187424 */ /* 0x012fe400078e00ff */
[----:B------:R-:W-:Y:S02]  /*9420*/  IMAD.MOV.U32 R25, RZ, RZ, 0x3fa55555 ;  /* 0x3fa55555ff197424 */ /* 0x000fe400078e00ff */
[----:B------:R-:W-:Y:S02]  /*9430*/  IMAD.MOV.U32 R34, RZ, RZ, 0x55555511 ;  /* 0x55555511ff227424 */ /* 0x000fe400078e00ff */
[----:B------:R-:W-:Y:S01]  /*9440*/  IMAD.MOV.U32 R35, RZ, RZ, 0x3fc55555 ;  /* 0x3fc55555ff237424 */ /* 0x000fe200078e00ff */
[----:B------:R-:W-:Y:S01]  /*9450*/  DFMA R6, R44, -R2, -R26 ;  /* 0x800000022c06722b */ /* 0x000fe2000000081a */
[----:B------:R-:W-:-:S02]  /*9460*/  IMAD.MOV.U32 R36, RZ, RZ, 0xb ;  /* 0x0000000bff247424 */ /* 0x000fc400078e00ff */
[----:B------:R-:W-:-:S05]  /*9470*/  IMAD.MOV.U32 R37, RZ, RZ, 0x3fe00000 ;  /* 0x3fe00000ff257424 */ /* 0x000fca00078e00ff */
[----:B------:R-:W-:Y:S01]  /*9480*/  DFMA R44, R44, -R8, R6 ;  /* 0x800000082c2c722b */ /* 0x000fe20000000006 */
[----:B------:R-:W-:Y:S02]  /*9490*/  IMAD.MOV.U32 R8, RZ, RZ, 0x69ce2bdf ;  /* 0x69ce2bdfff087424 */ /* 0x000fe400078e00ff */
[----:B------:R-:W-:Y:S02]  /*94a0*/  IMAD.MOV.U32 R9, RZ, RZ, 0x3e5ade15 ;  /* 0x3e5ade15ff097424 */ /* 0x000fe400078e00ff */
[----:B------:R-:W-:Y:S02]  /*94b0*/  IMAD.MOV.U32 R6, RZ, RZ, -0x35dec16 ;  /* 0xfca213eaff067424 */ /* 0x000fe400078e00ff */
[----:B------:R-:W-:-:S06]  /*94c0*/  IMAD.MOV.U32 R7, RZ, RZ, 0x3e928af3 ;  /* 0x3e928af3ff077424 */ /* 0x000fcc00078e00ff */
[----:B------:R-:W-:Y:S01]  /*94d0*/  DFMA R10, R44, R8, R6 ;  /* 0x000000082c0a722b */ /* 0x000fe20000000006 */
[----:B------:R-:W-:Y:S02]  /*94e0*/  IMAD.MOV.U32 R8, RZ, RZ, 0x62401315 ;  /* 0x62401315ff087424 */ /* 0x000fe400078e00ff */
        /* <DEDUP_REMOVED lines=35> */
.L_x_3844:
[----:B------:R-:W-:Y:S05]  /*9720*/  BSYNC B0 ;  /* 0x0000000000007941 */ /* 0x000fea0003800000 */
.L_x_3843:
        /* <DEDUP_REMOVED lines=40> */
.L_x_3846:
[----:B------:R-:W-:Y:S05]  /*99b0*/  BSYNC B0 ;  /* 0x0000000000007941 */ /* 0x000fea0003800000 */
.L_x_3845:
        /* <DEDUP_REMOVED lines=85> */
.L_x_3848:
        /* <DEDUP_REMOVED lines=21> */
[----:B---3-5:R-:W-:Y:S05]  /*a060*/  CALL.REL.NOINC `($__internal_3_$__cuda_sm20_div_rn_f64_full) ;  /* 0x0000008000d47944 */ /* 0x028fea0003c00000 */
[----:B------:R-:W-:Y:S02]  /*a070*/  IMAD.MOV.U32 R3, RZ, RZ, R2 ;  /* 0x000000ffff037224 */ /* 0x000fe400078e0002 */
[----:B------:R-:W-:-:S07]  /*a080*/  IMAD.MOV.U32 R2, RZ, RZ, R0 ;  /* 0x000000ffff027224 */ /* 0x000fce00078e0000 */
.L_x_3851:
[----:B------:R-:W-:Y:S05]  /*a090*/  BSYNC B3 ;  /* 0x0000000000037941 */ /* 0x000fea0003800000 */
.L_x_3850:
        /* <DEDUP_REMOVED lines=29> */
.L_x_3849:
[----:B------:R-:W-:Y:S05]  /*a270*/  BSYNC B2 ;  /* 0x0000000000027941 */ /* 0x000fea0003800000 */
.L_x_3847:
        /* <DEDUP_REMOVED lines=70> */
.L_x_3853:
        /* <DEDUP_REMOVED lines=35> */
.L_x_3854:
[----:B------:R-:W-:Y:S05]  /*a910*/  BSYNC B0 ;  /* 0x0000000000007941 */ /* 0x000fea0003800000 */
.L_x_3852:
        /* <DEDUP_REMOVED lines=17> */
[----:B---3-5:R-:W-:Y:S05]  /*aa30*/  CALL.REL.NOINC `($__internal_2_$__cuda_sm20_dblrcp_rn_slowpath_v3) ;  /* 0x0000007400b87944 */ /* 0x028fea0003c00000 */
.L_x_3856:
[----:B------:R-:W-:Y:S05]  /*aa40*/  BSYNC B0 ;  /* 0x0000000000007941 */ /* 0x000fea0003800000 */
.L_x_3855:
[----:B------:R-:W-:-:S08]  /*aa50*/  DMUL R2, R2, R26 ;  /* 0x0000001a02027228 */ /* 0x000fd00000000000 */
[----:B------:R-:W-:-:S08]  /*aa60*/  DFMA R2, R14, R2, R10 ;  /* 0x000000020e02722b */ /* 0x000fd0000000000a */
[----:B------:R-:W-:-:S11]  /*aa70*/  DMUL R28, R2, R28 ;  /* 0x0000001c021c7228 */ /* 0x000fd60000000000 */
.L_x_3842:
[----:B------:R-:W-:Y:S05]  /*aa80*/  BSYNC B1 ;  /* 0x0000000000017941 */ /* 0x000fea0003800000 */
.L_x_3841:
[----:B------:R-:W0:Y:S01]  /*aa90*/  S2R R0, SR_TID.X ;  /* 0x0000000000007919 */ /* 0x000e220000002100 */
[----:B------:R-:W-:Y:S01]  /*aaa0*/  BSSY B1, `(.L_x_3857) ;  /* 0x000016e000017945 */ /* 0x000fe20003800000 */
[----:B0-----:R-:W-:-:S05]  /*aab0*/  VIADD R0, R0, 0x100 ;  /* 0x0000010000007836 */ /* 0x001fca0000000000 */
[----:B------:R-:W-:-:S13]  /*aac0*/  ISETP.GE.AND P0, PT, R0, R41, PT ;  /* 0x000000290000720c */ /* 0x000fda0003f06270 */
[----:B------:R-:W-:Y:S05]  /*aad0*/  @P0 BRA `(.L_x_3858) ;  /* 0x0000001400a80947 */ /* 0x000fea0003800000 */
[----:B------:R-:W-:Y:S01]  /*aae0*/  IMAD.MOV.U32 R6, RZ, RZ, 0x652b82fe ;  /* 0x652b82feff067424 */ /* 0x000fe200078e00ff */
[----:B------:R-:W-:Y:S01]  /*aaf0*/  BSSY B0, `(.L_x_3859) ;  /* 0x000004d000007945 */ /* 0x000fe20003800000 */
[----:B------:R-:W-:Y:S01]  /*ab00*/  IMAD.MOV.U32 R7, RZ, RZ, 0x3ff71547 ;  /* 0x3ff71547ff077424 */ /* 0x000fe200078e00ff */
[----:B-----5:R-:W-:Y:S01]  /*ab10*/  FSETP.GEU.FTZ.AND P2, PT, |R19|, 4.1917929649353027344, PT ;  /* 0x4086232b1300780b */ /* 0x020fe20003f5e200 */
[----:B------:R-:W-:Y:S02]  /*ab20*/  IMAD.MOV.U32 R14, RZ, RZ, -0x105c611 ;  /* 0xfefa39efff0e7424 */ /* 0x000fe400078e00ff */
[----:B------:R-:W-:Y:S02]  /*ab30*/  IMAD.MOV.U32 R15, RZ, RZ, 0x3fe62e42 ;  /* 0x3fe62e42ff0f7424 */ /* 0x000fe400078e00ff */
[CC--:B------:R-:W-:Y:S01]  /*ab40*/  DFMA R2, -R18.reuse, R6.reuse, 6.75539944105574400000e+15 ;  /* 0x433800001202742b */ /* 0x0c0fe20000000106 */
[----:B------:R-:W-:Y:S01]  /*ab50*/  IMAD.MOV.U32 R20, RZ, RZ, 0x3b39803f ;  /* 0x3b39803fff147424 */ /* 0x000fe200078e00ff */
[----:B------:R-:W-:Y:S01]  /*ab60*/  DFMA R6, R18, R6, 6.75539944105574400000e+15 ;  /* 0x433800001206742b */ /* 0x000fe20000000006 */
[----:B------:R-:W-:-:S02]  /*ab70*/  IMAD.MOV.U32 R21, RZ, RZ, 0x3c7abc9e ;  /* 0x3c7abc9eff157424 */ /* 0x000fc400078e00ff */
[----:B------:R-:W-:Y:S02]  /*ab80*/  IMAD.MOV.U32 R22, RZ, RZ, 0x69ce2bdf ;  /* 0x69ce2bdfff167424 */ /* 0x000fe400078e00ff */
[----:B------:R-:W-:Y:S01]  /*ab90*/  IMAD.MOV.U32 R23, RZ, RZ, 0x3e5ade15 ;  /* 0x3e5ade15ff177424 */ /* 0x000fe200078e00ff */
[----:B------:R-:W-:Y:S02]  /*aba0*/  DADD R10, R2, -6.75539944105574400000e+15 ;  /* 0xc3380000020a7429 */ /* 0x000fe40000000000 */
[----:B------:R-:W-:-:S06]  /*abb0*/  DADD R12, R6, -6.75539944105574400000e+15 ;  /* 0xc3380000060c7429 */ /* 0x000fcc0000000000 */
[-CC-:B------:R-:W-:Y:S02]  /*abc0*/  DFMA R8, R10, -R14.reuse, -R18.reuse ;  /* 0x8000000e0a08722b */ /* 0x180fe40000000812 */
[----:B------:R-:W-:-:S06]  /*abd0*/  DFMA R14, R12, -R14, R18 ;  /* 0x8000000e0c0e722b */ /* 0x000fcc0000000012 */
[-C--:B------:R-:W-:Y:S02]  /*abe0*/  DFMA R10, R10, -R20.reuse, R8 ;  /* 0x800000140a0a722b */ /* 0x080fe40000000008 */
[----:B------:R-:W-:Y:S01]  /*abf0*/  DFMA R8, R12, -R20, R14 ;  /* 0x800000140c08722b */ /* 0x000fe2000000000e */
[----:B------:R-:W-:Y:S02]  /*ac00*/  IMAD.MOV.U32 R14, RZ, RZ, -0x35dec16 ;  /* 0xfca213eaff0e7424 */ /* 0x000fe400078e00ff */
[----:B------:R-:W-:Y:S02]  /*ac10*/  IMAD.MOV.U32 R15, RZ, RZ, 0x3e928af3 ;  /* 0x3e928af3ff0f7424 */ /* 0x000fe400078e00ff */
[----:B------:R-:W-:Y:S02]  /*ac20*/  IMAD.MOV.U32 R20, RZ, RZ, 0x62401315 ;  /* 0x62401315ff147424 */ /* 0x000fe400078e00ff */
[----:B------:R-:W-:Y:S02]  /*ac30*/  IMAD.MOV.U32 R21, RZ, RZ, 0x3ec71dee ;  /* 0x3ec71deeff157424 */ /* 0x000fe400078e00ff */
[----:B------:R-:W-:-:S02]  /*ac40*/  DFMA R12, R10, R22, R14 ;  /* 0x000000160a0c722b */ /* 0x000fc4000000000e */
        /* <DEDUP_REMOVED lines=34> */
[----:B------:R-:W-:Y:S02]  /*ae70*/  IMAD.MOV.U32 R0, RZ, RZ, R21 ;  /* 0x000000ffff007224 */ /* 0x000fe400078e0015 */
[----:B------:R-:W-:Y:S02]  /*ae80*/  DFMA R10, R10, R12, 1 ;  /* 0x3ff000000a0a742b */ /* 0x000fe4000000000c */
[----:B------:R-:W-:Y:S01]  /*ae90*/  DFMA R8, R8, R14, 1 ;  /* 0x3ff000000808742b */ /* 0x000fe2000000000e */
[----:B------:R-:W-:-:S07]  /*aea0*/  FSETP.GEU.FTZ.AND P0, PT, |R0|, 4.1917929649353027344, PT ;  /* 0x4086232b0000780b */ /* 0x000fce0003f1e200 */
[----:B------:R-:W-:Y:S02]  /*aeb0*/  IMAD R21, R2, 0x100000, R11 ;  /* 0x0010000002157824 */ /* 0x000fe400078e020b */
[----:B------:R-:W-:Y:S02]  /*aec0*/  IMAD R23, R6, 0x100000, R9 ;  /* 0x0010000006177824 */ /* 0x000fe400078e0209 */
        /* <DEDUP_REMOVED lines=15> */
.L_x_3860:
[----:B------:R-:W-:Y:S05]  /*afc0*/  BSYNC B0 ;  /* 0x0000000000007941 */ /* 0x000fea0003800000 */
.L_x_3859:
        /* <DEDUP_REMOVED lines=14> */
.L_x_3862:
[----:B------:R-:W-:Y:S05]  /*b0b0*/  BSYNC B0 ;  /* 0x0000000000007941 */ /* 0x000fea0003800000 */
.L_x_3861:
        /* <DEDUP_REMOVED lines=31> */
[----:B-1--4-:R-:W-:Y:S01]  /*b2b0*/  IMAD.MOV.U32 R25, RZ, RZ, 0x43300000 ;  /* 0x43300000ff197424 */ /* 0x012fe200078e00ff */
        /* <DEDUP_REMOVED lines=53> */
.L_x_3864:
        /* <DEDUP_REMOVED lines=21> */
[----:B-1234-:R-:W-:Y:S05]  /*b760*/  CALL.REL.NOINC `($__internal_3_$__cuda_sm20_div_rn_f64_full) ;  /* 0x0000006c00147944 */ /* 0x01efea0003c00000 */
[----:B------:R-:W-:Y:S02]  /*b770*/  IMAD.MOV.U32 R3, RZ, RZ, R2 ;  /* 0x000000ffff037224 */ /* 0x000fe400078e0002 */
[----:B------:R-:W-:-:S07]  /*b780*/  IMAD.MOV.U32 R2, RZ, RZ, R0 ;  /* 0x000000ffff027224 */ /* 0x000fce00078e0000 */
.L_x_3867:
[----:B------:R-:W-:Y:S05]  /*b790*/  BSYNC B3 ;  /* 0x0000000000037941 */ /* 0x000fea0003800000 */
.L_x_3866:
        /* <DEDUP_REMOVED lines=29> */
.L_x_3865:
[----:B------:R-:W-:Y:S05]  /*b970*/  BSYNC B2 ;  /* 0x0000000000027941 */ /* 0x000fea0003800000 */
.L_x_3863:
        /* <DEDUP_REMOVED lines=22> */
[----:B------:R0:W5:Y:S02]  /*bae0*/  F2F.F64.F32 R8, R2 ;  /* 0x0000000200087310 */ /* 0x0001640000201800 */
[----:B0-----:R-:W-:Y:S01]  /*baf0*/  FMUL.FTZ R2, R0, 1 ;  /* 0x3f80000000027820 */ /* 0x001fe20000410000 */
[----:B-----5:R-:W-:Y:S01]  /*bb00*/  DFMA R8, -R8, UR4, R10 ;  /* 0x0000000408087c2b */ /* 0x020fe2000800010a */
        /* <DEDUP_REMOVED lines=45> */
.L_x_3869:
        /* <DEDUP_REMOVED lines=35> */
.L_x_3870:
[----:B------:R-:W-:Y:S05]  /*c010*/  BSYNC B0 ;  /* 0x0000000000007941 */ /* 0x000fea0003800000 */
.L_x_3868:
        /* <DEDUP_REMOVED lines=17> */
[----:B-1234-:R-:W-:Y:S05]  /*c130*/  CALL.REL.NOINC `($__internal_2_$__cuda_sm20_dblrcp_rn_slowpath_v3) ;  /* 0x0000005c00f87944 */ /* 0x01efea0003c00000 */
.L_x_3872:
[----:B------:R-:W-:Y:S05]  /*c140*/  BSYNC B0 ;  /* 0x0000000000007941 */ /* 0x000fea0003800000 */
.L_x_3871:
[----:B------:R-:W-:-:S08]  /*c150*/  DMUL R2, R2, R18 ;  /* 0x0000001202027228 */ /* 0x000fd00000000000 */
[----:B------:R-:W-:-:S08]  /*c160*/  DFMA R2, R14, R2, R10 ;  /* 0x000000020e02722b */ /* 0x000fd0000000000a */
[----:B-1--4-:R-:W-:-:S11]  /*c170*/  DMUL R24, R2, R30 ;  /* 0x0000001e02187228 */ /* 0x012fd60000000000 */
.L_x_3858:
[----:B------:R-:W-:Y:S05]  /*c180*/  BSYNC B1 ;  /* 0x0000000000017941 */ /* 0x000fea0003800000 */
.L_x_3857:
        /* <DEDUP_REMOVED lines=8> */
[----:B-1---5:R-:W-:Y:S01]  /*c210*/  FSETP.GEU.FTZ.AND P2, PT, |R17|, 4.1917929649353027344, PT ;  /* 0x4086232b1100780b */ /* 0x022fe20003f5e200 */
        /* <DEDUP_REMOVED lines=75> */
.L_x_3876:
[----:B------:R-:W-:Y:S05]  /*c6d0*/  BSYNC B0 ;  /* 0x0000000000007941 */ /* 0x000fea0003800000 */
.L_x_3875:
        /* <DEDUP_REMOVED lines=14> */
.L_x_3878:
[----:B------:R-:W-:Y:S05]  /*c7c0*/  BSYNC B0 ;  /* 0x0000000000007941 */ /* 0x000fea0003800000 */
.L_x_3877:
        /* <DEDUP_REMOVED lines=85> */
.L_x_3880:
        /* <DEDUP_REMOVED lines=21> */
[----:B--234-:R-:W-:Y:S05]  /*ce70*/  CALL.REL.NOINC `($__internal_3_$__cuda_sm20_div_rn_f64_full) ;  /* 0x0000005400507944 */ /* 0x01cfea0003c00000 */
[----:B------:R-:W-:Y:S02]  /*ce80*/  IMAD.MOV.U32 R3, RZ, RZ, R2 ;  /* 0x000000ffff037224 */ /* 0x000fe400078e0002 */
[----:B------:R-:W-:-:S07]  /*ce90*/  IMAD.MOV.U32 R2, RZ, RZ, R0 ;  /* 0x000000ffff027224 */ /* 0x000fce00078e0000 */
.L_x_3883:
[----:B------:R-:W-:Y:S05]  /*cea0*/  BSYNC B3 ;  /* 0x0000000000037941 */ /* 0x000fea0003800000 */
.L_x_3882:
        /* <DEDUP_REMOVED lines=29> */
.L_x_3881:
[----:B------:R-:W-:Y:S05]  /*d080*/  BSYNC B2 ;  /* 0x0000000000027941 */ /* 0x000fea0003800000 */
.L_x_3879:
        /* <DEDUP_REMOVED lines=70> */
.L_x_3885:
        /* <DEDUP_REMOVED lines=35> */
.L_x_3886:
[----:B------:R-:W-:Y:S05]  /*d720*/  BSYNC B0 ;  /* 0x0000000000007941 */ /* 0x000fea0003800000 */
.L_x_3884:
        /* <DEDUP_REMOVED lines=17> */
[----:B--234-:R-:W-:Y:S05]  /*d840*/  CALL.REL.NOINC `($__internal_2_$__cuda_sm20_dblrcp_rn_slowpath_v3) ;  /* 0x0000004800347944 */ /* 0x01cfea0003c00000 */
.L_x_3888:
[----:B------:R-:W-:Y:S05]  /*d850*/  BSYNC B0 ;  /* 0x0000000000007941 */ /* 0x000fea0003800000 */
.L_x_3887:
[----:B------:R-:W-:-:S08]  /*d860*/  DMUL R2, R2, R16 ;  /* 0x0000001002027228 */ /* 0x000fd00000000000 */
[----:B------:R-:W-:-:S08]  /*d870*/  DFMA R2, R14, R2, R10 ;  /* 0x000000020e02722b */ /* 0x000fd0000000000a */
[----:B---3--:R-:W-:-:S11]  /*d880*/  DMUL R16, R2, R32 ;  /* 0x0000002002107228 */ /* 0x008fd60000000000 */
.L_x_3874:
[----:B------:R-:W-:Y:S05]  /*d890*/  BSYNC B1 ;  /* 0x0000000000017941 */ /* 0x000fea0003800000 */
.L_x_3873:
[----:B------:R-:W0:Y:S01]  /*d8a0*/  S2R R0, SR_CTAID.X ;  /* 0x0000000000007919 */ /* 0x000e220000002500 */
[----:B------:R-:W0:Y:S01]  /*d8b0*/  LDC R3, c[0x0][0x210] ;  /* 0x00008400ff037b82 */ /* 0x000e220000000800 */
[----:B------:R-:W-:Y:S01]  /*d8c0*/  BSSY B6, `(.L_x_3889) ;  /* 0x0000133000067945 */ /* 0x000fe20003800000 */
[----:B-----5:R-:W1:Y:S06]  /*d8d0*/  S2R R19, SR_TID.X ;  /* 0x0000000000137919 */ /* 0x020e6c0000002100 */
[----:B------:R-:W2:Y:S01]  /*d8e0*/  LDC.U8 R22, c[0x0][0x240] ;  /* 0x00009000ff167b82 */ /* 0x000ea20000000000 */
[----:B0-----:R-:W-:-:S05]  /*d8f0*/  IMAD R18, R0, -0x200, R3 ;  /* 0xfffffe0000127824 */ /* 0x001fca00078e0203 */
[----:B-1----:R-:W-:-:S13]  /*d900*/  ISETP.GE.AND P0, PT, R19, R18, PT ;  /* 0x000000121300720c */ /* 0x002fda0003f06270 */
[----:B--2---:R-:W-:Y:S05]  /*d910*/  @P0 BRA `(.L_x_3890) ;  /* 0x0000001000b40947 */ /* 0x004fea0003800000 */
[----:B------:R-:W0:Y:S01]  /*d920*/  LDC.64 R2, c[0x0][0x218] ;  /* 0x00008600ff027b82 */ /* 0x000e220000000a00 */
        /* <DEDUP_REMOVED lines=17> */
[----:B------:R-:W0:Y:S01]  /*da40*/  F2I.F64.TRUNC R5, R4 ;  /* 0x0000000400057311 */ /* 0x000e22000030d100 */
[----:B------:R-:W-:Y:S01]  /*da50*/  IMAD.MOV.U32 R19, RZ, RZ, R42 ;  /* 0x000000ffff137224 */ /* 0x000fe200078e002a */
[----:B0-----:R0:W-:Y:S01]  /*da60*/  STG.E.U8 desc[UR36][R2.64], R5 ;  /* 0x0000000502007986 */ /* 0x0011e2000c101124 */
[----:B------:R-:W-:Y:S05]  /*da70*/  BRA `(.L_x_3890) ;  /* 0x00000010005c7947 */ /* 0x000fea0003800000 */
.L_x_3894:
[----:B------:R-:W0:Y:S01]  /*da80*/  F2I.S64.F64.TRUNC R4, R4 ;  /* 0x0000000400047311 */ /* 0x000e22000030d900 */
[----:B------:R-:W-:Y:S02]  /*da90*/  IMAD.MOV.U32 R19, RZ, RZ, R42 ;  /* 0x000000ffff137224 */ /* 0x000fe400078e002a */
[----:B0-----:R-:W-:-:S05]  /*daa0*/  IMAD.MOV.U32 R7, RZ, RZ, R4 ;  /* 0x000000ffff077224 */ /* 0x001fca00078e0004 */
[----:B------:R0:W-:Y:S01]  /*dab0*/  STG.E.U8 desc[UR36][R2.64], R7 ;  /* 0x0000000702007986 */ /* 0x0001e2000c101124 */
[----:B------:R-:W-:Y:S05]  /*dac0*/  BRA `(.L_x_3890) ;  /* 0x0000001000487947 */ /* 0x000fea0003800000 */
.L_x_3893:
[----:B------:R-:W-:-:S13]  /*dad0*/  ISETP.NE.AND P0, PT, R0, 0x2, PT ;  /* 0x000000020000780c */ /* 0x000fda0003f05270 */
[----:B------:R-:W-:Y:S05]  /*dae0*/  @!P0 BRA `(.L_x_3896) ;  /* 0x0000000000308947 */ /* 0x000fea0003800000 */
[----:B------:R-:W-:-:S13]  /*daf0*/  ISETP.NE.AND P0, PT, R0, 0x3, PT ;  /* 0x000000030000780c */ /* 0x000fda0003f05270 */
[----:B------:R-:W-:Y:S05]  /*db00*/  @!P0 BRA `(.L_x_3897) ;  /* 0x0000000000188947 */ /* 0x000fea0003800000 */
[----:B------:R-:W-:-:S13]  /*db10*/  ISETP.NE.AND P0, PT, R0, 0x4, PT ;  /* 0x000000040000780c */ /* 0x000fda0003f05270 */
[----:B------:R-:W-:Y:S05]  /*db20*/  @P0 BRA `(.L_x_3895) ;  /* 0x0000000c00cc0947 */ /* 0x000fea0003800000 */
[----:B------:R-:W0:Y:S01]  /*db30*/  F2I.S64.F64.TRUNC R4, R4 ;  /* 0x0000000400047311 */ /* 0x000e22000030d900 */
[----:B------:R-:W-:Y:S01]  /*db40*/  IMAD.MOV.U32 R19, RZ, RZ, R42 ;  /* 0x000000ffff137224 */ /* 0x000fe200078e002a */
[----:B0-----:R0:W-:Y:S01]  /*db50*/  STG.E.64 desc[UR36][R2.64], R4 ;  /* 0x0000000402007986 */ /* 0x0011e2000c101b24 */
[----:B------:R-:W-:Y:S05]  /*db60*/  BRA `(.L_x_3890) ;  /* 0x0000001000207947 */ /* 0x000fea0003800000 */
.L_x_3897:
[----:B------:R-:W0:Y:S01]  /*db70*/  F2I.F64.TRUNC R5, R4 ;  /* 0x0000000400057311 */ /* 0x000e22000030d100 */
[----:B------:R-:W-:Y:S01]  /*db80*/  IMAD.MOV.U32 R19, RZ, RZ, R42 ;  /* 0x000000ffff137224 */ /* 0x000fe200078e002a */
[----:B0-----:R0:W-:Y:S01]  /*db90*/  STG.E desc[UR36][R2.64], R5 ;  /* 0x0000000502007986 */ /* 0x0011e2000c101924 */
[----:B------:R-:W-:Y:S05]  /*dba0*/  BRA `(.L_x_3890) ;  /* 0x0000001000107947 */ /* 0x000fea0003800000 */
.L_x_3896:
[----:B------:R-:W0:Y:S01]  /*dbb0*/  F2I.F64.TRUNC R5, R4 ;  /* 0x0000000400057311 */ /* 0x000e22000030d100 */
[----:B------:R-:W-:Y:S01]  /*dbc0*/  IMAD.MOV.U32 R19, RZ, RZ, R42 ;  /* 0x000000ffff137224 */ /* 0x000fe200078e002a */
[----:B0-----:R0:W-:Y:S01]  /*dbd0*/  STG.E.U16 desc[UR36][R2.64], R5 ;  /* 0x0000000502007986 */ /* 0x0011e2000c101524 */
[----:B------:R-:W-:Y:S05]  /*dbe0*/  BRA `(.L_x_3890) ;  /* 0x0000001000007947 */ /* 0x000fea0003800000 */
.L_x_3892:
        /* <DEDUP_REMOVED lines=10> */
[----:B------:R-:W-:-:S13]  /*dc90*/  IMAD.MOV.U32 R19, RZ, RZ, R42 ;  /* 0x000000ffff137224 */ /* 0x000fda00078e002a */
[----:B0-----:R-:W-:-:S05]  /*dca0*/  @!P0 FMUL R7, R7, 1.175494350822287508e-38 ;  /* 0x0080000007078820 */ /* 0x001fca0000400000 */
[----:B------:R0:W-:Y:S01]  /*dcb0*/  STG.E desc[UR36][R2.64], R7 ;  /* 0x0000000702007986 */ /* 0x0001e2000c101924 */
[----:B------:R-:W-:Y:S05]  /*dcc0*/  BRA `(.L_x_3890) ;  /* 0x0000000c00c87947 */ /* 0x000fea0003800000 */
.L_x_3899:
[----:B------:R-:W-:Y:S01]  /*dcd0*/  UMOV UR4, 0xf0000000 ;  /* 0xf000000000047882 */ /* 0x000fe20000000000 */
[----:B------:R-:W-:Y:S01]  /*dce0*/  UMOV UR5, 0x380fffff ;  /* 0x380fffff00057882 */ /* 0x000fe20000000000 */
[----:B------:R-:W0:Y:S01]  /*dcf0*/  F2F.F32.F64 R0, R4 ;  /* 0x0000000400007310 */ /* 0x000e220000301000 */
[----:B------:R-:W-:Y:S01]  /*dd00*/  DSETP.GEU.AND P0, PT, |R4|, UR4, PT ;  /* 0x0000000404007e2a */ /* 0x000fe2000bf0e200 */
[----:B------:R-:W-:-:S13]  /*dd10*/  IMAD.MOV.U32 R19, RZ, RZ, R42 ;  /* 0x000000ffff137224 */ /* 0x000fda00078e002a */
[----:B0-----:R-:W-:-:S05]  /*dd20*/  @!P0 FMUL R0, R0, 1.175494350822287508e-38 ;  /* 0x0080000000008820 */ /* 0x001fca0000400000 */
[----:B------:R-:W-:-:S05]  /*dd30*/  F2FP.F16.F32.PACK_AB R0, RZ, R0 ;  /* 0x00000000ff00723e */ /* 0x000fca00000000ff */
[----:B------:R0:W-:Y:S01]  /*dd40*/  STG.E.U16 desc[UR36][R2.64], R0 ;  /* 0x0000000002007986 */ /* 0x0001e2000c101524 */
[----:B------:R-:W-:Y:S05]  /*dd50*/  BRA `(.L_x_3890) ;  /* 0x0000000c00a47947 */ /* 0x000fea0003800000 */
.L_x_3898:
        /* <DEDUP_REMOVED lines=10> */
[----:B------:R-:W-:Y:S02]  /*de00*/  IMAD.MOV.U32 R7, RZ, RZ, RZ ;  /* 0x000000ffff077224 */ /* 0x000fe400078e00ff */
[----:B------:R-:W-:-:S11]  /*de10*/  IMAD.MOV.U32 R19, RZ, RZ, R42 ;  /* 0x000000ffff137224 */ /* 0x000fd600078e002a */
[----:B0-----:R-:W-:-:S05]  /*de20*/  @!P0 FMUL R6, R6, 1.175494350822287508e-38 ;  /* 0x0080000006068820 */ /* 0x001fca0000400000 */
[----:B------:R0:W-:Y:S01]  /*de30*/  STG.E.64 desc[UR36][R2.64], R6 ;  /* 0x0000000602007986 */ /* 0x0001e2000c101b24 */
[----:B------:R-:W-:Y:S05]  /*de40*/  BRA `(.L_x_3890) ;  /* 0x0000000c00687947 */ /* 0x000fea0003800000 */
.L_x_3901:
[----:B------:R-:W-:Y:S01]  /*de50*/  UMOV UR4, 0xf0000000 ;  /* 0xf000000000047882 */ /* 0x000fe20000000000 */
[----:B------:R-:W-:Y:S01]  /*de60*/  UMOV UR5, 0x380fffff ;  /* 0x380fffff00057882 */ /* 0x000fe20000000000 */
[----:B------:R-:W0:Y:S01]  /*de70*/  F2F.F32.F64 R0, R4 ;  /* 0x0000000400007310 */ /* 0x000e220000301000 */
[----:B------:R-:W-:Y:S01]  /*de80*/  DSETP.GEU.AND P0, PT, |R4|, UR4, PT ;  /* 0x0000000404007e2a */ /* 0x000fe2000bf0e200 */
[----:B------:R-:W-:-:S13]  /*de90*/  IMAD.MOV.U32 R19, RZ, RZ, R42 ;  /* 0x000000ffff137224 */ /* 0x000fda00078e002a */
[----:B0-----:R-:W-:-:S05]  /*dea0*/  @!P0 FMUL R0, R0, 1.175494350822287508e-38 ;  /* 0x0080000000008820 */ /* 0x001fca0000400000 */
[----:B------:R-:W-:-:S04]  /*deb0*/  F2FP.F16.F32.PACK_AB R5, RZ, R0 ;  /* 0x00000000ff05723e */ /* 0x000fc800000000ff */
[----:B------:R-:W-:-:S05]  /*dec0*/  PRMT R5, R5, 0x5410, RZ ;  /* 0x0000541005057816 */ /* 0x000fca00000000ff */
[----:B------:R0:W-:Y:S01]  /*ded0*/  STG.E desc[UR36][R2.64], R5 ;  /* 0x0000000502007986 */ /* 0x0001e2000c101924 */
[----:B------:R-:W-:Y:S05]  /*dee0*/  BRA `(.L_x_3890) ;  /* 0x0000000c00407947 */ /* 0x000fea0003800000 */
.L_x_3900:
[----:B------:R0:W-:Y:S01]  /*def0*/  STG.E.64 desc[UR36][R2.64], R4 ;  /* 0x0000000402007986 */ /* 0x0001e2000c101b24 */
[----:B------:R-:W-:Y:S01]  /*df00*/  IMAD.MOV.U32 R19, RZ, RZ, R42 ;  /* 0x000000ffff137224 */ /* 0x000fe200078e002a */
[----:B------:R-:W-:Y:S06]  /*df10*/  BRA `(.L_x_3890) ;  /* 0x0000000c00347947 */ /* 0x000fec0003800000 */
.L_x_3891:
        /* <DEDUP_REMOVED lines=8> */
[----:B------:R-:W-:Y:S01]  /*dfa0*/  DSETP.NEU.AND P0, PT, R4, RZ, PT ;  /* 0x000000ff0400722a */ /* 0x000fe20003f0d000 */
[----:B------:R-:W-:-:S05]  /*dfb0*/  IMAD.MOV.U32 R19, RZ, RZ, R42 ;  /* 0x000000ffff137224 */ /* 0x000fca00078e002a */
[----:B------:R-:W-:-:S05]  /*dfc0*/  SEL R5, RZ, 0x1, !P0 ;  /* 0x00000001ff057807 */ /* 0x000fca0004000000 */
[----:B------:R1:W-:Y:S01]  /*dfd0*/  STG.E.U8 desc[UR36][R2.64], R5 ;  /* 0x0000000502007986 */ /* 0x0003e2000c101124 */
[----:B------:R-:W-:Y:S05]  /*dfe0*/  BRA `(.L_x_3890) ;  /* 0x0000000c00007947 */ /* 0x000fea0003800000 */
.L_x_3904:
[----:B------:R-:W-:Y:S01]  /*dff0*/  CS2R R6, SRZ ;  /* 0x0000000000067805 */ /* 0x000fe2000001ff00 */
[----:B------:R-:W-:-:S04]  /*e000*/  IMAD.MOV.U32 R19, RZ, RZ, R42 ;  /* 0x000000ffff137224 */ /* 0x000fc800078e002a */
[----:B------:R0:W-:Y:S01]  /*e010*/  STG.E.128 desc[UR36][R2.64], R4 ;  /* 0x0000000402007986 */ /* 0x0001e2000c101d24 */
[----:B------:R-:W-:Y:S05]  /*e020*/  BRA `(.L_x_3890) ;  /* 0x0000000800f07947 */ /* 0x000fea0003800000 */
.L_x_3903:
        /* <DEDUP_REMOVED lines=25> */
.L_x_3908:
[----:B------:R-:W-:Y:S05]  /*e1c0*/  BSYNC B0 ;  /* 0x0000000000007941 */ /* 0x000fea0003800000 */
.L_x_3907:
[----:B------:R-:W-:Y:S01]  /*e1d0*/  LOP3.LUT R7, R0, R7, RZ, 0xfc, !PT ;  /* 0x0000000700077212 */ /* 0x000fe200078efcff */
[----:B------:R-:W-:-:S04]  /*e1e0*/  IMAD.MOV.U32 R19, RZ, RZ, R42 ;  /* 0x000000ffff137224 */ /* 0x000fc800078e002a */
[----:B------:R0:W-:Y:S01]  /*e1f0*/  STG.E.U8 desc[UR36][R2.64], R7 ;  /* 0x0000000702007986 */ /* 0x0001e2000c101124 */
[----:B------:R-:W-:Y:S05]  /*e200*/  BRA `(.L_x_3890) ;  /* 0x0000000800787947 */ /* 0x000fea0003800000 */
.L_x_3906:
        /* <DEDUP_REMOVED lines=17> */
.L_x_3910:
[----:B------:R-:W-:Y:S01]  /*e320*/  IMAD.MOV.U32 R0, RZ, RZ, 0x7f ;  /* 0x0000007fff007424 */ /* 0x000fe200078e00ff */
[----:B------:R-:W-:-:S04]  /*e330*/  ISETP.GT.U32.AND P0, PT, R6, 0x7f800000, PT ;  /* 0x7f8000000600780c */ /* 0x000fc80003f04070 */
[----:B------:R-:W-:-:S09]  /*e340*/  SEL R0, R0, 0x7c, P0 ;  /* 0x0000007c00007807 */ /* 0x000fd20000000000 */
.L_x_3911:
[----:B------:R-:W-:Y:S05]  /*e350*/  BSYNC B0 ;  /* 0x0000000000007941 */ /* 0x000fea0003800000 */
.L_x_3909:
[----:B------:R-:W-:Y:S01]  /*e360*/  LOP3.LUT R4, R7, 0x80000000, RZ, 0xc0, !PT ;  /* 0x8000000007047812 */ /* 0x000fe200078ec0ff */
[----:B------:R-:W-:-:S03]  /*e370*/  IMAD.MOV.U32 R19, RZ, RZ, R42 ;  /* 0x000000ffff137224 */ /* 0x000fc600078e002a */
[----:B------:R-:W-:-:S04]  /*e380*/  SHF.R.U32.HI R5, RZ, 0x18, R4 ;  /* 0x00000018ff057819 */ /* 0x000fc80000011604 */
[----:B------:R-:W-:-:S05]  /*e390*/  LOP3.LUT R5, R0, R5, RZ, 0xfc, !PT ;  /* 0x0000000500057212 */ /* 0x000fca00078efcff */
[----:B------:R0:W-:Y:S01]  /*e3a0*/  STG.E.U8 desc[UR36][R2.64], R5 ;  /* 0x0000000502007986 */ /* 0x0001e2000c101124 */
[----:B------:R-:W-:Y:S05]  /*e3b0*/  BRA `(.L_x_3890) ;  /* 0x00000008000c7947 */ /* 0x000fea0003800000 */
.L_x_3905:
[----:B------:R-:W-:Y:S01]  /*e3c0*/  UMOV UR4, 0xf0000000 ;  /* 0xf000000000047882 */ /* 0x000fe20000000000 */
[----:B------:R-:W-:Y:S01]  /*e3d0*/  UMOV UR5, 0x380fffff ;  /* 0x380fffff00057882 */ /* 0x000fe20000000000 */
[----:B------:R-:W0:Y:S01]  /*e3e0*/  F2F.F32.F64 R0, R4 ;  /* 0x0000000400007310 */ /* 0x000e220000301000 */
[----:B------:R-:W-:Y:S01]  /*e3f0*/  DSETP.GEU.AND P0, PT, |R4|, UR4, PT ;  /* 0x0000000404007e2a */ /* 0x000fe2000bf0e200 */
[----:B------:R-:W-:-:S13]  /*e400*/  IMAD.MOV.U32 R19, RZ, RZ, R42 ;  /* 0x000000ffff137224 */ /* 0x000fda00078e002a */
[----:B0-----:R-:W-:-:S05]  /*e410*/  @!P0 FMUL R0, R0, 1.175494350822287508e-38 ;  /* 0x0080000000008820 */ /* 0x001fca0000400000 */
[----:B------:R-:W-:-:S05]  /*e420*/  F2FP.BF16.F32.PACK_AB R0, RZ, R0 ;  /* 0x00000000ff00723e */ /* 0x000fca00000010ff */
[----:B------:R2:W-:Y:S01]  /*e430*/  STG.E.U16 desc[UR36][R2.64], R0 ;  /* 0x0000000002007986 */ /* 0x0005e2000c101524 */
[----:B------:R-:W-:Y:S05]  /*e440*/  BRA `(.L_x_3890) ;  /* 0x0000000400e87947 */ /* 0x000fea0003800000 */
.L_x_3902:
        /* <DEDUP_REMOVED lines=8> */
[----:B------:R-:W0:Y:S01]  /*e4d0*/  F2I.U32.F64.TRUNC R5, R4 ;  /* 0x0000000400057311 */ /* 0x000e22000030d000 */
[----:B------:R-:W-:Y:S01]  /*e4e0*/  IMAD.MOV.U32 R19, RZ, RZ, R42 ;  /* 0x000000ffff137224 */ /* 0x000fe200078e002a */
[----:B0-----:R0:W-:Y:S01]  /*e4f0*/  STG.E.U16 desc[UR36][R2.64], R5 ;  /* 0x0000000502007986 */ /* 0x0011e2000c101524 */
[----:B------:R-:W-:Y:S05]  /*e500*/  BRA `(.L_x_3890) ;  /* 0x0000000400b87947 */ /* 0x000fea0003800000 */
.L_x_3914:
        /* <DEDUP_REMOVED lines=21> */
.L_x_3917:
[----:B------:R-:W-:-:S04]  /*e660*/  LOP3.LUT R0, R7, 0x80000000, RZ, 0xc0, !PT ;  /* 0x8000000007007812 */ /* 0x000fc800078ec0ff */
[----:B------:R-:W-:-:S04]  /*e670*/  SHF.R.U32.HI R5, RZ, 0x18, R0 ;  /* 0x00000018ff057819 */ /* 0x000fc80000011600 */
[----:B------:R-:W-:-:S04]  /*e680*/  LOP3.LUT R4, R4, R5, RZ, 0xfc, !PT ;  /* 0x0000000504047212 */ /* 0x000fc800078efcff */
[----:B------:R-:W-:-:S07]  /*e690*/  PRMT R0, R4, 0x7610, R0 ;  /* 0x0000761004007816 */ /* 0x000fce0000000000 */
.L_x_3916:
[----:B------:R-:W-:Y:S05]  /*e6a0*/  BSYNC B0 ;  /* 0x0000000000007941 */ /* 0x000fea0003800000 */
.L_x_3915:
[----:B------:R0:W-:Y:S01]  /*e6b0*/  STG.E.U8 desc[UR36][R2.64], R0 ;  /* 0x0000000002007986 */ /* 0x0001e2000c101124 */
[----:B------:R-:W-:Y:S01]  /*e6c0*/  IMAD.MOV.U32 R19, RZ, RZ, R42 ;  /* 0x000000ffff137224 */ /* 0x000fe200078e002a */
[----:B------:R-:W-:Y:S06]  /*e6d0*/  BRA `(.L_x_3890) ;  /* 0x0000000400447947 */ /* 0x000fec0003800000 */
.L_x_3913:
        /* <DEDUP_REMOVED lines=21> */
.L_x_3920:
[----:B------:R-:W-:-:S04]  /*e830*/  LOP3.LUT R0, R7, 0x80000000, RZ, 0xc0, !PT ;  /* 0x8000000007007812 */ /* 0x000fc800078ec0ff */
[----:B------:R-:W-:-:S04]  /*e840*/  SHF.R.U32.HI R5, RZ, 0x18, R0 ;  /* 0x00000018ff057819 */ /* 0x000fc80000011600 */
[----:B------:R-:W-:-:S04]  /*e850*/  LOP3.LUT R4, R4, R5, RZ, 0xfc, !PT ;  /* 0x0000000504047212 */ /* 0x000fc800078efcff */
[----:B------:R-:W-:-:S07]  /*e860*/  PRMT R0, R4, 0x7610, R0 ;  /* 0x0000761004007816 */ /* 0x000fce0000000000 */
.L_x_3919:
[----:B------:R-:W-:Y:S05]  /*e870*/  BSYNC B0 ;  /* 0x0000000000007941 */ /* 0x000fea0003800000 */
.L_x_3918:
[----:B------:R0:W-:Y:S01]  /*e880*/  STG.E.U8 desc[UR36][R2.64], R0 ;  /* 0x0000000002007986 */ /* 0x0001e2000c101124 */
[----:B------:R-:W-:Y:S01]  /*e890*/  IMAD.MOV.U32 R19, RZ, RZ, R42 ;  /* 0x000000ffff137224 */ /* 0x000fe200078e002a */
[----:B------:R-:W-:Y:S06]  /*e8a0*/  BRA `(.L_x_3890) ;  /* 0x0000000000d07947 */ /* 0x000fec0003800000 */
.L_x_3912:
        /* <DEDUP_REMOVED lines=8> */
[----:B------:R0:W1:Y:S01]  /*e930*/  F2F.F32.F64 R8, R4 ;  /* 0x0000000400087310 */ /* 0x0000620000301000 */
[----:B------:R-:W-:Y:S01]  /*e940*/  DSETP.GEU.AND P0, PT, |R4|, UR4, PT ;  /* 0x0000000404007e2a */ /* 0x000fe2000bf0e200 */
[----:B------:R-:W-:Y:S02]  /*e950*/  IMAD.MOV.U32 R19, RZ, RZ, R42 ;  /* 0x000000ffff137224 */ /* 0x000fe400078e002a */
[----:B0-----:R-:W-:-:S11]  /*e960*/  IMAD.MOV.U32 R5, RZ, RZ, 0xff ;  /* 0x000000ffff057424 */ /* 0x001fd600078e00ff */
[----:B-1----:R-:W-:-:S05]  /*e970*/  @!P0 FMUL R8, R8, 1.175494350822287508e-38 ;  /* 0x0080000008088820 */ /* 0x002fca0000400000 */
        /* <DEDUP_REMOVED lines=14> */
.L_x_3895:
        /* <DEDUP_REMOVED lines=15> */
[----:B-1-34-:R-:W-:Y:S05]  /*eb50*/  CALL.ABS.NOINC R2 ;  /* 0x0000000002007343 */ /* 0x01afea0003c00000 */
.L_x_3923:
[----:B------:R-:W-:Y:S01]  /*eb60*/  IMAD.MOV.U32 R19, RZ, RZ, R42 ;  /* 0x000000ffff137224 */ /* 0x000fe200078e002a */
[----:B------:R-:W-:Y:S06]  /*eb70*/  BRA `(.L_x_3890) ;  /* 0x00000000001c7947 */ /* 0x000fec0003800000 */
.L_x_3922:
[----:B------:R-:W0:Y:S01]  /*eb80*/  F2I.U64.F64.TRUNC R4, R4 ;  /* 0x0000000400047311 */ /* 0x000e22000030d800 */
[----:B------:R-:W-:Y:S01]  /*eb90*/  IMAD.MOV.U32 R19, RZ, RZ, R42 ;  /* 0x000000ffff137224 */ /* 0x000fe200078e002a */
[----:B0-----:R0:W-:Y:S01]  /*eba0*/  STG.E.64 desc[UR36][R2.64], R4 ;  /* 0x0000000402007986 */ /* 0x0011e2000c101b24 */
[----:B------:R-:W-:Y:S05]  /*ebb0*/  BRA `(.L_x_3890) ;  /* 0x00000000000c7947 */ /* 0x000fea0003800000 */
.L_x_3921:
[----:B------:R-:W0:Y:S01]  /*ebc0*/  F2I.U32.F64.TRUNC R5, R4 ;  /* 0x0000000400057311 */ /* 0x000e22000030d000 */
[----:B------:R-:W-:Y:S01]  /*ebd0*/  IMAD.MOV.U32 R19, RZ, RZ, R42 ;  /* 0x000000ffff137224 */ /* 0x000fe200078e002a */
[----:B0-----:R0:W-:Y:S06]  /*ebe0*/  STG.E desc[UR36][R2.64], R5 ;  /* 0x0000000502007986 */ /* 0x0011ec000c101924 */
.L_x_3890:
[----:B------:R-:W-:Y:S05]  /*ebf0*/  BSYNC B6 ;  /* 0x0000000000067941 */ /* 0x000fea0003800000 */
.L_x_3889:
[----:B------:R-:W-:Y:S01]  /*ec00*/  ISETP.GE.AND P0, PT, R19, R18, PT ;  /* 0x000000121300720c */ /* 0x000fe20003f06270 */
[----:B------:R-:W-:-:S12]  /*ec10*/  BSSY B6, `(.L_x_3924) ;  /* 0x0000236000067945 */ /* 0x000fd80003800000 */
[----:B------:R-:W-:Y:S05]  /*ec20*/  @P0 BRA `(.L_x_3925) ;  /* 0x0000002000d00947 */ /* 0x000fea0003800000 */
[----:B0-2---:R-:W0:Y:S01]  /*ec30*/  S2R R0, SR_CTAID.X ;  /* 0x0000000000007919 */ /* 0x005e220000002500 */
[----:B-1----:R-:W1:Y:S01]  /*ec40*/  LDC.64 R2, c[0x0][0x218] ;  /* 0x00008600ff027b82 */ /* 0x002e620000000a00 */
[----:B------:R-:W-:Y:S01]  /*ec50*/  PRMT R4, R22, 0x9910, RZ ;  /* 0x0000991016047816 */ /* 0x000fe200000000ff */
[----:B------:R-:W-:Y:S01]  /*ec60*/  ULDC UR4, c[0x0][0x244] ;  /* 0x0000910000047ab9 */ /* 0x000fe20000000800 */
[----:B0-----:R-:W-:-:S04]  /*ec70*/  IMAD R0, R0, 0x200, R19 ;  /* 0x0000020000007824 */ /* 0x001fc800078e0213 */
[----:B------:R-:W-:Y:S02]  /*ec80*/  IMAD R5, R0, UR4, RZ ;  /* 0x0000000400057c24 */ /* 0x000fe4000f8e02ff */
[----:B------:R-:W-:-:S03]  /*ec90*/  IMAD.MOV.U32 R0, RZ, RZ, R4 ;  /* 0x000000ffff007224 */ /* 0x000fc600078e0004 */
[----:B-1----:R-:W-:Y:S02]  /*eca0*/  IADD3 R2, P0, R5, R2, RZ ;  /* 0x0000000205027210 */ /* 0x002fe40007f1e0ff */
[----:B------:R-:W-:-:S03]  /*ecb0*/  ISETP.GT.AND P1, PT, R0, 0x9, PT ;  /* 0x000000090000780c */ /* 0x000fc60003f24270 */
[----:B------:R-:W-:-:S10]  /*ecc0*/  IMAD.X R3, RZ, RZ, R3, P0 ;  /* 0x000000ffff037224 */ /* 0x000fd400000e0603 */
        /* <DEDUP_REMOVED lines=12> */
.L_x_3929:
[----:B------:R-:W0:Y:S02]  /*ed90*/  F2I.S64.F64.TRUNC R28, R28 ;  /* 0x0000001c001c7311 */ /* 0x000e24000030d900 */
[----:B0-----:R-:W-:-:S05]  /*eda0*/  IMAD.MOV.U32 R5, RZ, RZ, R28 ;  /* 0x000000ffff057224 */ /* 0x001fca00078e001c */
[----:B------:R0:W-:Y:S01]  /*edb0*/  STG.E.U8 desc[UR36][R2.64], R5 ;  /* 0x0000000502007986 */ /* 0x0001e2000c101124 */
[----:B------:R-:W-:Y:S05]  /*edc0*/  BRA `(.L_x_3931) ;  /* 0x0000000c00f87947 */ /* 0x000fea0003800000 */
.L_x_3928:
        /* <DEDUP_REMOVED lines=9> */
.L_x_3933:
[----:B------:R-:W0:Y:S02]  /*ee60*/  F2I.F64.TRUNC R29, R28 ;  /* 0x0000001c001d7311 */ /* 0x000e24000030d100 */
[----:B0-----:R0:W-:Y:S01]  /*ee70*/  STG.E desc[UR36][R2.64], R29 ;  /* 0x0000001d02007986 */ /* 0x0011e2000c101924 */
[----:B------:R-:W-:Y:S05]  /*ee80*/  BRA `(.L_x_3931) ;  /* 0x0000000c00c87947 */ /* 0x000fea0003800000 */
.L_x_3932:
[----:B------:R-:W0:Y:S02]  /*ee90*/  F2I.F64.TRUNC R29, R28 ;  /* 0x0000001c001d7311 */ /* 0x000e24000030d100 */
[----:B0-----:R0:W-:Y:S01]  /*eea0*/  STG.E.U16 desc[UR36][R2.64], R29 ;  /* 0x0000001d02007986 */ /* 0x0011e2000c101524 */
[----:B------:R-:W-:Y:S05]  /*eeb0*/  BRA `(.L_x_3931) ;  /* 0x0000000c00bc7947 */ /* 0x000fea0003800000 */
.L_x_3927:
        /* <DEDUP_REMOVED lines=13> */
.L_x_3935:
        /* <DEDUP_REMOVED lines=8> */
.L_x_3934:
        /* <DEDUP_REMOVED lines=14> */
.L_x_3937:
        /* <DEDUP_REMOVED lines=9> */
.L_x_3936:
[----:B------:R0:W-:Y:S01]  /*f180*/  STG.E.64 desc[UR36][R2.64], R28 ;  /* 0x0000001c02007986 */ /* 0x0001e2000c101b24 */
[----:B------:R-:W-:Y:S05]  /*f190*/  BRA `(.L_x_3931) ;  /* 0x0000000c00047947 */ /* 0x000fea0003800000 */
.L_x_3926:
        /* <DEDUP_REMOVED lines=12> */
.L_x_3940:
[----:B------:R-:W-:-:S05]  /*f260*/  CS2R R30, SRZ ;  /* 0x00000000001e7805 */ /* 0x000fca000001ff00 */
[----:B------:R0:W-:Y:S01]  /*f270*/  STG.E.128 desc[UR36][R2.64], R28 ;  /* 0x0000001c02007986 */ /* 0x0001e2000c101d24 */
[----:B------:R-:W-:Y:S05]  /*f280*/  BRA `(.L_x_3931) ;  /* 0x0000000800c87947 */ /* 0x000fea0003800000 */
.L_x_3939:
        /* <DEDUP_REMOVED lines=25> */
.L_x_3944:
[----:B------:R-:W-:Y:S05]  /*f420*/  BSYNC B0 ;  /* 0x0000000000007941 */ /* 0x000fea0003800000 */
.L_x_3943:
[----:B------:R-:W-:-:S05]  /*f430*/  LOP3.LUT R5, R0, R5, RZ, 0xfc, !PT ;  /* 0x0000000500057212 */ /* 0x000fca00078efcff */
[----:B------:R0:W-:Y:S01]  /*f440*/  STG.E.U8 desc[UR36][R2.64], R5 ;  /* 0x0000000502007986 */ /* 0x0001e2000c101124 */
[----:B------:R-:W-:Y:S05]  /*f450*/  BRA `(.L_x_3931) ;  /* 0x0000000800547947 */ /* 0x000fea0003800000 */
.L_x_3942:
        /* <DEDUP_REMOVED lines=17> */
.L_x_3946:
[----:B------:R-:W-:Y:S01]  /*f570*/  IMAD.MOV.U32 R0, RZ, RZ, 0x7f ;  /* 0x0000007fff007424 */ /* 0x000fe200078e00ff */
[----:B------:R-:W-:-:S04]  /*f580*/  ISETP.GT.U32.AND P0, PT, R4, 0x7f800000, PT ;  /* 0x7f8000000400780c */ /* 0x000fc80003f04070 */
[----:B------:R-:W-:-:S09]  /*f590*/  SEL R0, R0, 0x7c, P0 ;  /* 0x0000007c00007807 */ /* 0x000fd20000000000 */
.L_x_3947:
[----:B------:R-:W-:Y:S05]  /*f5a0*/  BSYNC B0 ;  /* 0x0000000000007941 */ /* 0x000fea0003800000 */
.L_x_3945:
[----:B------:R-:W-:-:S04]  /*f5b0*/  LOP3.LUT R4, R5, 0x80000000, RZ, 0xc0, !PT ;  /* 0x8000000005047812 */ /* 0x000fc800078ec0ff */
[----:B------:R-:W-:-:S04]  /*f5c0*/  SHF.R.U32.HI R5, RZ, 0x18, R4 ;  /* 0x00000018ff057819 */ /* 0x000fc80000011604 */
[----:B------:R-:W-:-:S05]  /*f5d0*/  LOP3.LUT R5, R0, R5, RZ, 0xfc, !PT ;  /* 0x0000000500057212 */ /* 0x000fca00078efcff */
[----:B------:R1:W-:Y:S01]  /*f5e0*/  STG.E.U8 desc[UR36][R2.64], R5 ;  /* 0x0000000502007986 */ /* 0x0003e2000c101124 */
[----:B------:R-:W-:Y:S05]  /*f5f0*/  BRA `(.L_x_3931) ;  /* 0x0000000400ec7947 */ /* 0x000fea0003800000 */
.L_x_3941:
        /* <DEDUP_REMOVED lines=8> */
.L_x_3938:
        /* <DEDUP_REMOVED lines=11> */
.L_x_3950:
        /* <DEDUP_REMOVED lines=21> */
.L_x_3953:
[----:B------:R-:W-:-:S04]  /*f880*/  LOP3.LUT R0, R7, 0x80000000, RZ, 0xc0, !PT ;  /* 0x8000000007007812 */ /* 0x000fc800078ec0ff */
[----:B------:R-:W-:-:S04]  /*f890*/  SHF.R.U32.HI R5, RZ, 0x18, R0 ;  /* 0x00000018ff057819 */ /* 0x000fc80000011600 */
[----:B------:R-:W-:-:S04]  /*f8a0*/  LOP3.LUT R4, R4, R5, RZ, 0xfc, !PT ;  /* 0x0000000504047212 */ /* 0x000fc800078efcff */
[----:B------:R-:W-:-:S07]  /*f8b0*/  PRMT R0, R4, 0x7610, R0 ;  /* 0x0000761004007816 */ /* 0x000fce0000000000 */
.L_x_3952:
[----:B------:R-:W-:Y:S05]  /*f8c0*/  BSYNC B0 ;  /* 0x0000000000007941 */ /* 0x000fea0003800000 */
.L_x_3951:
[----:B------:R0:W-:Y:S01]  /*f8d0*/  STG.E.U8 desc[UR36][R2.64], R0 ;  /* 0x0000000002007986 */ /* 0x0001e2000c101124 */
[----:B------:R-:W-:Y:S05]  /*f8e0*/  BRA `(.L_x_3931) ;  /* 0x0000000400307947 */ /* 0x000fea0003800000 */
.L_x_3949:
        /* <DEDUP_REMOVED lines=21> */
.L_x_3956:
[----:B------:R-:W-:-:S04]  /*fa40*/  LOP3.LUT R0, R7, 0x80000000, RZ, 0xc0, !PT ;  /* 0x8000000007007812 */ /* 0x000fc800078ec0ff */
[----:B------:R-:W-:-:S04]  /*fa50*/  SHF.R.U32.HI R5, RZ, 0x18, R0 ;  /* 0x00000018ff057819 */ /* 0x000fc80000011600 */
[----:B------:R-:W-:-:S04]  /*fa60*/  LOP3.LUT R4, R4, R5, RZ, 0xfc, !PT ;  /* 0x0000000504047212 */ /* 0x000fc800078efcff */
[----:B------:R-:W-:-:S07]  /*fa70*/  PRMT R0, R4, 0x7610, R0 ;  /* 0x0000761004007816 */ /* 0x000fce0000000000 */
.L_x_3955:
[----:B------:R-:W-:Y:S05]  /*fa80*/  BSYNC B0 ;  /* 0x0000000000007941 */ /* 0x000fea0003800000 */
.L_x_3954:
[----:B------:R0:W-:Y:S01]  /*fa90*/  STG.E.U8 desc[UR36][R2.64], R0 ;  /* 0x0000000002007986 */ /* 0x0001e2000c101124 */
[----:B------:R-:W-:Y:S05]  /*faa0*/  BRA `(.L_x_3931) ;  /* 0x0000000000c07947 */ /* 0x000fea0003800000 */
.L_x_3948:
        /* <DEDUP_REMOVED lines=26> */
.L_x_3930:
        /* <DEDUP_REMOVED lines=16> */
.L_x_3959:
[----:B------:R-:W-:Y:S05]  /*fd50*/  BRA `(.L_x_3931) ;  /* 0x0000000000147947 */ /* 0x000fea0003800000 */
.L_x_3958:
[----:B------:R-:W0:Y:S02]  /*fd60*/  F2I.U64.F64.TRUNC R28, R28 ;  /* 0x0000001c001c7311 */ /* 0x000e24000030d800 */
[----:B0-----:R0:W-:Y:S01]  /*fd70*/  STG.E.64 desc[UR36][R2.64], R28 ;  /* 0x0000001c02007986 */ /* 0x0011e2000c101b24 */
[----:B------:R-:W-:Y:S05]  /*fd80*/  BRA `(.L_x_3931) ;  /* 0x0000000000087947 */ /* 0x000fea0003800000 */
.L_x_3957:
[----:B------:R-:W0:Y:S02]  /*fd90*/  F2I.U32.F64.TRUNC R29, R28 ;  /* 0x0000001c001d7311 */ /* 0x000e24000030d000 */
[----:B0-----:R0:W-:Y:S02]  /*fda0*/  STG.E desc[UR36][R2.64], R29 ;  /* 0x0000001d02007986 */ /* 0x0011e4000c101924 */
.L_x_3931:
[----:B------:R-:W-:-:S05]  /*fdb0*/  VIADD R19, R19, 0x80 ;  /* 0x0000008013137836 */ /* 0x000fca0000000000 */
[----:B------:R-:W-:-:S13]  /*fdc0*/  ISETP.GE.AND P0, PT, R19, R18, PT ;  /* 0x000000121300720c */ /* 0x000fda0003f06270 */
        /* <DEDUP_REMOVED lines=20> */
[----:B----4-:R-:W0:Y:S02]  /*ff10*/  F2I.F64.TRUNC R25, R24 ;  /* 0x0000001800197311 */ /* 0x010e24000030d100 */
[----:B0-----:R0:W-:Y:S01]  /*ff20*/  STG.E.U8 desc[UR36][R2.64], R25 ;  /* 0x0000001902007986 */ /* 0x0011e2000c101124 */
[----:B------:R-:W-:Y:S05]  /*ff30*/  BRA `(.L_x_3965) ;  /* 0x0000001000087947 */ /* 0x000fea0003800000 */
.L_x_3963:
[----:B----4-:R-:W0:Y:S02]  /*ff40*/  F2I.S64.F64.TRUNC R24, R24 ;  /* 0x0000001800187311 */ /* 0x010e24000030d900 */
[----:B0-----:R-:W-:-:S05]  /*ff50*/  IMAD.MOV.U32 R5, RZ, RZ, R24 ;  /* 0x000000ffff057224 */ /* 0x001fca00078e0018 */
[----:B------:R0:W-:Y:S01]  /*ff60*/  STG.E.U8 desc[UR36][R2.64], R5 ;  /* 0x0000000502007986 */ /* 0x0001e2000c101124 */
[----:B------:R-:W-:Y:S05]  /*ff70*/  BRA `(.L_x_3965) ;  /* 0x0000000c00f87947 */ /* 0x000fea0003800000 */
.L_x_3962:
[----:B------:R-:W-:-:S13]  /*ff80*/  ISETP.NE.AND P0, PT, R0, 0x2, PT ;  /* 0x000000020000780c */ /* 0x000fda0003f05270 */
[----:B------:R-:W-:Y:S05]  /*ff90*/  @!P0 BRA `(.L_x_3966) ;  /* 0x0000000000288947 */ /* 0x000fea0003800000 */
[----:B------:R-:W-:-:S13]  /*ffa0*/  ISETP.NE.AND P0, PT, R0, 0x3, PT ;  /* 0x000000030000780c */ /* 0x000fda0003f05270 */
[----:B------:R-:W-:Y:S05]  /*ffb0*/  @!P0 BRA `(.L_x_3967) ;  /* 0x0000000000148947 */ /* 0x000fea0003800000 */
[----:B------:R-:W-:-:S13]  /*ffc0*/  ISETP.NE.AND P0, PT, R0, 0x4, PT ;  /* 0x000000040000780c */ /* 0x000fda0003f05270 */
[----:B------:R-:W-:Y:S05]  /*ffd0*/  @P0 BRA `(.L_x_3964) ;  /* 0x0000000c00880947 */ /* 0x000fea0003800000 */
[----:B----4-:R-:W0:Y:S02]  /*ffe0*/  F2I.S64.F64.TRUNC R24, R24 ;  /* 0x0000001800187311 */ /* 0x010e24000030d900 */
[----:B0-----:R0:W-:Y:S01]  /*fff0*/  STG.E.64 desc[UR36][R2.64], R24 ;  /* 0x0000001802007986 */ /* 0x0011e2000c101b24 */
[----:B------:R-:W-:Y:S05]  /*10000*/  BRA `(.L_x_3965) ;  /* 0x0000000c00d47947 */ /* 0x000fea0003800000 */
.L_x_3967:
[----:B----4-:R-:W0:Y:S02]  /*10010*/  F2I.F64.TRUNC R25, R24 ;  /* 0x0000001800197311 */ /* 0x010e24000030d100 */
[----:B0-----:R0:W-:Y:S01]  /*10020*/  STG.E desc[UR36][R2.64], R25 ;  /* 0x0000001902007986 */ /* 0x0011e2000c101924 */
[----:B------:R-:W-:Y:S05]  /*10030*/  BRA `(.L_x_3965) ;  /* 0x0000000c00c87947 */ /* 0x000fea0003800000 */
.L_x_3966:
[----:B----4-:R-:W0:Y:S02]  /*10040*/  F2I.F64.TRUNC R25, R24 ;  /* 0x0000001800197311 */ /* 0x010e24000030d100 */
[----:B0-----:R0:W-:Y:S01]  /*10050*/  STG.E.U16 desc[UR36][R2.64], R25 ;  /* 0x0000001902007986 */ /* 0x0011e2000c101524 */
[----:B------:R-:W-:Y:S05]  /*10060*/  BRA `(.L_x_3965) ;  /* 0x0000000c00bc7947 */ /* 0x000fea0003800000 */
.L_x_3961:
        /* <DEDUP_REMOVED lines=8> */
[----:B----4-:R-:W0:Y:S01]  /*100f0*/  F2F.F32.F64 R5, R24 ;  /* 0x0000001800057310 */ /* 0x010e220000301000 */
[----:B------:R-:W-:-:S14]  /*10100*/  DSETP.GEU.AND P0, PT, |R24|, UR4, PT ;  /* 0x0000000418007e2a */ /* 0x000fdc000bf0e200 */
[----:B0-----:R-:W-:-:S05]  /*10110*/  @!P0 FMUL R5, R5, 1.175494350822287508e-38 ;  /* 0x0080000005058820 */ /* 0x001fca0000400000 */
[----:B------:R0:W-:Y:S01]  /*10120*/  STG.E desc[UR36][R2.64], R5 ;  /* 0x0000000502007986 */ /* 0x0001e2000c101924 */
[----:B------:R-:W-:Y:S05]  /*10130*/  BRA `(.L_x_3965) ;  /* 0x0000000c00887947 */ /* 0x000fea0003800000 */
.L_x_3969:
[----:B------:R-:W-:Y:S01]  /*10140*/  UMOV UR4, 0xf0000000 ;  /* 0xf000000000047882 */ /* 0x000fe20000000000 */
[----:B------:R-:W-:Y:S01]  /*10150*/  UMOV UR5, 0x380fffff ;  /* 0x380fffff00057882 */ /* 0x000fe20000000000 */
[----:B----4-:R-:W0:Y:S01]  /*10160*/  F2F.F32.F64 R0, R24 ;  /* 0x0000001800007310 */ /* 0x010e220000301000 */
[----:B------:R-:W-:-:S14]  /*10170*/  DSETP.GEU.AND P0, PT, |R24|, UR4, PT ;  /* 0x0000000418007e2a */ /* 0x000fdc000bf0e200 */
[----:B0-----:R-:W-:-:S05]  /*10180*/  @!P0 FMUL R0, R0, 1.175494350822287508e-38 ;  /* 0x0080000000008820 */ /* 0x001fca0000400000 */
[----:B------:R-:W-:-:S05]  /*10190*/  F2FP.F16.F32.PACK_AB R0, RZ, R0 ;  /* 0x00000000ff00723e */ /* 0x000fca00000000ff */
[----:B------:R0:W-:Y:S01]  /*101a0*/  STG.E.U16 desc[UR36][R2.64], R0 ;  /* 0x0000000002007986 */ /* 0x0001e2000c101524 */
[----:B------:R-:W-:Y:S05]  /*101b0*/  BRA `(.L_x_3965) ;  /* 0x0000000c00687947 */ /* 0x000fea0003800000 */
.L_x_3968:
        /* <DEDUP_REMOVED lines=8> */
[----:B----4-:R-:W0:Y:S01]  /*10240*/  F2F.F32.F64 R4, R24 ;  /* 0x0000001800047310 */ /* 0x010e220000301000 */
[----:B------:R-:W-:Y:S01]  /*10250*/  DSETP.GEU.AND P0, PT, |R24|, UR4, PT ;  /* 0x0000000418007e2a */ /* 0x000fe2000bf0e200 */
[----:B------:R-:W-:-:S13]  /*10260*/  IMAD.MOV.U32 R5, RZ, RZ, RZ ;  /* 0x000000ffff057224 */ /* 0x000fda00078e00ff */
[----:B0-----:R-:W-:-:S05]  /*10270*/  @!P0 FMUL R4, R4, 1.175494350822287508e-38 ;  /* 0x0080000004048820 */ /* 0x001fca0000400000 */
[----:B------:R0:W-:Y:S01]  /*10280*/  STG.E.64 desc[UR36][R2.64], R4 ;  /* 0x0000000402007986 */ /* 0x0001e2000c101b24 */
[----:B------:R-:W-:Y:S05]  /*10290*/  BRA `(.L_x_3965) ;  /* 0x0000000c00307947 */ /* 0x000fea0003800000 */
.L_x_3971:
[----:B------:R-:W-:Y:S01]  /*102a0*/  UMOV UR4, 0xf0000000 ;  /* 0xf000000000047882 */ /* 0x000fe20000000000 */
[----:B------:R-:W-:Y:S01]  /*102b0*/  UMOV UR5, 0x380fffff ;  /* 0x380fffff00057882 */ /* 0x000fe20000000000 */
[----:B----4-:R-:W0:Y:S01]  /*102c0*/  F2F.F32.F64 R0, R24 ;  /* 0x0000001800007310 */ /* 0x010e220000301000 */
[----:B------:R-:W-:-:S14]  /*102d0*/  DSETP.GEU.AND P0, PT, |R24|, UR4, PT ;  /* 0x0000000418007e2a */ /* 0x000fdc000bf0e200 */
[----:B0-----:R-:W-:-:S05]  /*102e0*/  @!P0 FMUL R0, R0, 1.175494350822287508e-38 ;  /* 0x0080000000008820 */ /* 0x001fca0000400000 */
[----:B------:R-:W-:-:S04]  /*102f0*/  F2FP.F16.F32.PACK_AB R5, RZ, R0 ;  /* 0x00000000ff05723e */ /* 0x000fc800000000ff */
[----:B------:R-:W-:-:S05]  /*10300*/  PRMT R5, R5, 0x5410, RZ ;  /* 0x0000541005057816 */ /* 0x000fca00000000ff */
[----:B------:R0:W-:Y:S01]  /*10310*/  STG.E desc[UR36][R2.64], R5 ;  /* 0x0000000502007986 */ /* 0x0001e2000c101924 */
[----:B------:R-:W-:Y:S05]  /*10320*/  BRA `(.L_x_3965) ;  /* 0x0000000c000c7947 */ /* 0x000fea0003800000 */
.L_x_3970:
[----:B----4-:R0:W-:Y:S01]  /*10330*/  STG.E.64 desc[UR36][R2.64], R24 ;  /* 0x0000001802007986 */ /* 0x0101e2000c101b24 */
[----:B------:R-:W-:Y:S05]  /*10340*/  BRA `(.L_x_3965) ;  /* 0x0000000c00047947 */ /* 0x000fea0003800000 */
.L_x_3960:
        /* <DEDUP_REMOVED lines=8> */
[----:B----4-:R-:W-:-:S06]  /*103d0*/  DSETP.NEU.AND P0, PT, R24, RZ, PT ;  /* 0x000000ff1800722a */ /* 0x010fcc0003f0d000 */
[----:B------:R-:W-:-:S05]  /*103e0*/  SEL R5, RZ, 0x1, !P0 ;  /* 0x00000001ff057807 */ /* 0x000fca0004000000 */
[----:B------:R0:W-:Y:S01]  /*103f0*/  STG.E.U8 desc[UR36][R2.64], R5 ;  /* 0x0000000502007986 */ /* 0x0001e2000c101124 */
[----:B------:R-:W-:Y:S05]  /*10400*/  BRA `(.L_x_3965) ;  /* 0x0000000800d47947 */ /* 0x000fea0003800000 */
.L_x_3974:
[----:B------:R-:W-:-:S05]  /*10410*/  CS2R R26, SRZ ;  /* 0x00000000001a7805 */ /* 0x000fca000001ff00 */
[----:B----4-:R1:W-:Y:S01]  /*10420*/  STG.E.128 desc[UR36][R2.64], R24 ;  /* 0x0000001802007986 */ /* 0x0103e2000c101d24 */
[----:B------:R-:W-:Y:S05]  /*10430*/  BRA `(.L_x_3965) ;  /* 0x0000000800c87947 */ /* 0x000fea0003800000 */
.L_x_3973:
        /* <DEDUP_REMOVED lines=25> */
.L_x_3978:
[----:B------:R-:W-:Y:S05]  /*105d0*/  BSYNC B0 ;  /* 0x0000000000007941 */ /* 0x000fea0003800000 */
.L_x_3977:
[----:B------:R-:W-:-:S05]  /*105e0*/  LOP3.LUT R5, R0, R5, RZ, 0xfc, !PT ;  /* 0x0000000500057212 */ /* 0x000fca00078efcff */
[----:B------:R2:W-:Y:S01]  /*105f0*/  STG.E.U8 desc[UR36][R2.64], R5 ;  /* 0x0000000502007986 */ /* 0x0005e2000c101124 */
[----:B------:R-:W-:Y:S05]  /*10600*/  BRA `(.L_x_3965) ;  /* 0x0000000800547947 */ /* 0x000fea0003800000 */
.L_x_3976:
[----:B------:R-:W-:Y:S01]  /*10610*/  UMOV UR4, 0xf0000000 ;  /* 0xf000000000047882 */ /* 0x000fe20000000000 */
[----:B------:R-:W-:Y:S01]  /*10620*/  UMOV UR5, 0x380fffff ;  /* 0x380fffff00057882 */ /* 0x000fe20000000000 */
[----:B----4-:R-:W0:Y:S01]  /*10630*/  F2F.F32.F64 R5, R24 ;  /* 0x0000001800057310 */ /* 0x010e220000301000 */
        /* <DEDUP_REMOVED lines=14> */
.L_x_3980:
[----:B------:R-:W-:Y:S01]  /*10720*/  IMAD.MOV.U32 R0, RZ, RZ, 0x7f ;  /* 0x0000007fff007424 */ /* 0x000fe200078e00ff */
[----:B------:R-:W-:-:S04]  /*10730*/  ISETP.GT.U32.AND P0, PT, R4, 0x7f800000, PT ;  /* 0x7f8000000400780c */ /* 0x000fc80003f04070 */
[----:B------:R-:W-:-:S09]  /*10740*/  SEL R0, R0, 0x7c, P0 ;  /* 0x0000007c00007807 */ /* 0x000fd20000000000 */
.L_x_3981:
[----:B------:R-:W-:Y:S05]  /*10750*/  BSYNC B0 ;  /* 0x0000000000007941 */ /* 0x000fea0003800000 */
.L_x_3979:
[----:B------:R-:W-:-:S04]  /*10760*/  LOP3.LUT R4, R5, 0x80000000, RZ, 0xc0, !PT ;  /* 0x8000000005047812 */ /* 0x000fc800078ec0ff */
[----:B------:R-:W-:-:S04]  /*10770*/  SHF.R.U32.HI R5, RZ, 0x18, R4 ;  /* 0x00000018ff057819 */ /* 0x000fc80000011604 */
[----:B------:R-:W-:-:S05]  /*10780*/  LOP3.LUT R5, R0, R5, RZ, 0xfc, !PT ;  /* 0x0000000500057212 */ /* 0x000fca00078efcff */
[----:B------:R4:W-:Y:S01]  /*10790*/  STG.E.U8 desc[UR36][R2.64], R5 ;  /* 0x0000000502007986 */ /* 0x0009e2000c101124 */
[----:B------:R-:W-:Y:S05]  /*107a0*/  BRA `(.L_x_3965) ;  /* 0x0000000400ec7947 */ /* 0x000fea0003800000 */
.L_x_3975:
[----:B------:R-:W-:Y:S01]  /*107b0*/  UMOV UR4, 0xf0000000 ;  /* 0xf000000000047882 */ /* 0x000fe20000000000 */
[----:B------:R-:W-:Y:S01]  /*107c0*/  UMOV UR5, 0x380fffff ;  /* 0x380fffff00057882 */ /* 0x000fe20000000000 */
[----:B----4-:R-:W0:Y:S01]  /*107d0*/  F2F.F32.F64 R0, R24 ;  /* 0x0000001800007310 */ /* 0x010e220000301000 */
[----:B------:R-:W-:-:S14]  /*107e0*/  DSETP.GEU.AND P0, PT, |R24|, UR4, PT ;  /* 0x0000000418007e2a */ /* 0x000fdc000bf0e200 */
[----:B0-----:R-:W-:-:S05]  /*107f0*/  @!P0 FMUL R0, R0, 1.175494350822287508e-38 ;  /* 0x0080000000008820 */ /* 0x001fca0000400000 */
[----:B------:R-:W-:-:S05]  /*10800*/  F2FP.BF16.F32.PACK_AB R0, RZ, R0 ;  /* 0x00000000ff00723e */ /* 0x000fca00000010ff */
[----:B------:R0:W-:Y:S01]  /*10810*/  STG.E.U16 desc[UR36][R2.64], R0 ;  /* 0x0000000002007986 */ /* 0x0001e2000c101524 */
[----:B------:R-:W-:Y:S05]  /*10820*/  BRA `(.L_x_3965) ;  /* 0x0000000400cc7947 */ /* 0x000fea0003800000 */
.L_x_3972:
        /* <DEDUP_REMOVED lines=8> */
[----:B----4-:R-:W0:Y:S02]  /*108b0*/  F2I.U32.F64.TRUNC R25, R24 ;  /* 0x0000001800197311 */ /* 0x010e24000030d000 */
[----:B0-----:R0:W-:Y:S01]  /*108c0*/  STG.E.U16 desc[UR36][R2.64], R25 ;  /* 0x0000001902007986 */ /* 0x0011e2000c101524 */
[----:B------:R-:W-:Y:S05]  /*108d0*/  BRA `(.L_x_3965) ;  /* 0x0000000400a07947 */ /* 0x000fea0003800000 */
.L_x_3984:
[----:B------:R-:W-:Y:S01]  /*108e0*/  UMOV UR4, 0xf0000000 ;  /* 0xf000000000047882 */ /* 0x000fe20000000000 */
[----:B------:R-:W-:Y:S01]  /*108f0*/  UMOV UR5, 0x380fffff ;  /* 0x380fffff00057882 */ /* 0x000fe20000000000 */
[----:B----4-:R-:W0:Y:S01]  /*10900*/  F2F.F32.F64 R7, R24 ;  /* 0x0000001800077310 */ /* 0x010e220000301000 */
        /* <DEDUP_REMOVED lines=18> */
.L_x_3987:
[----:B------:R-:W-:-:S04]  /*10a30*/  LOP3.LUT R0, R7, 0x80000000, RZ, 0xc0, !PT ;  /* 0x8000000007007812 */ /* 0x000fc800078ec0ff */
[----:B------:R-:W-:-:S04]  /*10a40*/  SHF.R.U32.HI R5, RZ, 0x18, R0 ;  /* 0x00000018ff057819 */ /* 0x000fc80000011600 */
[----:B------:R-:W-:-:S04]  /*10a50*/  LOP3.LUT R4, R4, R5, RZ, 0xfc, !PT ;  /* 0x0000000504047212 */ /* 0x000fc800078efcff */
[----:B------:R-:W-:-:S07]  /*10a60*/  PRMT R0, R4, 0x7610, R0 ;  /* 0x0000761004007816 */ /* 0x000fce0000000000 */
.L_x_3986:
[----:B------:R-:W-:Y:S05]  /*10a70*/  BSYNC B0 ;  /* 0x0000000000007941 */ /* 0x000fea0003800000 */
.L_x_3985:
[----:B------:R0:W-:Y:S01]  /*10a80*/  STG.E.U8 desc[UR36][R2.64], R0 ;  /* 0x0000000002007986 */ /* 0x0001e2000c101124 */
[----:B------:R-:W-:Y:S05]  /*10a90*/  BRA `(.L_x_3965) ;  /* 0x0000000400307947 */ /* 0x000fea0003800000 */
.L_x_3983:
        /* <DEDUP_REMOVED lines=21> */
.L_x_3990:
[----:B------:R-:W-:-:S04]  /*10bf0*/  LOP3.LUT R0, R7, 0x80000000, RZ, 0xc0, !PT ;  /* 0x8000000007007812 */ /* 0x000fc800078ec0ff */
[----:B------:R-:W-:-:S04]  /*10c00*/  SHF.R.U32.HI R5, RZ, 0x18, R0 ;  /* 0x00000018ff057819 */ /* 0x000fc80000011600 */
[----:B------:R-:W-:-:S04]  /*10c10*/  LOP3.LUT R4, R4, R5, RZ, 0xfc, !PT ;  /* 0x0000000504047212 */ /* 0x000fc800078efcff */
[----:B------:R-:W-:-:S07]  /*10c20*/  PRMT R0, R4, 0x7610, R0 ;  /* 0x0000761004007816 */ /* 0x000fce0000000000 */
.L_x_3989:
[----:B------:R-:W-:Y:S05]  /*10c30*/  BSYNC B0 ;  /* 0x0000000000007941 */ /* 0x000fea0003800000 */
.L_x_3988:
[----:B------:R0:W-:Y:S01]  /*10c40*/  STG.E.U8 desc[UR36][R2.64], R0 ;  /* 0x0000000002007986 */ /* 0x0001e2000c101124 */
[----:B------:R-:W-:Y:S05]  /*10c50*/  BRA `(.L_x_3965) ;  /* 0x0000000000c07947 */ /* 0x000fea0003800000 */
.L_x_3982:
        /* <DEDUP_REMOVED lines=26> */
.L_x_3964:
        /* <DEDUP_REMOVED lines=16> */
.L_x_3993:
[----:B------:R-:W-:Y:S05]  /*10f00*/  BRA `(.L_x_3965) ;  /* 0x0000000000147947 */ /* 0x000fea0003800000 */
.L_x_3992:
[----:B----4-:R-:W0:Y:S02]  /*10f10*/  F2I.U64.F64.TRUNC R24, R24 ;  /* 0x0000001800187311 */ /* 0x010e24000030d800 */
[----:B0-----:R0:W-:Y:S01]  /*10f20*/  STG.E.64 desc[UR36][R2.64], R24 ;  /* 0x0000001802007986 */ /* 0x0011e2000c101b24 */
[----:B------:R-:W-:Y:S05]  /*10f30*/  BRA `(.L_x_3965) ;  /* 0x0000000000087947 */ /* 0x000fea0003800000 */
.L_x_3991:
[----:B----4-:R-:W0:Y:S02]  /*10f40*/  F2I.U32.F64.TRUNC R25, R24 ;  /* 0x0000001800197311 */ /* 0x010e24000030d000 */
[----:B0-----:R0:W-:Y:S02]  /*10f50*/  STG.E desc[UR36][R2.64], R25 ;  /* 0x0000001902007986 */ /* 0x0011e4000c101924 */
.L_x_3965:
[----:B------:R-:W-:-:S07]  /*10f60*/  VIADD R19, R19, 0x80 ;  /* 0x0000008013137836 */ /* 0x000fce0000000000 */
.L_x_3925:
[----:B------:R-:W-:Y:S05]  /*10f70*/  BSYNC B6 ;  /* 0x0000000000067941 */ /* 0x000fea0003800000 */
.L_x_3924:
[----:B------:R-:W-:-:S13]  /*10f80*/  ISETP.GE.AND P0, PT, R19, R18, PT ;  /* 0x000000121300720c */ /* 0x000fda0003f06270 */
[----:B------:R-:W-:Y:S05]  /*10f90*/  @P0 EXIT ;  /* 0x000000000000094d */ /* 0x000fea0003800000 */
[----:B0-2---:R-:W0:Y:S01]  /*10fa0*/  S2R R0, SR_CTAID.X ;  /* 0x0000000000007919 */ /* 0x005e220000002500 */
[----:B-1--4-:R-:W1:Y:S01]  /*10fb0*/  LDC.64 R2, c[0x0][0x218] ;  /* 0x00008600ff027b82 */ /* 0x012e620000000a00 */
[----:B------:R-:W-:Y:S01]  /*10fc0*/  ULDC UR4, c[0x0][0x244] ;  /* 0x0000910000047ab9 */ /* 0x000fe20000000800 */
[----:B0-----:R-:W-:Y:S01]  /*10fd0*/  IMAD R19, R0, 0x200, R19 ;  /* 0x0000020000137824 */ /* 0x001fe200078e0213 */
[----:B------:R-:W-:-:S03]  /*10fe0*/  PRMT R0, R22, 0x9910, RZ ;  /* 0x0000991016007816 */ /* 0x000fc600000000ff */
[----:B------:R-:W-:Y:S01]  /*10ff0*/  IMAD R19, R19, UR4, RZ ;  /* 0x0000000413137c24 */ /* 0x000fe2000f8e02ff */
[----:B------:R-:W-:-:S04]  /*11000*/  ISETP.GT.AND P1, PT, R0, 0x9, PT ;  /* 0x000000090000780c */ /* 0x000fc80003f24270 */
[----:B-1----:R-:W-:-:S05]  /*11010*/  IADD3 R2, P0, R19, R2, RZ ;  /* 0x0000000213027210 */ /* 0x002fca0007f1e0ff */
        /* <DEDUP_REMOVED lines=13> */
.L_x_3997:
[----:B------:R-:W0:Y:S02]  /*110f0*/  F2I.S64.F64.TRUNC R16, R16 ;  /* 0x0000001000107311 */ /* 0x000e24000030d900 */
[----:B0-----:R-:W-:-:S05]  /*11100*/  IMAD.MOV.U32 R5, RZ, RZ, R16 ;  /* 0x000000ffff057224 */ /* 0x001fca00078e0010 */
[----:B------:R-:W-:Y:S01]  /*11110*/  STG.E.U8 desc[UR36][R2.64], R5 ;  /* 0x0000000502007986 */ /* 0x000fe2000c101124 */
[----:B------:R-:W-:Y:S05]  /*11120*/  EXIT ;  /* 0x000000000000794d */ /* 0x000fea0003800000 */
.L_x_3996:
        /* <DEDUP_REMOVED lines=9> */
.L_x_4000:
[----:B------:R-:W0:Y:S02]  /*111c0*/  F2I.F64.TRUNC R17, R16 ;  /* 0x0000001000117311 */ /* 0x000e24000030d100 */
[----:B0-----:R-:W-:Y:S01]  /*111d0*/  STG.E desc[UR36][R2.64], R17 ;  /* 0x0000001102007986 */ /* 0x001fe2000c101924 */
[----:B------:R-:W-:Y:S05]  /*111e0*/  EXIT ;  /* 0x000000000000794d */ /* 0x000fea0003800000 */
.L_x_3999:
[----:B------:R-:W0:Y:S02]  /*111f0*/  F2I.F64.TRUNC R17, R16 ;  /* 0x0000001000117311 */ /* 0x000e24000030d100 */
[----:B0-----:R-:W-:Y:S01]  /*11200*/  STG.E.U16 desc[UR36][R2.64], R17 ;  /* 0x0000001102007986 */ /* 0x001fe2000c101524 */
[----:B------:R-:W-:Y:S05]  /*11210*/  EXIT ;  /* 0x000000000000794d */ /* 0x000fea0003800000 */
.L_x_3995:
        /* <DEDUP_REMOVED lines=13> */
.L_x_4002:
        /* <DEDUP_REMOVED lines=8> */
.L_x_4001:
        /* <DEDUP_REMOVED lines=14> */
.L_x_4004:
        /* <DEDUP_REMOVED lines=9> */
.L_x_4003:
[----:B------:R-:W-:Y:S01]  /*114e0*/  STG.E.64 desc[UR36][R2.64], R16 ;  /* 0x0000001002007986 */ /* 0x000fe2000c101b24 */
[----:B------:R-:W-:Y:S05]  /*114f0*/  EXIT ;  /* 0x000000000000794d */ /* 0x000fea0003800000 */
.L_x_3994:
        /* <DEDUP_REMOVED lines=12> */
.L_x_4007:
[----:B------:R-:W-:-:S05]  /*115c0*/  CS2R R18, SRZ ;  /* 0x0000000000127805 */ /* 0x000fca000001ff00 */
[----:B------:R-:W-:Y:S01]  /*115d0*/  STG.E.128 desc[UR36][R2.64], R16 ;  /* 0x0000001002007986 */ /* 0x000fe2000c101d24 */
[----:B------:R-:W-:Y:S05]  /*115e0*/  EXIT ;  /* 0x000000000000794d */ /* 0x000fea0003800000 */
.L_x_4006:
        /* <DEDUP_REMOVED lines=25> */
.L_x_4011:
[----:B------:R-:W-:Y:S05]  /*11780*/  BSYNC B0 ;  /* 0x0000000000007941 */ /* 0x000fea0003800000 */
.L_x_4010:
[----:B------:R-:W-:-:S05]  /*11790*/  LOP3.LUT R5, R0, R5, RZ, 0xfc, !PT ;  /* 0x0000000500057212 */ /* 0x000fca00078efcff */
[----:B------:R-:W-:Y:S01]  /*117a0*/  STG.E.U8 desc[UR36][R2.64], R5 ;  /* 0x0000000502007986 */ /* 0x000fe2000c101124 */
[----:B------:R-:W-:Y:S05]  /*117b0*/  EXIT ;  /* 0x000000000000794d */ /* 0x000fea0003800000 */
.L_x_4009:
        /* <DEDUP_REMOVED lines=17> */
.L_x_4013:
[----:B------:R-:W-:Y:S01]  /*118d0*/  IMAD.MOV.U32 R0, RZ, RZ, 0x7f ;  /* 0x0000007fff007424 */ /* 0x000fe200078e00ff */
[----:B------:R-:W-:-:S04]  /*118e0*/  ISETP.GT.U32.AND P0, PT, R4, 0x7f800000, PT ;  /* 0x7f8000000400780c */ /* 0x000fc80003f04070 */
[----:B------:R-:W-:-:S09]  /*118f0*/  SEL R0, R0, 0x7c, P0 ;  /* 0x0000007c00007807 */ /* 0x000fd20000000000 */
.L_x_4014:
[----:B------:R-:W-:Y:S05]  /*11900*/  BSYNC B0 ;  /* 0x0000000000007941 */ /* 0x000fea0003800000 */
.L_x_4012:
[----:B------:R-:W-:-:S04]  /*11910*/  LOP3.LUT R4, R5, 0x80000000, RZ, 0xc0, !PT ;  /* 0x8000000005047812 */ /* 0x000fc800078ec0ff */
[----:B------:R-:W-:-:S04]  /*11920*/  SHF.R.U32.HI R5, RZ, 0x18, R4 ;  /* 0x00000018ff057819 */ /* 0x000fc80000011604 */
[----:B------:R-:W-:-:S05]  /*11930*/  LOP3.LUT R5, R0, R5, RZ, 0xfc, !PT ;  /* 0x0000000500057212 */ /* 0x000fca00078efcff */
[----:B------:R-:W-:Y:S01]  /*11940*/  STG.E.U8 desc[UR36][R2.64], R5 ;  /* 0x0000000502007986 */ /* 0x000fe2000c101124 */
[----:B------:R-:W-:Y:S05]  /*11950*/  EXIT ;  /* 0x000000000000794d */ /* 0x000fea0003800000 */
.L_x_4008:
        /* <DEDUP_REMOVED lines=8> */
.L_x_4005:
        /* <DEDUP_REMOVED lines=11> */
.L_x_4017:
        /* <DEDUP_REMOVED lines=21> */
.L_x_4020:
[----:B------:R-:W-:-:S04]  /*11be0*/  LOP3.LUT R0, R7, 0x80000000, RZ, 0xc0, !PT ;  /* 0x8000000007007812 */ /* 0x000fc800078ec0ff */
[----:B------:R-:W-:-:S04]  /*11bf0*/  SHF.R.U32.HI R5, RZ, 0x18, R0 ;  /* 0x00000018ff057819 */ /* 0x000fc80000011600 */
[----:B------:R-:W-:-:S04]  /*11c00*/  LOP3.LUT R4, R4, R5, RZ, 0xfc, !PT ;  /* 0x0000000504047212 */ /* 0x000fc800078efcff */
[----:B------:R-:W-:-:S07]  /*11c10*/  PRMT R0, R4, 0x7610, R0 ;  /* 0x0000761004007816 */ /* 0x000fce0000000000 */
.L_x_4019:
[----:B------:R-:W-:Y:S05]  /*11c20*/  BSYNC B0 ;  /* 0x0000000000007941 */ /* 0x000fea0003800000 */
.L_x_4018:
[----:B------:R-:W-:Y:S01]  /*11c30*/  STG.E.U8 desc[UR36][R2.64], R0 ;  /* 0x0000000002007986 */ /* 0x000fe2000c101124 */
[----:B------:R-:W-:Y:S05]  /*11c40*/  EXIT ;  /* 0x000000000000794d */ /* 0x000fea0003800000 */
.L_x_4016:
        /* <DEDUP_REMOVED lines=21> */
.L_x_4023:
[----:B------:R-:W-:-:S04]  /*11da0*/  LOP3.LUT R0, R7, 0x80000000, RZ, 0xc0, !PT ;  /* 0x8000000007007812 */ /* 0x000fc800078ec0ff */
[----:B------:R-:W-:-:S04]  /*11db0*/  SHF.R.U32.HI R5, RZ, 0x18, R0 ;  /* 0x00000018ff057819 */ /* 0x000fc80000011600 */
[----:B------:R-:W-:-:S04]  /*11dc0*/  LOP3.LUT R4, R4, R5, RZ, 0xfc, !PT ;  /* 0x0000000504047212 */ /* 0x000fc800078efcff */
[----:B------:R-:W-:-:S07]  /*11dd0*/  PRMT R0, R4, 0x7610, R0 ;  /* 0x0000761004007816 */ /* 0x000fce0000000000 */
.L_x_4022:
[----:B------:R-:W-:Y:S05]  /*11de0*/  BSYNC B0 ;  /* 0x0000000000007941 */ /* 0x000fea0003800000 */
.L_x_4021:
[----:B------:R-:W-:Y:S01]  /*11df0*/  STG.E.U8 desc[UR36][R2.64], R0 ;  /* 0x0000000002007986 */ /* 0x000fe2000c101124 */
[----:B------:R-:W-:Y:S05]  /*11e00*/  EXIT ;  /* 0x000000000000794d */ /* 0x000fea0003800000 */
.L_x_4015:
        /* <DEDUP_REMOVED lines=26> */
.L_x_3998:
        /* <DEDUP_REMOVED lines=16> */
.L_x_4026:
[----:B------:R-:W-:Y:S05]  /*120b0*/  EXIT ;  /* 0x000000000000794d */ /* 0x000fea0003800000 */
.L_x_4025:
[----:B------:R-:W0:Y:S02]  /*120c0*/  F2I.U64.F64.TRUNC R16, R16 ;  /* 0x0000001000107311 */ /* 0x000e24000030d800 */
[----:B0-----:R-:W-:Y:S01]  /*120d0*/  STG.E.64 desc[UR36][R2.64], R16 ;  /* 0x0000001002007986 */ /* 0x001fe2000c101b24 */
[----:B------:R-:W-:Y:S05]  /*120e0*/  EXIT ;  /* 0x000000000000794d */ /* 0x000fea0003800000 */
.L_x_4024:
[----:B------:R-:W0:Y:S02]  /*120f0*/  F2I.U32.F64.TRUNC R17, R16 ;  /* 0x0000001000117311 */ /* 0x000e24000030d000 */
[----:B0-----:R-:W-:Y:S01]  /*12100*/  STG.E desc[UR36][R2.64], R17 ;  /* 0x0000001102007986 */ /* 0x001fe2000c101924 */
[----:B------:R-:W-:Y:S05]  /*12110*/  EXIT ;  /* 0x000000000000794d */ /* 0x000fea0003800000 */
        .weak           $__internal_2_$__cuda_sm20_dblrcp_rn_slowpath_v3
        .type           $__internal_2_$__cuda_sm20_dblrcp_rn_slowpath_v3,@function
        .size           $__internal_2_$__cuda_sm20_dblrcp_rn_slowpath_v3,($__internal_3_$__cuda_sm20_div_rn_f64_full - $__internal_2_$__cuda_sm20_dblrcp_rn_slowpath_v3)
$__internal_2_$__cuda_sm20_dblrcp_rn_slowpath_v3:
        /* <DEDUP_REMOVED lines=25> */
.L_x_4030:
        /* <DEDUP_REMOVED lines=9> */
.L_x_4028:
[----:B------:R-:W-:Y:S01]  /*12340*/  LOP3.LUT R9, R7, 0x80000, RZ, 0xfc, !PT ;  /* 0x0008000007097812 */ /* 0x000fe200078efcff */
[----:B------:R-:W-:-:S07]  /*12350*/  IMAD.MOV.U32 R8, RZ, RZ, R6 ;  /* 0x000000ffff087224 */ /* 0x000fce00078e0006 */
.L_x_4029:
[----:B------:R-:W-:Y:S05]  /*12360*/  BSYNC B2 ;  /* 0x0000000000027941 */ /* 0x000fea0003800000 */
.L_x_4027:
[----:B------:R-:W-:Y:S02]  /*12370*/  IMAD.MOV.U32 R6, RZ, RZ, R0 ;  /* 0x000000ffff067224 */ /* 0x000fe400078e0000 */
[----:B------:R-:W-:Y:S02]  /*12380*/  IMAD.MOV.U32 R7, RZ, RZ, 0x0 ;  /* 0x00000000ff077424 */ /* 0x000fe400078e00ff */
[----:B------:R-:W-:Y:S02]  /*12390*/  IMAD.MOV.U32 R2, RZ, RZ, R8 ;  /* 0x000000ffff027224 */ /* 0x000fe400078e0008 */
[----:B------:R-:W-:Y:S01]  /*123a0*/  IMAD.MOV.U32 R3, RZ, RZ, R9 ;  /* 0x000000ffff037224 */ /* 0x000fe200078e0009 */
[----:B------:R-:W-:Y:S06]  /*123b0*/  RET.REL.NODEC R6 `(_ZN2at6native27unrolled_elementwise_kernelIZZZNS0_61_GLOBAL__N__b29612f4_23_ActivationMishKernel_cu_9e10b42f_310220mish_backward_kernelERNS_14TensorIteratorEENKUlvE_clEvENKUlvE_clEvEUlddE_St5arrayIPcLm3EELi4E23TrivialOffsetCalculatorILi2EjESB_ILi1EjENS0_6memory12LoadWithCastILi2EEENSE_13StoreWithCastILi1EEEEEviT_T0_T2_T3_T4_T5_) ;  /* 0xfffffedc06107950 */ /* 0x000fec0003c3ffff */
        .weak           $__internal_3_$__cuda_sm20_div_rn_f64_full
        .type           $__internal_3_$__cuda_sm20_div_rn_f64_full,@function
        .size           $__internal_3_$__cuda_sm20_div_rn_f64_full,(.L_x_8556 - $__internal_3_$__cuda_sm20_div_rn_f64_full)
$__internal_3_$__cuda_sm20_div_rn_f64_full:
[C---:B------:R-:W-:Y:S01]  /*123c0*/  FSETP.GEU.AND P0, PT, |R0|.reuse, 1.469367938527859385e-39, PT ;  /* 0x001000000000780b */ /* 0x040fe20003f0e200 */
[----:B------:R-:W-:Y:S01]  /*123d0*/  IMAD.MOV.U32 R6, RZ, RZ, R2 ;  /* 0x000000ffff067224 */ /* 0x000fe200078e0002 */
[C---:B------:R-:W-:Y:S01]  /*123e0*/  LOP3.LUT R3, R0.reuse, 0x800fffff, RZ, 0xc0, !PT ;  /* 0x800fffff00037812 */ /* 0x040fe200078ec0ff */
[----:B------:R-:W-:Y:S01]  /*123f0*/  IMAD.MOV.U32 R7, RZ, RZ, R0 ;  /* 0x000000ffff077224 */ /* 0x000fe200078e0000 */
[-C--:B------:R-:W-:Y:S01]  /*12400*/  LOP3.LUT R9, R9, R8.reuse, RZ, 0x3c, !PT ;  /* 0x0000000809097212 */ /* 0x080fe200078e3cff */
[----:B------:R-:W-:Y:S01]  /*12410*/  IMAD.MOV.U32 R10, RZ, RZ, 0x1 ;  /* 0x00000001ff0a7424 */ /* 0x000fe200078e00ff */
[----:B------:R-:W-:Y:S01]  /*12420*/  LOP3.LUT R3, R3, 0x3ff00000, RZ, 0xfc, !PT ;  /* 0x3ff0000003037812 */ /* 0x000fe200078efcff */
[----:B------:R-:W-:Y:S01]  /*12430*/  IMAD.MOV.U32 R43, RZ, RZ, 0x1ca00000 ;  /* 0x1ca00000ff2b7424 */ /* 0x000fe200078e00ff */
[----:B------:R-:W-:Y:S01]  /*12440*/  LOP3.LUT R8, R9, R8, RZ, 0x3c, !PT ;  /* 0x0000000809087212 */ /* 0x000fe200078e3cff */
[----:B------:R-:W-:Y:S01]  /*12450*/  BSSY B0, `(.L_x_4031) ;  /* 0x0000054000007945 */ /* 0x000fe20003800000 */
[----:B------:R-:W-:-:S02]  /*12460*/  LOP3.LUT R36, R0, 0x7ff00000, RZ, 0xc0, !PT ;  /* 0x7ff0000000247812 */ /* 0x000fc400078ec0ff */
[----:B------:R-:W-:Y:S01]  /*12470*/  LOP3.LUT R9, R9, R8, RZ, 0x3c, !PT ;  /* 0x0000000809097212 */ /* 0x000fe200078e3cff */
[----:B------:R-:W-:-:S03]  /*12480*/  @!P0 DMUL R2, R6, 8.98846567431157953865e+307 ;  /* 0x7fe0000006028828 */ /* 0x000fc60000000000 */
[C---:B------:R-:W-:Y:S02]  /*12490*/  FSETP.GEU.AND P2, PT, |R9|.reuse, 1.469367938527859385e-39, PT ;  /* 0x001000000900780b */ /* 0x040fe40003f4e200 */
[----:B------:R-:W-:Y:S01]  /*124a0*/  LOP3.LUT R40, R9, 0x7ff00000, RZ, 0xc0, !PT ;  /* 0x7ff0000009287812 */ /* 0x000fe200078ec0ff */
[----:B------:R-:W0:Y:S03]  /*124b0*/  MUFU.RCP64H R11, R3 ;  /* 0x00000003000b7308 */ /* 0x000e260000001800 */
[----:B------:R-:W-:-:S07]  /*124c0*/  ISETP.GE.U32.AND P1, PT, R40, R36, PT ;  /* 0x000000242800720c */ /* 0x000fce0003f26070 */
[----:B------:R-:W-:-:S04]  /*124d0*/  @!P2 LOP3.LUT R12, R7, 0x7ff00000, RZ, 0xc0, !PT ;  /* 0x7ff00000070ca812 */ /* 0x000fc800078ec0ff */
[----:B------:R-:W-:Y:S01]  /*124e0*/  @!P2 ISETP.GE.U32.AND P3, PT, R40, R12, PT ;  /* 0x0000000c2800a20c */ /* 0x000fe20003f66070 */
[----:B------:R-:W-:Y:S01]  /*124f0*/  @!P2 IMAD.MOV.U32 R12, RZ, RZ, RZ ;  /* 0x000000ffff0ca224 */ /* 0x000fe200078e00ff */
[----:B0-----:R-:W-:Y:S02]  /*12500*/  DFMA R14, R10, -R2, 1 ;  /* 0x3ff000000a0e742b */ /* 0x001fe40000000802 */
[----:B------:R-:W-:-:S04]  /*12510*/  @!P2 SEL R0, R43, 0x63400000, !P3 ;  /* 0x634000002b00a807 */ /* 0x000fc80005800000 */
[----:B------:R-:W-:Y:S02]  /*12520*/  @!P2 LOP3.LUT R0, R0, 0x80000000, R9, 0xf8, !PT ;  /* 0x800000000000a812 */ /* 0x000fe400078ef809 */
[----:B------:R-:W-:Y:S02]  /*12530*/  DFMA R14, R14, R14, R14 ;  /* 0x0000000e0e0e722b */ /* 0x000fe4000000000e */
[----:B------:R-:W-:Y:S01]  /*12540*/  @!P2 LOP3.LUT R13, R0, 0x100000, RZ, 0xfc, !PT ;  /* 0x00100000000da812 */ /* 0x000fe200078efcff */
[----:B------:R-:W-:-:S05]  /*12550*/  IMAD.MOV.U32 R0, RZ, RZ, R40 ;  /* 0x000000ffff007224 */ /* 0x000fca00078e0028 */
[----:B------:R-:W-:Y:S01]  /*12560*/  DFMA R14, R10, R14, R10 ;  /* 0x0000000e0a0e722b */ /* 0x000fe2000000000a */
[----:B------:R-:W-:-:S04]  /*12570*/  SEL R10, R43, 0x63400000, !P1 ;  /* 0x634000002b0a7807 */ /* 0x000fc80004800000 */
[----:B------:R-:W-:Y:S01]  /*12580*/  LOP3.LUT R11, R10, 0x800fffff, R9, 0xf8, !PT ;  /* 0x800fffff0a0b7812 */ /* 0x000fe200078ef809 */
[----:B------:R-:W-:Y:S02]  /*12590*/  IMAD.MOV.U32 R10, RZ, RZ, R8 ;  /* 0x000000ffff0a7224 */ /* 0x000fe400078e0008 */
[----:B------:R-:W-:-:S04]  /*125a0*/  DFMA R34, R14, -R2, 1 ;  /* 0x3ff000000e22742b */ /* 0x000fc80000000802 */
[----:B------:R-:W-:-:S04]  /*125b0*/  @!P2 DFMA R10, R10, 2, -R12 ;  /* 0x400000000a0aa82b */ /* 0x000fc8000000080c */
[----:B------:R-:W-:Y:S01]  /*125c0*/  DFMA R12, R14, R34, R14 ;  /* 0x000000220e0c722b */ /* 0x000fe2000000000e */
[----:B------:R-:W-:Y:S01]  /*125d0*/  IMAD.MOV.U32 R34, RZ, RZ, R36 ;  /* 0x000000ffff227224 */ /* 0x000fe200078e0024 */
[----:B------:R-:W-:-:S04]  /*125e0*/  @!P0 LOP3.LUT R34, R3, 0x7ff00000, RZ, 0xc0, !PT ;  /* 0x7ff0000003228812 */ /* 0x000fc800078ec0ff */
[----:B------:R-:W-:Y:S01]  /*125f0*/  @!P2 LOP3.LUT R0, R11, 0x7ff00000, RZ, 0xc0, !PT ;  /* 0x7ff000000b00a812 */ /* 0x000fe200078ec0ff */
[----:B------:R-:W-:Y:S01]  /*12600*/  VIADD R35, R34, 0xffffffff ;  /* 0xffffffff22237836 */ /* 0x000fe20000000000 */
[----:B------:R-:W-:-:S03]  /*12610*/  DMUL R14, R12, R10 ;  /* 0x0000000a0c0e7228 */ /* 0x000fc60000000000 */
[----:B------:R-:W-:-:S05]  /*12620*/  VIADD R39, R0, 0xffffffff ;  /* 0xffffffff00277836 */ /* 0x000fca0000000000 */
[----:B------:R-:W-:Y:S01]  /*12630*/  ISETP.GT.U32.AND P0, PT, R39, 0x7feffffe, PT ;  /* 0x7feffffe2700780c */ /* 0x000fe20003f04070 */
[----:B------:R-:W-:-:S03]  /*12640*/  DFMA R36, R14, -R2, R10 ;  /* 0x800000020e24722b */ /* 0x000fc6000000000a */
[----:B------:R-:W-:-:S05]  /*12650*/  ISETP.GT.U32.OR P0, PT, R35, 0x7feffffe, P0 ;  /* 0x7feffffe2300780c */ /* 0x000fca0000704470 */
[----:B------:R-:W-:-:S08]  /*12660*/  DFMA R12, R12, R36, R14 ;  /* 0x000000240c0c722b */ /* 0x000fd0000000000e */
        /* <DEDUP_REMOVED lines=12> */
[----:B------:R-:W-:Y:S01]  /*12730*/  DFMA R2, R12, -R2, R10 ;  /* 0x800000020c02722b */ /* 0x000fe2000000000a */
[----:B------:R-:W-:-:S09]  /*12740*/  IMAD.MOV.U32 R8, RZ, RZ, RZ ;  /* 0x000000ffff087224 */ /* 0x000fd200078e00ff */
[C---:B------:R-:W-:Y:S02]  /*12750*/  FSETP.NEU.AND P0, PT, R3.reuse, RZ, PT ;  /* 0x000000ff0300720b */ /* 0x040fe40003f0d000 */
[----:B------:R-:W-:-:S04]  /*12760*/  LOP3.LUT R6, R3, 0x80000000, R7, 0x48, !PT ;  /* 0x8000000003067812 */ /* 0x000fc800078e4807 */
[----:B------:R-:W-:-:S07]  /*12770*/  LOP3.LUT R9, R6, R9, RZ, 0xfc, !PT ;  /* 0x0000000906097212 */ /* 0x000fce00078efcff */
[----:B------:R-:W-:Y:S05]  /*12780*/  @!P0 BRA `(.L_x_4033) ;  /* 0x0000000000808947 */ /* 0x000fea0003800000 */
[----:B------:R-:W-:Y:S01]  /*12790*/  IMAD.MOV R3, RZ, RZ, -R0 ;  /* 0x000000ffff037224 */ /* 0x000fe200078e0a00 */
[----:B------:R-:W-:Y:S01]  /*127a0*/  DMUL.RP R8, R12, R8 ;  /* 0x000000080c087228 */ /* 0x000fe20000008000 */
[----:B------:R-:W-:Y:S01]  /*127b0*/  IMAD.MOV.U32 R2, RZ, RZ, RZ ;  /* 0x000000ffff027224 */ /* 0x000fe200078e00ff */
[----:B------:R-:W-:-:S05]  /*127c0*/  IADD3 R0, -R0, -0x43300000, RZ ;  /* 0xbcd0000000007810 */ /* 0x000fca0007ffe1ff */
[----:B------:R-:W-:-:S03]  /*127d0*/  DFMA R2, R14, -R2, R12 ;  /* 0x800000020e02722b */ /* 0x000fc6000000000c */
[----:B------:R-:W-:-:S07]  /*127e0*/  LOP3.LUT R6, R9, R6, RZ, 0x3c, !PT ;  /* 0x0000000609067212 */ /* 0x000fce00078e3cff */
[----:B------:R-:W-:-:S04]  /*127f0*/  FSETP.NEU.AND P0, PT, |R3|, R0, PT ;  /* 0x000000000300720b */ /* 0x000fc80003f0d200 */
[----:B------:R-:W-:Y:S02]  /*12800*/  FSEL R8, R8, R14, !P0 ;  /* 0x0000000e08087208 */ /* 0x000fe40004000000 */
[----:B------:R-:W-:-:S03]  /*12810*/  FSEL R15, R6, R15, !P0 ;  /* 0x0000000f060f7208 */ /* 0x000fc60004000000 */
[----:B------:R-:W-:Y:S01]  /*12820*/  IMAD.MOV.U32 R14, RZ, RZ, R8 ;  /* 0x000000ffff0e7224 */ /* 0x000fe200078e0008 */
[----:B------:R-:W-:Y:S06]  /*12830*/  BRA `(.L_x_4033) ;  /* 0x0000000000547947 */ /* 0x000fec0003800000 */
.L_x_4032:
[----:B------:R-:W-:-:S14]  /*12840*/  DSETP.NAN.AND P0, PT, R8, R8, PT ;  /* 0x000000080800722a */ /* 0x000fdc0003f08000 */
[----:B------:R-:W-:Y:S05]  /*12850*/  @P0 BRA `(.L_x_4034) ;  /* 0x0000000000440947 */ /* 0x000fea0003800000 */
[----:B------:R-:W-:-:S14]  /*12860*/  DSETP.NAN.AND P0, PT, R6, R6, PT ;  /* 0x000000060600722a */ /* 0x000fdc0003f08000 */
[----:B------:R-:W-:Y:S05]  /*12870*/  @P0 BRA `(.L_x_4035) ;  /* 0x0000000000300947 */ /* 0x000fea0003800000 */
[----:B------:R-:W-:Y:S01]  /*12880*/  ISETP.NE.AND P0, PT, R0, R34, PT ;  /* 0x000000220000720c */ /* 0x000fe20003f05270 */
[----:B------:R-:W-:Y:S02]  /*12890*/  IMAD.MOV.U32 R14, RZ, RZ, 0x0 ;  /* 0x00000000ff0e7424 */ /* 0x000fe400078e00ff */
[----:B------:R-:W-:-:S10]  /*128a0*/  IMAD.MOV.U32 R15, RZ, RZ, -0x80000 ;  /* 0xfff80000ff0f7424 */ /* 0x000fd400078e00ff */
        /* <DEDUP_REMOVED lines=9> */
.L_x_4035:
[----:B------:R-:W-:Y:S01]  /*12940*/  LOP3.LUT R15, R7, 0x80000, RZ, 0xfc, !PT ;  /* 0x00080000070f7812 */ /* 0x000fe200078efcff */
[----:B------:R-:W-:Y:S01]  /*12950*/  IMAD.MOV.U32 R14, RZ, RZ, R6 ;  /* 0x000000ffff0e7224 */ /* 0x000fe200078e0006 */
[----:B------:R-:W-:Y:S06]  /*12960*/  BRA `(.L_x_4033) ;  /* 0x0000000000087947 */ /* 0x000fec0003800000 */
.L_x_4034:
[----:B------:R-:W-:Y:S01]  /*12970*/  LOP3.LUT R15, R9, 0x80000, RZ, 0xfc, !PT ;  /* 0x00080000090f7812 */ /* 0x000fe200078efcff */
[----:B------:R-:W-:-:S07]  /*12980*/  IMAD.MOV.U32 R14, RZ, RZ, R8 ;  /* 0x000000ffff0e7224 */ /* 0x000fce00078e0008 */
.L_x_4033:
[----:B------:R-:W-:Y:S05]  /*12990*/  BSYNC B0 ;  /* 0x0000000000007941 */ /* 0x000fea0003800000 */
.L_x_4031:
[----:B------:R-:W-:Y:S02]  /*129a0*/  IMAD.MOV.U32 R39, RZ, RZ, 0x0 ;  /* 0x00000000ff277424 */ /* 0x000fe400078e00ff */
[----:B------:R-:W-:Y:S02]  /*129b0*/  IMAD.MOV.U32 R0, RZ, RZ, R14 ;  /* 0x000000ffff007224 */ /* 0x000fe400078e000e */
[----:B------:R-:W-:Y:S01]  /*129c0*/  IMAD.MOV.U32 R2, RZ, RZ, R15 ;  /* 0x000000ffff027224 */ /* 0x000fe200078e000f */
[----:B------:R-:W-:Y:S06]  /*129d0*/  RET.REL.NODEC R38 `(_ZN2at6native27unrolled_elementwise_kernelIZZZNS0_61_GLOBAL__N__b29612f4_23_ActivationMishKernel_cu_9e10b42f_310220mish_backward_kernelERNS_14TensorIteratorEENKUlvE_clEvENKUlvE_clEvEUlddE_St5arrayIPcLm3EELi4E23TrivialOffsetCalculatorILi2EjESB_ILi1EjENS0_6memory12LoadWithCastILi2EEENSE_13StoreWithCastILi1EEEEEviT_T0_T2_T3_T4_T5_) ;  /* 0xfffffed426887950 */ /* 0x000fec0003c3ffff */
.L_x_4036:
        /* <DEDUP_REMOVED lines=10> */
.L_x_8556:


//--------------------- .text._ZN2at6native18elementwise_kernelILi128ELi2EZNS0_22gpu_kernel_impl_nocastIZZZNS0_61_GLOBAL__N__b29612f4_23_ActivationMishKernel_cu_9e10b42f_310220mish_backward_kernelERNS_14TensorIteratorEENKUlvE_clEvENKUlvE_clEvEUlddE_EEvRNS_18TensorIteratorBaseERKT_EUliE_EEviT1_ --------------------------
	.section	.text._ZN2at6native18elementwise_kernelILi128ELi2EZNS0_22gpu_kernel_impl_nocastIZZZNS0_61_GLOBAL__N__b29612f4_23_ActivationMishKernel_cu_9e10b42f_310220mish_backward_kernelERNS_14TensorIteratorEENKUlvE_clEvENKUlvE_clEvEUlddE_EEvRNS_18TensorIteratorBaseERKT_EUliE_EEviT1_,"ax",@progbits
	.align	128
        .global         _ZN2at6native18elementwise_kernelILi128ELi2EZNS0_22gpu_kernel_impl_nocastIZZZNS0_61_GLOBAL__N__b29612f4_23_ActivationMishKernel_cu_9e10b42f_310220mish_backward_kernelERNS_14TensorIteratorEENKUlvE_clEvENKUlvE_clEvEUlddE_EEvRNS_18TensorIteratorBaseERKT_EUliE_EEviT1_
        .type           _ZN2at6native18elementwise_kernelILi128ELi2EZNS0_22gpu_kernel_impl_nocastIZZZNS0_61_GLOBAL__N__b29612f4_23_ActivationMishKernel_cu_9e10b42f_310220mish_backward_kernelERNS_14TensorIteratorEENKUlvE_clEvENKUlvE_clEvEUlddE_EEvRNS_18TensorIteratorBaseERKT_EUliE_EEviT1_,@function
        .size           _ZN2at6native18elementwise_kernelILi128ELi2EZNS0_22gpu_kernel_impl_nocastIZZZNS0_61_GLOBAL__N__b29612f4_23_ActivationMishKernel_cu_9e10b42f_310220mish_backward_kernelERNS_14TensorIteratorEENKUlvE_clEvENKUlvE_clEvEUlddE_EEvRNS_18TensorIteratorBaseERKT_EUliE_EEviT1_,(.L_x_8558 - _ZN2at6native18elementwise_kernelILi128ELi2EZNS0_22gpu_kernel_impl_nocastIZZZNS0_61_GLOBAL__N__b29612f4_23_ActivationMishKernel_cu_9e10b42f_310220mish_backward_kernelERNS_14TensorIteratorEENKUlvE_clEvENKUlvE_clEvEUlddE_EEvRNS_18TensorIteratorBaseERKT_EUliE_EEviT1_)
        .other          _ZN2at6native18elementwise_kernelILi128ELi2EZNS0_22gpu_kernel_impl_nocastIZZZNS0_61_GLOBAL__N__b29612f4_23_ActivationMishKernel_cu_9e10b42f_310220mish_backward_kernelERNS_14TensorIteratorEENKUlvE_clEvENKUlvE_clEvEUlddE_EEvRNS_18TensorIteratorBaseERKT_EUliE_EEviT1_,@"STO_CUDA_ENTRY STV_DEFAULT"
_ZN2at6native18elementwise_kernelILi128ELi2EZNS0_22gpu_kernel_impl_nocastIZZZNS0_61_GLOBAL__N__b29612f4_23_ActivationMishKernel_cu_9e10b42f_310220mish_backward_kernelERNS_14TensorIteratorEENKUlvE_clEvENKUlvE_clEvEUlddE_EEvRNS_18TensorIteratorBaseERKT_EUliE_EEviT1_:
.text._ZN2at6native18elementwise_kernelILi128ELi2EZNS0_22gpu_kernel_impl_nocastIZZZNS0_61_GLOBAL__N__b29612f4_23_ActivationMishKernel_cu_9e10b42f_310220mish_backward_kernelERNS_14TensorIteratorEENKUlvE_clEvENKUlvE_clEvEUlddE_EEvRNS_18TensorIteratorBaseERKT_EUliE_EEviT1_:
[----:B------:R-:W-:Y:S01]  /*0000*/  LDC R1, c[0x0][0x28] ;  /* 0x00000a00ff017b82 */ /* 0x000fe20000000800 */
[----:B------:R-:W0:Y:S01]  /*0010*/  S2R R3, SR_CTAID.X ;  /* 0x0000000000037919 */ /* 0x000e220000002500 */
[----:B------:R-:W-:Y:S01]  /*0020*/  ULDC UR4, c[0x0][0x210] ;  /* 0x0000840000047ab9 */ /* 0x000fe20000000800 */
[----:B------:R-:W-:Y:S01]  /*0030*/  BSSY B0, `(.L_x_4037) ;  /* 0x00002dd000007945 */ /* 0x000fe20003800000 */
[----:B------:R-:W0:Y:S02]  /*0040*/  S2R R0, SR_TID.X ;  /* 0x0000000000007919 */ /* 0x000e240000002100 */
[----:B0-----:R-:W-:-:S04]  /*0050*/  LEA R3, R3, R0, 0x8 ;  /* 0x0000000003037211 */ /* 0x001fc800078e40ff */
[----:B------:R-:W-:Y:S01]  /*0060*/  ISETP.GE.AND P0, PT, R3, UR4, PT ;  /* 0x0000000403007c0c */ /* 0x000fe2000bf06270 */
[----:B------:R-:W-:-:S12]  /*0070*/  ULDC.64 UR4, c[0x0][0x208] ;  /* 0x0000820000047ab9 */ /* 0x000fd80000000a00 */
[----:B------:R-:W-:Y:S05]  /*0080*/  @P0 BRA `(.L_x_4038) ;  /* 0x0000002c005c0947 */ /* 0x000fea0003800000 */
[----:B------:R-:W0:Y:S01]  /*0090*/  LDC R8, c[0x0][0x218] ;  /* 0x00008600ff087b82 */ /* 0x000e220000000800 */
[----:B------:R-:W-:Y:S01]  /*00a0*/  HFMA2.MMA R0, -RZ, RZ, 0, 0 ;  /* 0x00000000ff007435 */ /* 0x000fe200000001ff */
[----:B------:R-:W-:Y:S02]  /*00b0*/  IMAD.MOV.U32 R2, RZ, RZ, RZ ;  /* 0x000000ffff027224 */ /* 0x000fe400078e00ff */
[----:B------:R-:W-:Y:S01]  /*00c0*/  IMAD.MOV.U32 R31, RZ, RZ, RZ ;  /* 0x000000ffff1f7224 */ /* 0x000fe200078e00ff */
[----:B0-----:R-:W-:-:S13]  /*00d0*/  ISETP.NE.AND P0, PT, R8, RZ, PT ;  /* 0x000000ff0800720c */ /* 0x001fda0003f05270 */
[----:B------:R-:W-:Y:S05]  /*00e0*/  @!P0 BRA `(.L_x_4039) ;  /* 0x00000014006c8947 */ /* 0x000fea0003800000 */
[----:B------:R-:W-:Y:S01]  /*00f0*/  MOV R2, RZ ;  /* 0x000000ff00027202 */ /* 0x000fe20000000f00 */
[----:B------:R-:W-:Y:S01]  /*0100*/  ULDC.64 UR6, c[0x0][0x220] ;  /* 0x0000880000067ab9 */ /* 0x000fe20000000a00 */
[----:B------:R-:W-:Y:S01]  /*0110*/  ISETP.NE.AND P0, PT, R8, 0x1, PT ;  /* 0x000000010800780c */ /* 0x000fe20003f05270 */
[----:B------:R-:W-:Y:S02]  /*0120*/  ULDC UR8, c[0x0][0x350] ;  /* 0x0000d40000087ab9 */ /* 0x000fe40000000800 */
        /* <DEDUP_REMOVED lines=325> */
[----:B------:R-:W-:Y:S01]  /*1580*/  @P0 IMAD.MOV.U32 R6, RZ, RZ, RZ ;  /* 0x000000ffff060224 */ /* 0x000fe200078e00ff */
[----:B------:R-:W-:Y:S02]  /*1590*/  ULDC UR6, c[0x0][0x45c] ;  /* 0x0001170000067ab9 */ /* 0x000fe40000000800 */
        /* <DEDUP_REMOVED lines=10> */
[----:B------:R-:W-:-:S05]  /*1640*/  @P0 SHF.R.U32.HI R4, RZ, R9, R4 ;  /* 0x00000009ff040219 */ /* 0x000fca0000011604 */
[----:B------:R-:W-:-:S04]  /*1650*/  @P0 IMAD.MOV R6, RZ, RZ, -R4 ;  /* 0x000000ffff060224 */ /* 0x000fc800078e0a04 */
[----:B-1----:R-:W-:-:S04]  /*1660*/  @P0 IMAD R7, R6, R11, R7 ;  /* 0x0000000b06070224 */ /* 0x002fc800078e0207 */
[C---:B--2---:R-:W-:Y:S02]  /*1670*/  @P0 IMAD R31, R7.reuse, R12, R31 ;  /* 0x0000000c071f0224 */ /* 0x044fe400078e021f */
[C---:B------:R-:W-:Y:S02]  /*1680*/  @P0 IMAD R0, R7.reuse, R13, R0 ;  /* 0x0000000d07000224 */ /* 0x040fe400078e0200 */
[----:B---3--:R-:W-:-:S07]  /*1690*/  @P0 IMAD R2, R7, R10, R2 ;  /* 0x0000000a07020224 */ /* 0x008fce00078e0202 */
.L_x_4039:
[----:B------:R-:W-:Y:S02]  /*16a0*/  ULDC.64 UR6, c[0x0][0x488] ;  /* 0x0001220000067ab9 */ /* 0x000fe40000000a00 */
[----:B------:R-:W-:-:S04]  /*16b0*/  IADD3 R26, P0, R2, UR6, RZ ;  /* 0x00000006021a7c10 */ /* 0x000fc8000ff1e0ff */
[----:B------:R-:W-:Y:S01]  /*16c0*/  IADD3.X R27, RZ, UR7, RZ, P0, !PT ;  /* 0x00000007ff1b7c10 */ /* 0x000fe200087fe4ff */
[----:B------:R-:W-:-:S05]  /*16d0*/  ULDC.64 UR6, c[0x0][0x480] ;  /* 0x0001200000067ab9 */ /* 0x000fca0000000a00 */
[----:B------:R-:W2:Y:S01]  /*16e0*/  LDG.E.64 R26, desc[UR4][R26.64] ;  /* 0x000000041a1a7981 */ /* 0x000ea2000c1e1b00 */
[----:B------:R-:W-:-:S05]  /*16f0*/  IADD3 R24, P0, R0, UR6, RZ ;  /* 0x0000000600187c10 */ /* 0x000fca000ff1e0ff */
[----:B------:R-:W-:-:S06]  /*1700*/  IMAD.X R25, RZ, RZ, UR7, P0 ;  /* 0x00000007ff197e24 */ /* 0x000fcc00080e06ff */
[----:B------:R-:W5:Y:S01]  /*1710*/  LDG.E.64 R24, desc[UR4][R24.64] ;  /* 0x0000000418187981 */ /* 0x000f62000c1e1b00 */
[----:B------:R-:W-:Y:S01]  /*1720*/  MOV R2, 0x652b82fe ;  /* 0x652b82fe00027802 */ /* 0x000fe20000000f00 */
[----:B------:R-:W-:Y:S01]  /*1730*/  IMAD.MOV.U32 R3, RZ, RZ, 0x3ff71547 ;  /* 0x3ff71547ff037424 */ /* 0x000fe200078e00ff */
        /* <DEDUP_REMOVED lines=8> */
[----:B------:R-:W-:Y:S01]  /*17c0*/  BSSY B1, `(.L_x_4040) ;  /* 0x0000043000017945 */ /* 0x000fe20003800000 */
[CC--:B--2---:R-:W-:Y:S01]  /*17d0*/  DFMA R4, -R26.reuse, R2.reuse, 6.75539944105574400000e+15 ;  /* 0x433800001a04742b */ /* 0x0c4fe20000000102 */
[----:B------:R-:W-:Y:S01]  /*17e0*/  FSETP.GEU.FTZ.AND P2, PT, |R27|, 4.1917929649353027344, PT ;  /* 0x4086232b1b00780b */ /* 0x000fe20003f5e200 */
[----:B------:R-:W-:-:S06]  /*17f0*/  DFMA R2, R26, R2, 6.75539944105574400000e+15 ;  /* 0x433800001a02742b */ /* 0x000fcc0000000002 */
[----:B------:R-:W-:Y:S02]  /*1800*/  DADD R6, R4, -6.75539944105574400000e+15 ;  /* 0xc338000004067429 */ /* 0x000fe40000000000 */
[----:B------:R-:W-:-:S06]  /*1810*/  DADD R10, R2, -6.75539944105574400000e+15 ;  /* 0xc3380000020a7429 */ /* 0x000fcc0000000000 */
[-CC-:B------:R-:W-:Y:S02]  /*1820*/  DFMA R8, R6, -R12.reuse, -R26.reuse ;  /* 0x8000000c0608722b */ /* 0x180fe4000000081a */
[----:B------:R-:W-:-:S06]  /*1830*/  DFMA R12, R10, -R12, R26 ;  /* 0x8000000c0a0c722b */ /* 0x000fcc000000001a */
[-C--:B------:R-:W-:Y:S02]  /*1840*/  DFMA R6, R6, -R14.reuse, R8 ;  /* 0x8000000e0606722b */ /* 0x080fe40000000008 */
[----:B------:R-:W-:Y:S01]  /*1850*/  DFMA R8, R10, -R14, R12 ;  /* 0x8000000e0a08722b */ /* 0x000fe2000000000c */
[----:B------:R-:W-:Y:S01]  /*1860*/  MOV R14, 0x62401315 ;  /* 0x62401315000e7802 */ /* 0x000fe20000000f00 */
[----:B------:R-:W-:-:S04]  /*1870*/  IMAD.MOV.U32 R15, RZ, RZ, 0x3ec71dee ;  /* 0x3ec71deeff0f7424 */ /* 0x000fc800078e00ff */
[-CC-:B------:R-:W-:Y:S02]  /*1880*/  DFMA R10, R6, R16.reuse, R18.reuse ;  /* 0x00000010060a722b */ /* 0x180fe40000000012 */
[----:B------:R-:W-:Y:S01]  /*1890*/  DFMA R12, R8, R16, R18 ;  /* 0x00000010080c722b */ /* 0x000fe20000000012 */
[----:B------:R-:W-:Y:S01]  /*18a0*/  MOV R16, 0x7c89eb71 ;  /* 0x7c89eb7100107802 */ /* 0x000fe20000000f00 */
[----:B------:R-:W-:-:S04]  /*18b0*/  IMAD.MOV.U32 R17, RZ, RZ, 0x3efa0199 ;  /* 0x3efa0199ff117424 */ /* 0x000fc800078e00ff */
[--C-:B------:R-:W-:Y:S02]  /*18c0*/  DFMA R10, R6, R10, R14.reuse ;  /* 0x0000000a060a722b */ /* 0x100fe4000000000e */
        /* <DEDUP_REMOVED lines=24> */
[----:B------:R-:W-:Y:S02]  /*1a50*/  DFMA R12, R8, R12, R14 ;  /* 0x0000000c080c722b */ /* 0x000fe4000000000e */
[----:B------:R-:W-:-:S04]  /*1a60*/  DADD R14, -RZ, -R26 ;  /* 0x00000000ff0e7229 */ /* 0x000fc8000000091a */
[--C-:B------:R-:W-:Y:S02]  /*1a70*/  DFMA R10, R6, R10, R16.reuse ;  /* 0x0000000a060a722b */ /* 0x100fe40000000010 */
[----:B------:R-:W-:-:S04]  /*1a80*/  DFMA R12, R8, R12, R16 ;  /* 0x0000000c080c722b */ /* 0x000fc80000000010 */
[----:B------:R-:W-:Y:S02]  /*1a90*/  FSETP.GEU.FTZ.AND P0, PT, |R15|, 4.1917929649353027344, PT ;  /* 0x4086232b0f00780b */ /* 0x000fe40003f1e200 */
[----:B------:R-:W-:Y:S02]  /*1aa0*/  DFMA R10, R6, R10, 1 ;  /* 0x3ff00000060a742b */ /* 0x000fe4000000000a */
[----:B------:R-:W-:-:S06]  /*1ab0*/  DFMA R12, R8, R12, 1 ;  /* 0x3ff00000080c742b */ /* 0x000fcc000000000c */
[----:B------:R-:W-:Y:S02]  /*1ac0*/  DFMA R10, R6, R10, 1 ;  /* 0x3ff00000060a742b */ /* 0x000fe4000000000a */
[----:B------:R-:W-:-:S08]  /*1ad0*/  DFMA R8, R8, R12, 1 ;  /* 0x3ff000000808742b */ /* 0x000fd0000000000c */
[----:B------:R-:W-:Y:S02]  /*1ae0*/  LEA R23, R4, R11, 0x14 ;  /* 0x0000000b04177211 */ /* 0x000fe400078ea0ff */
[----:B------:R-:W-:Y:S01]  /*1af0*/  IMAD R21, R2, 0x100000, R9 ;  /* 0x0010000002157824 */ /* 0x000fe200078e0209 */
[----:B------:R-:W-:Y:S01]  /*1b00*/  MOV R22, R10 ;  /* 0x0000000a00167202 */ /* 0x000fe20000000f00 */
[----:B------:R-:W-:Y:S06]  /*1b10*/  @!P0 BRA `(.L_x_4041) ;  /* 0x0000000000348947 */ /* 0x000fec0003800000 */
[----:B------:R-:W-:Y:S01]  /*1b20*/  FSETP.GEU.FTZ.AND P1, PT, |R15|, 4.2275390625, PT ;  /* 0x408748000f00780b */ /* 0x000fe20003f3e200 */
[C---:B------:R-:W-:Y:S02]  /*1b30*/  DADD R6, -R26.reuse, +INF ;  /* 0x7ff000001a067429 */ /* 0x040fe40000000100 */
[----:B------:R-:W-:-:S08]  /*1b40*/  DSETP.GT.AND P0, PT, R26, RZ, PT ;  /* 0x000000ff1a00722a */ /* 0x000fd00003f04000 */
[----:B------:R-:W-:Y:S02]  /*1b50*/  FSEL R23, R7, RZ, !P0 ;  /* 0x000000ff07177208 */ /* 0x000fe40004000000 */
[----:B------:R-:W-:Y:S02]  /*1b60*/  @!P1 LEA.HI R0, R4, R4, RZ, 0x1 ;  /* 0x0000000404009211 */ /* 0x000fe400078f08ff */
[----:B------:R-:W-:Y:S02]  /*1b70*/  FSEL R22, R6, RZ, !P0 ;  /* 0x000000ff06167208 */ /* 0x000fe40004000000 */
[----:B------:R-:W-:Y:S02]  /*1b80*/  @!P1 SHF.R.S32.HI R5, RZ, 0x1, R0 ;  /* 0x00000001ff059819 */ /* 0x000fe40000011400 */
[----:B------:R-:W-:-:S03]  /*1b90*/  @!P1 MOV R6, RZ ;  /* 0x000000ff00069202 */ /* 0x000fc60000000f00 */
[----:B------:R-:W-:Y:S01]  /*1ba0*/  @!P1 IMAD.IADD R4, R4, 0x1, -R5 ;  /* 0x0000000104049824 */ /* 0x000fe200078e0a05 */
[----:B------:R-:W-:-:S04]  /*1bb0*/  @!P1 LEA R5, R5, R11, 0x14 ;  /* 0x0000000b05059211 */ /* 0x000fc800078ea0ff */
[----:B------:R-:W-:Y:S01]  /*1bc0*/  @!P1 LEA R7, R4, 0x3ff00000, 0x14 ;  /* 0x3ff0000004079811 */ /* 0x000fe200078ea0ff */
[----:B------:R-:W-:-:S06]  /*1bd0*/  @!P1 IMAD.MOV.U32 R4, RZ, RZ, R10 ;  /* 0x000000ffff049224 */ /* 0x000fcc00078e000a */
[----:B------:R-:W-:-:S11]  /*1be0*/  @!P1 DMUL R22, R4, R6 ;  /* 0x0000000604169228 */ /* 0x000fd60000000000 */
.L_x_4041:
[----:B------:R-:W-:Y:S05]  /*1bf0*/  BSYNC B1 ;  /* 0x0000000000017941 */ /* 0x000fea0003800000 */
.L_x_4040:
[----:B------:R-:W-:Y:S01]  /*1c00*/  BSSY B1, `(.L_x_4042) ;  /* 0x000000f000017945 */ /* 0x000fe20003800000 */
[----:B------:R-:W-:-:S03]  /*1c10*/  IMAD.MOV.U32 R20, RZ, RZ, R8 ;  /* 0x000000ffff147224 */ /* 0x000fc600078e0008 */
[----:B------:R-:W-:Y:S05]  /*1c20*/  @!P2 BRA `(.L_x_4043) ;  /* 0x000000000030a947 */ /* 0x000fea0003800000 */
[----:B------:R-:W-:Y:S01]  /*1c30*/  FSETP.GEU.FTZ.AND P0, PT, |R27|, 4.2275390625, PT ;  /* 0x408748001b00780b */ /* 0x000fe20003f1e200 */
[C---:B------:R-:W-:Y:S02]  /*1c40*/  DADD R4, R26.reuse, +INF ;  /* 0x7ff000001a047429 */ /* 0x040fe40000000000 */
[----:B------:R-:W-:-:S08]  /*1c50*/  DSETP.GEU.AND P1, PT, R26, RZ, PT ;  /* 0x000000ff1a00722a */ /* 0x000fd00003f2e000 */
[----:B------:R-:W-:Y:S02]  /*1c60*/  FSEL R20, R4, RZ, P1 ;  /* 0x000000ff04147208 */ /* 0x000fe40000800000 */
[----:B------:R-:W-:Y:S02]  /*1c70*/  @!P0 LEA.HI R0, R2, R2, RZ, 0x1 ;  /* 0x0000000202008211 */ /* 0x000fe400078f08ff */
[----:B------:R-:W-:Y:S02]  /*1c80*/  FSEL R21, R5, RZ, P1 ;  /* 0x000000ff05157208 */ /* 0x000fe40000800000 */
[----:B------:R-:W-:-:S04]  /*1c90*/  @!P0 SHF.R.S32.HI R3, RZ, 0x1, R0 ;  /* 0x00000001ff038819 */ /* 0x000fc80000011400 */
[----:B------:R-:W-:Y:S01]  /*1ca0*/  @!P0 IADD3 R2, R2, -R3, RZ ;  /* 0x8000000302028210 */ /* 0x000fe20007ffe0ff */
[----:B------:R-:W-:-:S03]  /*1cb0*/  @!P0 IMAD R9, R3, 0x100000, R9 ;  /* 0x0010000003098824 */ /* 0x000fc600078e0209 */
[----:B------:R-:W-:Y:S02]  /*1cc0*/  @!P0 LEA R3, R2, 0x3ff00000, 0x14 ;  /* 0x3ff0000002038811 */ /* 0x000fe400078ea0ff */
[----:B------:R-:W-:-:S06]  /*1cd0*/  @!P0 MOV R2, RZ ;  /* 0x000000ff00028202 */ /* 0x000fcc0000000f00 */
[----:B------:R-:W-:-:S11]  /*1ce0*/  @!P0 DMUL R20, R8, R2 ;  /* 0x0000000208148228 */ /* 0x000fd60000000000 */
.L_x_4043:
[----:B------:R-:W-:Y:S05]  /*1cf0*/  BSYNC B1 ;  /* 0x0000000000017941 */ /* 0x000fea0003800000 */
.L_x_4042:
[C---:B------:R-:W-:Y:S01]  /*1d00*/  FSETP.GEU.FTZ.AND P1, PT, R21.reuse, 1.7916666269302368164, PT ;  /* 0x3fe555551500780b */ /* 0x040fe20003f3e000 */
[----:B------:R-:W-:Y:S01]  /*1d10*/  BSSY B1, `(.L_x_4044) ;  /* 0x0000088000017945 */ /* 0x000fe20003800000 */
[----:B------:R-:W-:-:S13]  /*1d20*/  FSETP.GT.FTZ.AND P0, PT, R21, -1.6999999284744262695, PT ;  /* 0xbfd999991500780b */ /* 0x000fda0003f14000 */
[----:B------:R-:W-:Y:S05]  /*1d30*/  @P0 BRA !P1, `(.L_x_4045) ;  /* 0x0000000400440947 */ /* 0x000fea0004800000 */
[----:B------:R-:W-:-:S10]  /*1d40*/  DADD R2, R20, 1 ;  /* 0x3ff0000014027429 */ /* 0x000fd40000000000 */
[----:B------:R-:W-:Y:S01]  /*1d50*/  ISETP.GT.AND P0, PT, R3, 0xfffff, PT ;  /* 0x000fffff0300780c */ /* 0x000fe20003f04270 */
[----:B------:R-:W-:Y:S01]  /*1d60*/  IMAD.MOV.U32 R6, RZ, RZ, R2 ;  /* 0x000000ffff067224 */ /* 0x000fe200078e0002 */
[----:B------:R-:W-:-:S11]  /*1d70*/  MOV R7, R3 ;  /* 0x0000000300077202 */ /* 0x000fd60000000f00 */
[----:B------:R-:W-:-:S10]  /*1d80*/  @!P0 DMUL R6, R6, 1.80143985094819840000e+16 ;  /* 0x4350000006068828 */ /* 0x000fd40000000000 */
[----:B------:R-:W-:Y:S01]  /*1d90*/  @!P0 IMAD.MOV.U32 R3, RZ, RZ, R7 ;  /* 0x000000ffff038224 */ /* 0x000fe200078e0007 */
[----:B------:R-:W-:-:S04]  /*1da0*/  @!P0 MOV R2, R6 ;  /* 0x0000000600028202 */ /* 0x000fc80000000f00 */
[----:B------:R-:W-:-:S04]  /*1db0*/  IADD3 R0, R3, -0x1, RZ ;  /* 0xffffffff03007810 */ /* 0x000fc80007ffe0ff */
[----:B------:R-:W-:Y:S01]  /*1dc0*/  ISETP.GE.U32.AND P1, PT, R0, 0x7fefffff, PT ;  /* 0x7fefffff0000780c */ /* 0x000fe20003f26070 */
[----:B------:R-:W-:Y:S02]  /*1dd0*/  IMAD.MOV.U32 R0, RZ, RZ, -0x3ff ;  /* 0xfffffc01ff007424 */ /* 0x000fe400078e00ff */
[----:B------:R-:W-:-:S10]  /*1de0*/  @!P0 IMAD.MOV.U32 R0, RZ, RZ, -0x435 ;  /* 0xfffffbcbff008424 */ /* 0x000fd400078e00ff */
[----:B------:R-:W-:Y:S01]  /*1df0*/  @P1 IMAD.MOV.U32 R4, RZ, RZ, 0x0 ;  /* 0x00000000ff041424 */ /* 0x000fe200078e00ff */
[----:B------:R-:W-:Y:S02]  /*1e00*/  @P1 MOV R5, 0x7ff00000 ;  /* 0x7ff0000000051802 */ /* 0x000fe40000000f00 */
[----:B------:R-:W-:-:S04]  /*1e10*/  @P1 FSETP.NEU.FTZ.AND P2, PT, R7, RZ, PT ;  /* 0x000000ff0700120b */ /* 0x000fc80003f5d000 */
[----:B------:R-:W-:-:S10]  /*1e20*/  @P1 DFMA R4, R6, R4, +INF ;  /* 0x7ff000000604142b */ /* 0x000fd40000000004 */
[----:B------:R-:W-:Y:S02]  /*1e30*/  @P1 FSEL R4, R4, RZ, P2 ;  /* 0x000000ff04041208 */ /* 0x000fe40001000000 */
[----:B------:R-:W-:Y:S01]  /*1e40*/  @P1 FSEL R5, R5, -QNAN , P2 ;  /* 0xfff0000005051808 */ /* 0x000fe20001000000 */
[----:B------:R-:W-:Y:S06]  /*1e50*/  @P1 BRA `(.L_x_4046) ;  /* 0x0000000400cc1947 */ /* 0x000fec0003800000 */
[----:B------:R-:W-:Y:S01]  /*1e60*/  LOP3.LUT R4, R3, 0x800fffff, RZ, 0xc0, !PT ;  /* 0x800fffff03047812 */ /* 0x000fe200078ec0ff */
[----:B------:R-:W-:Y:S01]  /*1e70*/  IMAD.MOV.U32 R6, RZ, RZ, RZ ;  /* 0x000000ffff067224 */ /* 0x000fe200078e00ff */
[----:B------:R-:W-:Y:S01]  /*1e80*/  MOV R14, 0x8b7a8b04 ;  /* 0x8b7a8b04000e7802 */ /* 0x000fe20000000f00 */
[----:B------:R-:W-:Y:S01]  /*1e90*/  IMAD.MOV.U32 R15, RZ, RZ, 0x3ed0ee25 ;  /* 0x3ed0ee25ff0f7424 */ /* 0x000fe200078e00ff */
[----:B------:R-:W-:Y:S01]  /*1ea0*/  LOP3.LUT R5, R4, 0x3ff00000, RZ, 0xfc, !PT ;  /* 0x3ff0000004057812 */ /* 0x000fe200078efcff */
[----:B------:R-:W-:Y:S01]  /*1eb0*/  UMOV UR6, 0x3ae80f1e ;  /* 0x3ae80f1e00067882 */ /* 0x000fe20000000000 */
[----:B------:R-:W-:Y:S01]  /*1ec0*/  MOV R4, R2 ;  /* 0x0000000200047202 */ /* 0x000fe20000000f00 */
[----:B------:R-:W-:Y:S01]  /*1ed0*/  UMOV UR7, 0x3eb1380b ;  /* 0x3eb1380b00077882 */ /* 0x000fe20000000000 */
[----:B------:R-:W-:Y:S01]  /*1ee0*/  ISETP.GE.AND P0, PT, R5, 0x3ff6a09f, PT ;  /* 0x3ff6a09f0500780c */ /* 0x000fe20003f06270 */
[----:B------:R-:W-:Y:S01]  /*1ef0*/  IMAD.MOV.U32 R17, RZ, RZ, 0x43300000 ;  /* 0x43300000ff117424 */ /* 0x000fe200078e00ff */
[----:B------:R-:W-:Y:S01]  /*1f00*/  LEA.HI R0, R3, R0, RZ, 0xc ;  /* 0x0000000003007211 */ /* 0x000fe200078f60ff */
[----:B------:R-:W-:Y:S01]  /*1f10*/  UMOV UR8, 0x80000000 ;  /* 0x8000000000087882 */ /* 0x000fe20000000000 */
[----:B------:R-:W-:-:S09]  /*1f20*/  UMOV UR9, 0x43300000 ;  /* 0x4330000000097882 */ /* 0x000fd20000000000 */
[----:B------:R-:W-:Y:S01]  /*1f30*/  @P0 VIADD R7, R5, 0xfff00000 ;  /* 0xfff0000005070836 */ /* 0x000fe20000000000 */
[----:B------:R-:W-:-:S04]  /*1f40*/  @P0 IADD3 R0, R0, 0x1, RZ ;  /* 0x0000000100000810 */ /* 0x000fc80007ffe0ff */
[----:B------:R-:W-:Y:S02]  /*1f50*/  @P0 MOV R5, R7 ;  /* 0x0000000700050202 */ /* 0x000fe40000000f00 */
[----:B------:R-:W-:-:S04]  /*1f60*/  LOP3.LUT R16, R0, 0x80000000, RZ, 0x3c, !PT ;  /* 0x8000000000107812 */ /* 0x000fc800078e3cff */
        /* <DEDUP_REMOVED lines=46> */
.L_x_4045:
        /* <DEDUP_REMOVED lines=17> */
[----:B------:R-:W-:Y:S02]  /*2360*/  MOV R11, R21 ;  /* 0x00000015000b7202 */ /* 0x000fe40000000f00 */
[----:B------:R-:W-:-:S07]  /*2370*/  MOV R0, 0x2390 ;  /* 0x0000239000007802 */ /* 0x000fce0000000f00 */
[----:B-----5:R-:W-:Y:S05]  /*2380*/  CALL.REL.NOINC `($__internal_5_$__cuda_sm20_div_rn_f64_full) ;  /* 0x0000003800a47944 */ /* 0x020fea0003c00000 */
[----:B------:R-:W-:Y:S01]  /*2390*/  IMAD.MOV.U32 R2, RZ, RZ, R4 ;  /* 0x000000ffff027224 */ /* 0x000fe200078e0004 */
[----:B------:R-:W-:-:S07]  /*23a0*/  MOV R3, R5 ;  /* 0x0000000500037202 */ /* 0x000fce0000000f00 */
.L_x_4048:
[----:B------:R-:W-:Y:S05]  /*23b0*/  BSYNC B2 ;  /* 0x0000000000027941 */ /* 0x000fea0003800000 */
.L_x_4047:
[----:B------:R-:W-:Y:S01]  /*23c0*/  DMUL R2, R2, R20 ;  /* 0x0000001402027228 */ /* 0x000fe20000000000 */
[----:B------:R-:W-:Y:S01]  /*23d0*/  IMAD.MOV.U32 R8, RZ, RZ, -0x314d23bc ;  /* 0xceb2dc44ff087424 */ /* 0x000fe200078e00ff */
[----:B------:R-:W-:Y:S01]  /*23e0*/  MOV R9, 0x3ed087ff ;  /* 0x3ed087ff00097802 */ /* 0x000fe20000000f00 */
[----:B------:R-:W-:Y:S01]  /*23f0*/  UMOV UR6, 0x2fbe14b5 ;  /* 0x2fbe14b500067882 */ /* 0x000fe20000000000 */
        /* <DEDUP_REMOVED lines=25> */
.L_x_4046:
[----:B------:R-:W-:Y:S05]  /*2590*/  BSYNC B1 ;  /* 0x0000000000017941 */ /* 0x000fea0003800000 */
.L_x_4044:
        /* <DEDUP_REMOVED lines=10> */
[----:B------:R-:W-:Y:S01]  /*2640*/  MOV R10, 0xf89b6999 ;  /* 0xf89b6999000a7802 */ /* 0x000fe20000000f00 */
[----:B------:R-:W-:Y:S02]  /*2650*/  IMAD.MOV.U32 R11, RZ, RZ, 0x3e928a27 ;  /* 0x3e928a27ff0b7424 */ /* 0x000fe400078e00ff */
        /* <DEDUP_REMOVED lines=51> */
[----:B------:R-:W-:Y:S01]  /*2990*/  IMAD.MOV.U32 R6, RZ, RZ, 0x0 ;  /* 0x00000000ff067424 */ /* 0x000fe200078e00ff */
[----:B------:R-:W-:-:S06]  /*29a0*/  MOV R7, 0x40000000 ;  /* 0x4000000000077802 */ /* 0x000fcc0000000f00 */
[----:B------:R-:W-:-:S10]  /*29b0*/  DFMA R10, -R10, R6, 1 ;  /* 0x3ff000000a0a742b */ /* 0x000fd40000000106 */
[----:B------:R-:W-:Y:S02]  /*29c0*/  FSEL R3, R11, 1.875, !P0 ;  /* 0x3ff000000b037808 */ /* 0x000fe40004000000 */
[----:B------:R-:W-:Y:S02]  /*29d0*/  FSEL R4, R10, RZ, !P0 ;  /* 0x000000ff0a047208 */ /* 0x000fe40004000000 */
[----:B------:R-:W-:Y:S01]  /*29e0*/  LOP3.LUT R5, R3, 0x80000000, R5, 0xb8, !PT ;  /* 0x8000000003057812 */ /* 0x000fe200078eb805 */
[----:B------:R-:W-:Y:S06]  /*29f0*/  BRA `(.L_x_4051) ;  /* 0x00000000008c7947 */ /* 0x000fec0003800000 */
.L_x_4050:
[----:B------:R-:W-:Y:S01]  /*2a00*/  DMUL R2, R4, R4 ;  /* 0x0000000404027228 */ /* 0x000fe20000000000 */
[----:B------:R-:W-:Y:S01]  /*2a10*/  IMAD.MOV.U32 R6, RZ, RZ, 0x420afc3d ;  /* 0x420afc3dff067424 */ /* 0x000fe200078e00ff */
[----:B------:R-:W-:Y:S01]  /*2a20*/  MOV R7, 0x3f14359f ;  /* 0x3f14359f00077802 */ /* 0x000fe20000000f00 */
[----:B------:R-:W-:Y:S01]  /*2a30*/  UMOV UR6, 0xe2f5e964 ;  /* 0xe2f5e96400067882 */ /* 0x000fe20000000000 */
[----:B------:R-:W-:-:S04]  /*2a40*/  UMOV UR7, 0x3ef0bc46 ;  /* 0x3ef0bc4600077882 */ /* 0x000fc80000000000 */
        /* <DEDUP_REMOVED lines=30> */
.L_x_4051:
[----:B------:R-:W-:Y:S05]  /*2c30*/  BSYNC B1 ;  /* 0x0000000000017941 */ /* 0x000fea0003800000 */
.L_x_4049:
[----:B------:R-:W-:Y:S01]  /*2c40*/  DADD R22, R22, 1 ;  /* 0x3ff0000016167429 */ /* 0x000fe20000000000 */
[----:B------:R-:W0:Y:S01]  /*2c50*/  S2R R0, SR_CTAID.X ;  /* 0x0000000000007919 */ /* 0x000e220000002500 */
[----:B------:R-:W-:Y:S01]  /*2c60*/  ULDC.64 UR6, c[0x0][0x478] ;  /* 0x00011e0000067ab9 */ /* 0x000fe20000000a00 */
[----:B------:R-:W-:Y:S01]  /*2c70*/  BSSY B1, `(.L_x_4052) ;  /* 0x0000012000017945 */ /* 0x000fe20003800000 */
[----:B------:R-:W-:Y:S02]  /*2c80*/  DFMA R16, -R4, R4, 1 ;  /* 0x3ff000000410742b */ /* 0x000fe40000000104 */
[----:B------:R-:W1:Y:S04]  /*2c90*/  MUFU.RCP64H R7, R23 ;  /* 0x0000001700077308 */ /* 0x000e680000001800 */
[----:B------:R-:W-:-:S05]  /*2ca0*/  VIADD R6, R23, 0x300402 ;  /* 0x0030040217067836 */ /* 0x000fca0000000000 */
[----:B------:R-:W-:Y:S01]  /*2cb0*/  FSETP.GEU.AND P0, PT, |R6|, 5.8789094863358348022e-39, PT ;  /* 0x004004020600780b */ /* 0x000fe20003f0e200 */
[----:B-1----:R-:W-:-:S08]  /*2cc0*/  DFMA R2, -R22, R6, 1 ;  /* 0x3ff000001602742b */ /* 0x002fd00000000106 */
[----:B------:R-:W-:Y:S02]  /*2cd0*/  DFMA R8, R2, R2, R2 ;  /* 0x000000020208722b */ /* 0x000fe40000000002 */
[----:B------:R-:W1:Y:S06]  /*2ce0*/  S2R R3, SR_TID.X ;  /* 0x0000000000037919 */ /* 0x000e6c0000002100 */
[----:B------:R-:W-:Y:S01]  /*2cf0*/  DFMA R8, R6, R8, R6 ;  /* 0x000000080608722b */ /* 0x000fe20000000006 */
[----:B------:R-:W-:-:S04]  /*2d00*/  IADD3 R6, P1, R31, UR6, RZ ;  /* 0x000000061f067c10 */ /* 0x000fc8000ff3e0ff */
[----:B------:R-:W-:-:S03]  /*2d10*/  IADD3.X R7, RZ, UR7, RZ, P1, !PT ;  /* 0x00000007ff077c10 */ /* 0x000fc60008ffe4ff */
[----:B------:R-:W-:-:S08]  /*2d20*/  DFMA R10, -R22, R8, 1 ;  /* 0x3ff00000160a742b */ /* 0x000fd00000000108 */
[----:B------:R-:W-:Y:S01]  /*2d30*/  DFMA R8, R8, R10, R8 ;  /* 0x0000000a0808722b */ /* 0x000fe20000000008 */
[----:B0-----:R-:W-:Y:S10]  /*2d40*/  @P0 BRA `(.L_x_4053) ;  /* 0x0000000000100947 */ /* 0x001ff40003800000 */
[----:B------:R-:W-:Y:S02]  /*2d50*/  LOP3.LUT R14, R23, 0x7fffffff, RZ, 0xc0, !PT ;  /* 0x7fffffff170e7812 */ /* 0x000fe400078ec0ff */
[----:B------:R-:W-:-:S03]  /*2d60*/  MOV R10, 0x2d90 ;  /* 0x00002d90000a7802 */ /* 0x000fc60000000f00 */
[----:B------:R-:W-:-:S07]  /*2d70*/  VIADD R14, R14, 0xfff00000 ;  /* 0xfff000000e0e7836 */ /* 0x000fce0000000000 */
[----:B-1---5:R-:W-:Y:S05]  /*2d80*/  CALL.REL.NOINC `($__internal_4_$__cuda_sm20_dblrcp_rn_slowpath_v3) ;  /* 0x0000002c007c7944 */ /* 0x022fea0003c00000 */
.L_x_4053:
[----:B------:R-:W-:Y:S05]  /*2d90*/  BSYNC B1 ;  /* 0x0000000000017941 */ /* 0x000fea0003800000 */
.L_x_4052:
[----:B------:R-:W-:Y:S01]  /*2da0*/  DMUL R8, R26, R8 ;  /* 0x000000081a087228 */ /* 0x000fe20000000000 */
[----:B-1----:R-:W-:-:S05]  /*2db0*/  LEA R3, R0, R3, 0x8 ;  /* 0x0000000300037211 */ /* 0x002fca00078e40ff */
[----:B------:R-:W-:Y:S02]  /*2dc0*/  VIADD R3, R3, 0x80 ;  /* 0x0000008003037836 */ /* 0x000fe40000000000 */
[----:B------:R-:W-:-:S08]  /*2dd0*/  DFMA R8, R16, R8, R4 ;  /* 0x000000081008722b */ /* 0x000fd00000000004 */
[----:B-----5:R-:W-:-:S07]  /*2de0*/  DMUL R8, R24, R8 ;  /* 0x0000000818087228 */ /* 0x020fce0000000000 */
[----:B------:R0:W-:Y:S04]  /*2df0*/  STG.E.64 desc[UR4][R6.64], R8 ;  /* 0x0000000806007986 */ /* 0x0001e8000c101b04 */
.L_x_4038:
[----:B------:R-:W-:Y:S05]  /*2e00*/  BSYNC B0 ;  /* 0x0000000000007941 */ /* 0x000fea0003800000 */
.L_x_4037:
[----:B------:R-:W-:Y:S02]  /*2e10*/  ULDC UR6, c[0x0][0x210] ;  /* 0x0000840000067ab9 */ /* 0x000fe40000000800 */
[----:B------:R-:W-:-:S13]  /*2e20*/  ISETP.GE.AND P0, PT, R3, UR6, PT ;  /* 0x0000000603007c0c */ /* 0x000fda000bf06270 */
[----:B------:R-:W-:Y:S05]  /*2e30*/  @P0 EXIT ;  /* 0x000000000000094d */ /* 0x000fea0003800000 */
[----:B0-----:R-:W0:Y:S01]  /*2e40*/  LDC R8, c[0x0][0x218] ;  /* 0x00008600ff087b82 */ /* 0x001e220000000800 */
[----:B------:R-:W-:Y:S01]  /*2e50*/  HFMA2.MMA R31, -RZ, RZ, 0, 0 ;  /* 0x00000000ff1f7435 */ /* 0x000fe200000001ff */
[----:B------:R-:W-:Y:S01]  /*2e60*/  MOV R2, RZ ;  /* 0x000000ff00027202 */ /* 0x000fe20000000f00 */
        /* <DEDUP_REMOVED lines=334> */
[----:B------:R-:W1:Y:S01]  /*4350*/  @P0 LDC R11, c[0x0][0x33c] ;  /* 0x0000cf00ff0b0b82 */ /* 0x000e620000000800 */
[----:B------:R-:W-:-:S04]  /*4360*/  IMAD.MOV R3, RZ, RZ, -R7 ;  /* 0x000000ffff037224 */ /* 0x000fc800078e0a07 */
[----:B------:R-:W-:Y:S01]  /*4370*/  IMAD R5, R3, UR8, R5 ;  /* 0x0000000803057c24 */ /* 0x000fe2000f8e0205 */
[----:B------:R-:W-:Y:S02]  /*4380*/  ULDC.64 UR8, c[0x0][0x460] ;  /* 0x0001180000087ab9 */ /* 0x000fe40000000a00 */
        /* <DEDUP_REMOVED lines=12> */
.L_x_4054:
        /* <DEDUP_REMOVED lines=9> */
[----:B------:R-:W-:Y:S01]  /*44e0*/  UMOV UR6, 0xfefa39ef ;  /* 0xfefa39ef00067882 */ /* 0x000fe20000000000 */
[----:B------:R-:W-:Y:S01]  /*44f0*/  MOV R3, 0x3ff71547 ;  /* 0x3ff7154700037802 */ /* 0x000fe20000000f00 */
[----:B------:R-:W-:Y:S01]  /*4500*/  UMOV UR7, 0x3fe62e42 ;  /* 0x3fe62e4200077882 */ /* 0x000fe20000000000 */
[----:B------:R-:W-:Y:S01]  /*4510*/  UMOV UR8, 0x3b39803f ;  /* 0x3b39803f00087882 */ /* 0x000fe20000000000 */
[----:B------:R-:W-:Y:S01]  /*4520*/  UMOV UR9, 0x3c7abc9e ;  /* 0x3c7abc9e00097882 */ /* 0x000fe20000000000 */
[----:B------:R-:W-:Y:S01]  /*4530*/  IMAD.MOV.U32 R14, RZ, RZ, -0x35dec16 ;  /* 0xfca213eaff0e7424 */ /* 0x000fe200078e00ff */
[----:B------:R-:W-:Y:S01]  /*4540*/  MOV R15, 0x3e928af3 ;  /* 0x3e928af3000f7802 */ /* 0x000fe20000000f00 */
[----:B------:R-:W-:Y:S01]  /*4550*/  UMOV UR10, 0x69ce2bdf ;  /* 0x69ce2bdf000a7882 */ /* 0x000fe20000000000 */
        /* <DEDUP_REMOVED lines=17> */
[----:B------:R-:W-:Y:S01]  /*4670*/  BSSY B0, `(.L_x_4055) ;  /* 0x0000033000007945 */ /* 0x000fe20003800000 */
[CC--:B--2---:R-:W-:Y:S01]  /*4680*/  DFMA R4, -R26.reuse, R2.reuse, 6.75539944105574400000e+15 ;  /* 0x433800001a04742b */ /* 0x0c4fe20000000102 */
[----:B------:R-:W-:Y:S01]  /*4690*/  FSETP.GEU.FTZ.AND P2, PT, |R27|, 4.1917929649353027344, PT ;  /* 0x4086232b1b00780b */ /* 0x000fe20003f5e200 */
[----:B------:R-:W-:-:S06]  /*46a0*/  DFMA R2, R26, R2, 6.75539944105574400000e+15 ;  /* 0x433800001a02742b */ /* 0x000fcc0000000002 */
[----:B------:R-:W-:Y:S02]  /*46b0*/  DADD R6, R4, -6.75539944105574400000e+15 ;  /* 0xc338000004067429 */ /* 0x000fe40000000000 */
[----:B------:R-:W-:-:S06]  /*46c0*/  DADD R10, R2, -6.75539944105574400000e+15 ;  /* 0xc3380000020a7429 */ /* 0x000fcc0000000000 */
[--C-:B------:R-:W-:Y:S02]  /*46d0*/  DFMA R8, R6, -UR6, -R26.reuse ;  /* 0x8000000606087c2b */ /* 0x100fe4000800081a */
[----:B------:R-:W-:-:S06]  /*46e0*/  DFMA R12, R10, -UR6, R26 ;  /* 0x800000060a0c7c2b */ /* 0x000fcc000800001a */
[----:B------:R-:W-:Y:S02]  /*46f0*/  DFMA R6, R6, -UR8, R8 ;  /* 0x8000000806067c2b */ /* 0x000fe40008000008 */
[----:B------:R-:W-:-:S06]  /*4700*/  DFMA R8, R10, -UR8, R12 ;  /* 0x800000080a087c2b */ /* 0x000fcc000800000c */
[--C-:B------:R-:W-:Y:S02]  /*4710*/  DFMA R10, R6, UR10, R14.reuse ;  /* 0x0000000a060a7c2b */ /* 0x100fe4000800000e */
[----:B------:R-:W-:Y:S02]  /*4720*/  DFMA R12, R8, UR10, R14 ;  /* 0x0000000a080c7c2b */ /* 0x000fe4000800000e */
[----:B------:R-:W-:-:S04]  /*4730*/  DADD R14, -RZ, -R26 ;  /* 0x00000000ff0e7229 */ /* 0x000fc8000000091a */
[----:B------:R-:W-:Y:S02]  /*4740*/  DFMA R10, R6, R10, UR12 ;  /* 0x0000000c060a7e2b */ /* 0x000fe4000800000a */
[----:B------:R-:W-:-:S04]  /*4750*/  DFMA R12, R8, R12, UR12 ;  /* 0x0000000c080c7e2b */ /* 0x000fc8000800000c */
[----:B------:R-:W-:Y:S02]  /*4760*/  FSETP.GEU.FTZ.AND P0, PT, |R15|, 4.1917929649353027344, PT ;  /* 0x4086232b0f00780b */ /* 0x000fe40003f1e200 */
[----:B------:R-:W-:Y:S02]  /*4770*/  DFMA R10, R6, R10, UR14 ;  /* 0x0000000e060a7e2b */ /* 0x000fe4000800000a */
[----:B------:R-:W-:-:S06]  /*4780*/  DFMA R12, R8, R12, UR14 ;  /* 0x0000000e080c7e2b */ /* 0x000fcc000800000c */
        /* <DEDUP_REMOVED lines=27> */
[----:B------:R-:W-:Y:S02]  /*4940*/  @!P1 MOV R6, RZ ;  /* 0x000000ff00069202 */ /* 0x000fe40000000f00 */
[----:B------:R-:W-:Y:S01]  /*4950*/  @!P1 IADD3 R4, R4, -R5, RZ ;  /* 0x8000000504049210 */ /* 0x000fe20007ffe0ff */
[----:B------:R-:W-:-:S03]  /*4960*/  @!P1 IMAD R5, R5, 0x100000, R11 ;  /* 0x0010000005059824 */ /* 0x000fc600078e020b */
[----:B------:R-:W-:Y:S02]  /*4970*/  @!P1 LEA R7, R4, 0x3ff00000, 0x14 ;  /* 0x3ff0000004079811 */ /* 0x000fe400078ea0ff */
[----:B------:R-:W-:-:S06]  /*4980*/  @!P1 MOV R4, R10 ;  /* 0x0000000a00049202 */ /* 0x000fcc0000000f00 */
[----:B------:R-:W-:-:S11]  /*4990*/  @!P1 DMUL R22, R4, R6 ;  /* 0x0000000604169228 */ /* 0x000fd60000000000 */
.L_x_4056:
[----:B------:R-:W-:Y:S05]  /*49a0*/  BSYNC B0 ;  /* 0x0000000000007941 */ /* 0x000fea0003800000 */
.L_x_4055:
        /* <DEDUP_REMOVED lines=10> */
[----:B------:R-:W-:Y:S02]  /*4a50*/  @!P0 IADD3 R2, R2, -R3, RZ ;  /* 0x8000000302028210 */ /* 0x000fe40007ffe0ff */
[----:B------:R-:W-:Y:S02]  /*4a60*/  @!P0 LEA R9, R3, R9, 0x14 ;  /* 0x0000000903098211 */ /* 0x000fe400078ea0ff */
[----:B------:R-:W-:Y:S01]  /*4a70*/  @!P0 LEA R3, R2, 0x3ff00000, 0x14 ;  /* 0x3ff0000002038811 */ /* 0x000fe200078ea0ff */
[----:B------:R-:W-:-:S06]  /*4a80*/  @!P0 IMAD.MOV.U32 R2, RZ, RZ, RZ ;  /* 0x000000ffff028224 */ /* 0x000fcc00078e00ff */
[----:B------:R-:W-:-:S11]  /*4a90*/  @!P0 DMUL R20, R8, R2 ;  /* 0x0000000208148228 */ /* 0x000fd60000000000 */
.L_x_4058:
[----:B------:R-:W-:Y:S05]  /*4aa0*/  BSYNC B0 ;  /* 0x0000000000007941 */ /* 0x000fea0003800000 */
.L_x_4057:
[C---:B------:R-:W-:Y:S01]  /*4ab0*/  FSETP.GEU.FTZ.AND P1, PT, R21.reuse, 1.7916666269302368164, PT ;  /* 0x3fe555551500780b */ /* 0x040fe20003f3e000 */
[----:B------:R-:W-:Y:S01]  /*4ac0*/  BSSY B0, `(.L_x_4059) ;  /* 0x0000088000007945 */ /* 0x000fe20003800000 */
[----:B------:R-:W-:-:S13]  /*4ad0*/  FSETP.GT.FTZ.AND P0, PT, R21, -1.6999999284744262695, PT ;  /* 0xbfd999991500780b */ /* 0x000fda0003f14000 */
[----:B------:R-:W-:Y:S05]  /*4ae0*/  @P0 BRA !P1, `(.L_x_4060) ;  /* 0x0000000400440947 */ /* 0x000fea0004800000 */
[----:B------:R-:W-:-:S10]  /*4af0*/  DADD R2, R20, 1 ;  /* 0x3ff0000014027429 */ /* 0x000fd40000000000 */
[----:B------:R-:W-:Y:S02]  /*4b00*/  ISETP.GT.AND P0, PT, R3, 0xfffff, PT ;  /* 0x000fffff0300780c */ /* 0x000fe40003f04270 */
[----:B------:R-:W-:Y:S02]  /*4b10*/  MOV R6, R2 ;  /* 0x0000000200067202 */ /* 0x000fe40000000f00 */
[----:B------:R-:W-:-:S09]  /*4b20*/  MOV R7, R3 ;  /* 0x0000000300077202 */ /* 0x000fd20000000f00 */
[----:B------:R-:W-:-:S10]  /*4b30*/  @!P0 DMUL R6, R6, 1.80143985094819840000e+16 ;  /* 0x4350000006068828 */ /* 0x000fd40000000000 */
[----:B------:R-:W-:Y:S01]  /*4b40*/  @!P0 IMAD.MOV.U32 R3, RZ, RZ, R7 ;  /* 0x000000ffff038224 */ /* 0x000fe200078e0007 */
[----:B------:R-:W-:-:S04]  /*4b50*/  @!P0 MOV R2, R6 ;  /* 0x0000000600028202 */ /* 0x000fc80000000f00 */
[----:B------:R-:W-:-:S04]  /*4b60*/  IADD3 R0, R3, -0x1, RZ ;  /* 0xffffffff03007810 */ /* 0x000fc80007ffe0ff */
[----:B------:R-:W-:Y:S02]  /*4b70*/  ISETP.GE.U32.AND P1, PT, R0, 0x7fefffff, PT ;  /* 0x7fefffff0000780c */ /* 0x000fe40003f26070 */
[----:B------:R-:W-:Y:S01]  /*4b80*/  MOV R0, 0xfffffc01 ;  /* 0xfffffc0100007802 */ /* 0x000fe20000000f00 */
[----:B------:R-:W-:-:S10]  /*4b90*/  @!P0 IMAD.MOV.U32 R0, RZ, RZ, -0x435 ;  /* 0xfffffbcbff008424 */ /* 0x000fd400078e00ff */
[----:B------:R-:W-:Y:S01]  /*4ba0*/  @P1 MOV R4, 0x0 ;  /* 0x0000000000041802 */ /* 0x000fe20000000f00 */
[----:B------:R-:W-:Y:S01]  /*4bb0*/  @P1 IMAD.MOV.U32 R5, RZ, RZ, 0x7ff00000 ;  /* 0x7ff00000ff051424 */ /* 0x000fe200078e00ff */
[----:B------:R-:W-:-:S05]  /*4bc0*/  @P1 FSETP.NEU.FTZ.AND P2, PT, R7, RZ, PT ;  /* 0x000000ff0700120b */ /* 0x000fca0003f5d000 */
[----:B------:R-:W-:-:S10]  /*4bd0*/  @P1 DFMA R4, R6, R4, +INF ;  /* 0x7ff000000604142b */ /* 0x000fd40000000004 */
[----:B------:R-:W-:Y:S02]  /*4be0*/  @P1 FSEL R4, R4, RZ, P2 ;  /* 0x000000ff04041208 */ /* 0x000fe40001000000 */
[----:B------:R-:W-:Y:S01]  /*4bf0*/  @P1 FSEL R5, R5, -QNAN , P2 ;  /* 0xfff0000005051808 */ /* 0x000fe20001000000 */
[----:B------:R-:W-:Y:S06]  /*4c00*/  @P1 BRA `(.L_x_4061) ;  /* 0x0000000400cc1947 */ /* 0x000fec0003800000 */
[----:B------:R-:W-:Y:S01]  /*4c10*/  LOP3.LUT R4, R3, 0x800fffff, RZ, 0xc0, !PT ;  /* 0x800fffff03047812 */ /* 0x000fe200078ec0ff */
[----:B------:R-:W-:Y:S01]  /*4c20*/  IMAD.MOV.U32 R15, RZ, RZ, 0x3ed0ee25 ;  /* 0x3ed0ee25ff0f7424 */ /* 0x000fe200078e00ff */
[----:B------:R-:W-:Y:S01]  /*4c30*/  MOV R6, RZ ;  /* 0x000000ff00067202 */ /* 0x000fe20000000f00 */
[----:B------:R-:W-:Y:S01]  /*4c40*/  UMOV UR6, 0x3ae80f1e ;  /* 0x3ae80f1e00067882 */ /* 0x000fe20000000000 */
[----:B------:R-:W-:Y:S01]  /*4c50*/  LOP3.LUT R5, R4, 0x3ff00000, RZ, 0xfc, !PT ;  /* 0x3ff0000004057812 */ /* 0x000fe200078efcff */
[----:B------:R-:W-:Y:S01]  /*4c60*/  UMOV UR7, 0x3eb1380b ;  /* 0x3eb1380b00077882 */ /* 0x000fe20000000000 */
[----:B------:R-:W-:Y:S01]  /*4c70*/  MOV R4, R2 ;  /* 0x0000000200047202 */ /* 0x000fe20000000f00 */
[----:B------:R-:W-:Y:S01]  /*4c80*/  UMOV UR8, 0x80000000 ;  /* 0x8000000000087882 */ /* 0x000fe20000000000 */
[----:B------:R-:W-:Y:S01]  /*4c90*/  ISETP.GE.AND P0, PT, R5, 0x3ff6a09f, PT ;  /* 0x3ff6a09f0500780c */ /* 0x000fe20003f06270 */
[----:B------:R-:W-:Y:S01]  /*4ca0*/  UMOV UR9, 0x43300000 ;  /* 0x4330000000097882 */ /* 0x000fe20000000000 */
[----:B------:R-:W-:-:S02]  /*4cb0*/  MOV R14, 0x8b7a8b04 ;  /* 0x8b7a8b04000e7802 */ /* 0x000fc40000000f00 */
[----:B------:R-:W-:Y:S02]  /*4cc0*/  LEA.HI R0, R3, R0, RZ, 0xc ;  /* 0x0000000003007211 */ /* 0x000fe400078f60ff */
[----:B------:R-:W-:-:S07]  /*4cd0*/  MOV R17, 0x43300000 ;  /* 0x4330000000117802 */ /* 0x000fce0000000f00 */
[----:B------:R-:W-:Y:S02]  /*4ce0*/  @P0 IADD3 R7, R5, -0x100000, RZ ;  /* 0xfff0000005070810 */ /* 0x000fe40007ffe0ff */
[----:B------:R-:W-:-:S03]  /*4cf0*/  @P0 IADD3 R0, R0, 0x1, RZ ;  /* 0x0000000100000810 */ /* 0x000fc60007ffe0ff */
[----:B------:R-:W-:Y:S01]  /*4d00*/  @P0 IMAD.MOV.U32 R5, RZ, RZ, R7 ;  /* 0x000000ffff050224 */ /* 0x000fe200078e0007 */
[----:B------:R-:W-:-:S05]  /*4d10*/  LOP3.LUT R16, R0, 0x80000000, RZ, 0x3c, !PT ;  /* 0x8000000000107812 */ /* 0x000fca00078e3cff */
        /* <DEDUP_REMOVED lines=46> */
.L_x_4060:
        /* <DEDUP_REMOVED lines=16> */
[----:B------:R-:W-:Y:S02]  /*5100*/  MOV R10, R20 ;  /* 0x00000014000a7202 */ /* 0x000fe40000000f00 */
[----:B------:R-:W-:Y:S02]  /*5110*/  MOV R11, R21 ;  /* 0x00000015000b7202 */ /* 0x000fe40000000f00 */
[----:B------:R-:W-:-:S07]  /*5120*/  MOV R0, 0x5140 ;  /* 0x0000514000007802 */ /* 0x000fce0000000f00 */
[----:B-----5:R-:W-:Y:S05]  /*5130*/  CALL.REL.NOINC `($__internal_5_$__cuda_sm20_div_rn_f64_full) ;  /* 0x0000000c00387944 */ /* 0x020fea0003c00000 */
[----:B------:R-:W-:Y:S01]  /*5140*/  IMAD.MOV.U32 R2, RZ, RZ, R4 ;  /* 0x000000ffff027224 */ /* 0x000fe200078e0004 */
[----:B------:R-:W-:-:S07]  /*5150*/  MOV R3, R5 ;  /* 0x0000000500037202 */ /* 0x000fce0000000f00 */
.L_x_4063:
[----:B------:R-:W-:Y:S05]  /*5160*/  BSYNC B1 ;  /* 0x0000000000017941 */ /* 0x000fea0003800000 */
.L_x_4062:
[----:B------:R-:W-:Y:S01]  /*5170*/  DMUL R2, R2, R20 ;  /* 0x0000001402027228 */ /* 0x000fe20000000000 */
[----:B------:R-:W-:Y:S01]  /*5180*/  MOV R8, 0xceb2dc44 ;  /* 0xceb2dc4400087802 */ /* 0x000fe20000000f00 */
[----:B------:R-:W-:Y:S01]  /*5190*/  IMAD.MOV.U32 R9, RZ, RZ, 0x3ed087ff ;  /* 0x3ed087ffff097424 */ /* 0x000fe200078e00ff */
        /* <DEDUP_REMOVED lines=26> */
.L_x_4061:
[----:B------:R-:W-:Y:S05]  /*5340*/  BSYNC B0 ;  /* 0x0000000000007941 */ /* 0x000fea0003800000 */
.L_x_4059:
[----:B------:R-:W-:Y:S01]  /*5350*/  LOP3.LUT R3, R5, 0x7fffffff, RZ, 0xc0, !PT ;  /* 0x7fffffff05037812 */ /* 0x000fe200078ec0ff */
[----:B------:R-:W-:Y:S01]  /*5360*/  UMOV UR6, 0x24dd2f1a ;  /* 0x24dd2f1a00067882 */ /* 0x000fe20000000000 */
[----:B------:R-:W-:Y:S01]  /*5370*/  MOV R2, R4 ;  /* 0x0000000400027202 */ /* 0x000fe20000000f00 */
[----:B------:R-:W-:Y:S01]  /*5380*/  UMOV UR7, 0x3fe4f922 ;  /* 0x3fe4f92200077882 */ /* 0x000fe20000000000 */
[----:B------:R-:W-:Y:S04]  /*5390*/  BSSY B0, `(.L_x_4064) ;  /* 0x0000065000007945 */ /* 0x000fe80003800000 */
        /* <DEDUP_REMOVED lines=65> */
.L_x_4065:
[----:B------:R-:W-:Y:S01]  /*57b0*/  DMUL R2, R4, R4 ;  /* 0x0000000404027228 */ /* 0x000fe20000000000 */
[----:B------:R-:W-:Y:S01]  /*57c0*/  MOV R6, 0x420afc3d ;  /* 0x420afc3d00067802 */ /* 0x000fe20000000f00 */
[----:B------:R-:W-:Y:S01]  /*57d0*/  UMOV UR6, 0xe2f5e964 ;  /* 0xe2f5e96400067882 */ /* 0x000fe20000000000 */
[----:B------:R-:W-:Y:S01]  /*57e0*/  MOV R7, 0x3f14359f ;  /* 0x3f14359f00077802 */ /* 0x000fe20000000f00 */
        /* <DEDUP_REMOVED lines=31> */
.L_x_4066:
[----:B------:R-:W-:Y:S05]  /*59e0*/  BSYNC B0 ;  /* 0x0000000000007941 */ /* 0x000fea0003800000 */
.L_x_4064:
[----:B------:R-:W-:Y:S01]  /*59f0*/  DADD R22, R22, 1 ;  /* 0x3ff0000016167429 */ /* 0x000fe20000000000 */
[----:B------:R-:W-:Y:S01]  /*5a00*/  ULDC.64 UR6, c[0x0][0x478] ;  /* 0x00011e0000067ab9 */ /* 0x000fe20000000a00 */
[----:B------:R-:W-:Y:S04]  /*5a10*/  BSSY B0, `(.L_x_4067) ;  /* 0x0000011000007945 */ /* 0x000fe80003800000 */
[----:B------:R-:W0:Y:S04]  /*5a20*/  MUFU.RCP64H R7, R23 ;  /* 0x0000001700077308 */ /* 0x000e280000001800 */
[----:B------:R-:W-:-:S05]  /*5a30*/  VIADD R6, R23, 0x300402 ;  /* 0x0030040217067836 */ /* 0x000fca0000000000 */
[----:B------:R-:W-:Y:S01]  /*5a40*/  FSETP.GEU.AND P0, PT, |R6|, 5.8789094863358348022e-39, PT ;  /* 0x004004020600780b */ /* 0x000fe20003f0e200 */
[----:B0-----:R-:W-:-:S08]  /*5a50*/  DFMA R2, -R22, R6, 1 ;  /* 0x3ff000001602742b */ /* 0x001fd00000000106 */
[----:B------:R-:W-:-:S08]  /*5a60*/  DFMA R2, R2, R2, R2 ;  /* 0x000000020202722b */ /* 0x000fd00000000002 */
[----:B------:R-:W-:Y:S01]  /*5a70*/  DFMA R8, R6, R2, R6 ;  /* 0x000000020608722b */ /* 0x000fe20000000006 */
[----:B------:R-:W-:Y:S01]  /*5a80*/  IADD3 R2, P1, R31, UR6, RZ ;  /* 0x000000061f027c10 */ /* 0x000fe2000ff3e0ff */
[----:B------:R-:W-:-:S03]  /*5a90*/  DFMA R6, -R4, R4, 1 ;  /* 0x3ff000000406742b */ /* 0x000fc60000000104 */
[----:B------:R-:W-:-:S03]  /*5aa0*/  IADD3.X R3, RZ, UR7, RZ, P1, !PT ;  /* 0x00000007ff037c10 */ /* 0x000fc60008ffe4ff */
[----:B------:R-:W-:-:S08]  /*5ab0*/  DFMA R10, -R22, R8, 1 ;  /* 0x3ff00000160a742b */ /* 0x000fd00000000108 */
[----:B------:R-:W-:Y:S01]  /*5ac0*/  DFMA R8, R8, R10, R8 ;  /* 0x0000000a0808722b */ /* 0x000fe20000000008 */
[----:B------:R-:W-:Y:S10]  /*5ad0*/  @P0 BRA `(.L_x_4068) ;  /* 0x0000000000100947 */ /* 0x000ff40003800000 */
[----:B------:R-:W-:Y:S02]  /*5ae0*/  LOP3.LUT R14, R23, 0x7fffffff, RZ, 0xc0, !PT ;  /* 0x7fffffff170e7812 */ /* 0x000fe400078ec0ff */
[----:B------:R-:W-:Y:S02]  /*5af0*/  MOV R10, 0x5b20 ;  /* 0x00005b20000a7802 */ /* 0x000fe40000000f00 */
[----:B------:R-:W-:-:S07]  /*5b00*/  IADD3 R14, R14, -0x100000, RZ ;  /* 0xfff000000e0e7810 */ /* 0x000fce0007ffe0ff */
[----:B-----5:R-:W-:Y:S05]  /*5b10*/  CALL.REL.NOINC `($__internal_4_$__cuda_sm20_dblrcp_rn_slowpath_v3) ;  /* 0x0000000000187944 */ /* 0x020fea0003c00000 */
.L_x_4068:
[----:B------:R-:W-:Y:S05]  /*5b20*/  BSYNC B0 ;  /* 0x0000000000007941 */ /* 0x000fea0003800000 */
.L_x_4067:
[----:B------:R-:W-:-:S08]  /*5b30*/  DMUL R8, R26, R8 ;  /* 0x000000081a087228 */ /* 0x000fd00000000000 */
[----:B------:R-:W-:-:S08]  /*5b40*/  DFMA R6, R6, R8, R4 ;  /* 0x000000080606722b */ /* 0x000fd00000000004 */
[----:B-----5:R-:W-:-:S07]  /*5b50*/  DMUL R6, R24, R6 ;  /* 0x0000000618067228 */ /* 0x020fce0000000000 */
[----:B------:R-:W-:Y:S01]  /*5b60*/  STG.E.64 desc[UR4][R2.64], R6 ;  /* 0x0000000602007986 */ /* 0x000fe2000c101b04 */
[----:B------:R-:W-:Y:S05]  /*5b70*/  EXIT ;  /* 0x000000000000794d */ /* 0x000fea0003800000 */
        .weak           $__internal_4_$__cuda_sm20_dblrcp_rn_slowpath_v3
        .type           $__internal_4_$__cuda_sm20_dblrcp_rn_slowpath_v3,@function
        .size           $__internal_4_$__cuda_sm20_dblrcp_rn_slowpath_v3,($__internal_5_$__cuda_sm20_div_rn_f64_full - $__internal_4_$__cuda_sm20_dblrcp_rn_slowpath_v3)
$__internal_4_$__cuda_sm20_dblrcp_rn_slowpath_v3:
[----:B------:R-:W-:Y:S01]  /*5b80*/  IMAD.MOV.U32 R8, RZ, RZ, R22 ;  /* 0x000000ffff087224 */ /* 0x000fe200078e0016 */
[----:B------:R-:W-:Y:S01]  /*5b90*/  MOV R9, R23 ;  /* 0x0000001700097202 */ /* 0x000fe20000000f00 */
[----:B------:R-:W-:Y:S05]  /*5ba0*/  BSSY B2, `(.L_x_4069) ;  /* 0x0000023000027945 */ /* 0x000fea0003800000 */
[----:B------:R-:W-:-:S14]  /*5bb0*/  DSETP.GTU.AND P0, PT, |R8|, +INF , PT ;  /* 0x7ff000000800742a */ /* 0x000fdc0003f0c200 */
[----:B------:R-:W-:Y:S05]  /*5bc0*/  @P0 BRA `(.L_x_4070) ;  /* 0x0000000000780947 */ /* 0x000fea0003800000 */
[----:B------:R-:W-:-:S04]  /*5bd0*/  LOP3.LUT R15, R23, 0x7fffffff, RZ, 0xc0, !PT ;  /* 0x7fffffff170f7812 */ /* 0x000fc800078ec0ff */
[----:B------:R-:W-:-:S04]  /*5be0*/  IADD3 R11, R15, -0x1, RZ ;  /* 0xffffffff0f0b7810 */ /* 0x000fc80007ffe0ff */
[----:B------:R-:W-:-:S13]  /*5bf0*/  ISETP.GE.U32.AND P0, PT, R11, 0x7fefffff, PT ;  /* 0x7fefffff0b00780c */ /* 0x000fda0003f06070 */
[----:B------:R-:W-:Y:S01]  /*5c00*/  @P0 LOP3.LUT R13, R9, 0x7ff00000, RZ, 0x3c, !PT ;  /* 0x7ff00000090d0812 */ /* 0x000fe200078e3cff */
[----:B------:R-:W-:Y:S01]  /*5c10*/  @P0 IMAD.MOV.U32 R12, RZ, RZ, RZ ;  /* 0x000000ffff0c0224 */ /* 0x000fe200078e00ff */
[----:B------:R-:W-:Y:S06]  /*5c20*/  @P0 BRA `(.L_x_4071) ;  /* 0x0000000000680947 */ /* 0x000fec0003800000 */
[----:B------:R-:W-:-:S13]  /*5c30*/  ISETP.GE.U32.AND P0, PT, R15, 0x1000001, PT ;  /* 0x010000010f00780c */ /* 0x000fda0003f06070 */
[----:B------:R-:W-:Y:S05]  /*5c40*/  @!P0 BRA `(.L_x_4072) ;  /* 0x0000000000348947 */ /* 0x000fea0003800000 */
[----:B------:R-:W-:Y:S02]  /*5c50*/  IADD3 R13, R9, -0x3fe00000, RZ ;  /* 0xc0200000090d7810 */ /* 0x000fe40007ffe0ff */
[----:B------:R-:W-:Y:S02]  /*5c60*/  MOV R12, R8 ;  /* 0x00000008000c7202 */ /* 0x000fe40000000f00 */
        /* <DEDUP_REMOVED lines=11> */
.L_x_4072:
        /* <DEDUP_REMOVED lines=9> */
.L_x_4070:
[----:B------:R-:W-:Y:S01]  /*5db0*/  LOP3.LUT R13, R9, 0x80000, RZ, 0xfc, !PT ;  /* 0x00080000090d7812 */ /* 0x000fe200078efcff */
[----:B------:R-:W-:-:S07]  /*5dc0*/  IMAD.MOV.U32 R12, RZ, RZ, R8 ;  /* 0x000000ffff0c7224 */ /* 0x000fce00078e0008 */
.L_x_4071:
[----:B------:R-:W-:Y:S05]  /*5dd0*/  BSYNC B2 ;  /* 0x0000000000027941 */ /* 0x000fea0003800000 */
.L_x_4069:
[----:B------:R-:W-:Y:S01]  /*5de0*/  IMAD.MOV.U32 R11, RZ, RZ, 0x0 ;  /* 0x00000000ff0b7424 */ /* 0x000fe200078e00ff */
[----:B------:R-:W-:Y:S02]  /*5df0*/  MOV R8, R12 ;  /* 0x0000000c00087202 */ /* 0x000fe40000000f00 */
[----:B------:R-:W-:Y:S01]  /*5e00*/  MOV R9, R13 ;  /* 0x0000000d00097202 */ /* 0x000fe20000000f00 */
[----:B------:R-:W-:Y:S06]  /*5e10*/  RET.REL.NODEC R10 `(_ZN2at6native18elementwise_kernelILi128ELi2EZNS0_22gpu_kernel_impl_nocastIZZZNS0_61_GLOBAL__N__b29612f4_23_ActivationMishKernel_cu_9e10b42f_310220mish_backward_kernelERNS_14TensorIteratorEENKUlvE_clEvENKUlvE_clEvEUlddE_EEvRNS_18TensorIteratorBaseERKT_EUliE_EEviT1_) ;  /* 0xffffffa00a787950 */ /* 0x000fec0003c3ffff */
        .weak           $__internal_5_$__cuda_sm20_div_rn_f64_full
        .type           $__internal_5_$__cuda_sm20_div_rn_f64_full,@function
        .size           $__internal_5_$__cuda_sm20_div_rn_f64_full,(.L_x_8558 - $__internal_5_$__cuda_sm20_div_rn_f64_full)
$__internal_5_$__cuda_sm20_div_rn_f64_full:
[C---:B------:R-:W-:Y:S01]  /*5e20*/  FSETP.GEU.AND P0, PT, |R9|.reuse, 1.469367938527859385e-39, PT ;  /* 0x001000000900780b */ /* 0x040fe20003f0e200 */
[----:B------:R-:W-:Y:S01]  /*5e30*/  BSSY B3, `(.L_x_4073) ;  /* 0x0000057000037945 */ /* 0x000fe20003800000 */
[----:B------:R-:W-:Y:S02]  /*5e40*/  LOP3.LUT R6, R9, 0x800fffff, RZ, 0xc0, !PT ;  /* 0x800fffff09067812 */ /* 0x000fe400078ec0ff */
[----:B------:R-:W-:Y:S02]  /*5e50*/  FSETP.GEU.AND P2, PT, |R11|, 1.469367938527859385e-39, PT ;  /* 0x001000000b00780b */ /* 0x000fe40003f4e200 */
[----:B------:R-:W-:Y:S02]  /*5e60*/  LOP3.LUT R7, R6, 0x3ff00000, RZ, 0xfc, !PT ;  /* 0x3ff0000006077812 */ /* 0x000fe400078efcff */
[----:B------:R-:W-:Y:S02]  /*5e70*/  MOV R6, R8 ;  /* 0x0000000800067202 */ /* 0x000fe40000000f00 */
[----:B------:R-:W-:-:S02]  /*5e80*/  MOV R12, 0x1 ;  /* 0x00000001000c7802 */ /* 0x000fc40000000f00 */
[----:B------:R-:W-:Y:S01]  /*5e90*/  LOP3.LUT R2, R11, 0x7ff00000, RZ, 0xc0, !PT ;  /* 0x7ff000000b027812 */ /* 0x000fe200078ec0ff */
[----:B------:R-:W-:Y:S01]  /*5ea0*/  @!P0 DMUL R6, R8, 8.98846567431157953865e+307 ;  /* 0x7fe0000008068828 */ /* 0x000fe20000000000 */
[----:B------:R-:W-:-:S03]  /*5eb0*/  LOP3.LUT R5, R9, 0x7ff00000, RZ, 0xc0, !PT ;  /* 0x7ff0000009057812 */ /* 0x000fc600078ec0ff */
[----:B------:R-:W-:Y:S02]  /*5ec0*/  @!P2 LOP3.LUT R3, R9, 0x7ff00000, RZ, 0xc0, !PT ;  /* 0x7ff000000903a812 */ /* 0x000fe400078ec0ff */
[----:B------:R-:W0:Y:S01]  /*5ed0*/  MUFU.RCP64H R13, R7 ;  /* 0x00000007000d7308 */ /* 0x000e220000001800 */
[C---:B------:R-:W-:Y:S02]  /*5ee0*/  ISETP.GE.U32.AND P1, PT, R2.reuse, R5, PT ;  /* 0x000000050200720c */ /* 0x040fe40003f26070 */
[----:B------:R-:W-:Y:S01]  /*5ef0*/  @!P2 ISETP.GE.U32.AND P3, PT, R2, R3, PT ;  /* 0x000000030200a20c */ /* 0x000fe20003f66070 */
[----:B------:R-:W-:-:S05]  /*5f00*/  IMAD.MOV.U32 R3, RZ, RZ, 0x1ca00000 ;  /* 0x1ca00000ff037424 */ /* 0x000fca00078e00ff */
[----:B------:R-:W-:-:S04]  /*5f10*/  @!P2 SEL R17, R3, 0x63400000, !P3 ;  /* 0x634000000311a807 */ /* 0x000fc80005800000 */
[----:B------:R-:W-:Y:S01]  /*5f20*/  @!P2 LOP3.LUT R18, R17, 0x80000000, R11, 0xf8, !PT ;  /* 0x800000001112a812 */ /* 0x000fe200078ef80b */
[----:B0-----:R-:W-:-:S03]  /*5f30*/  DFMA R14, R12, -R6, 1 ;  /* 0x3ff000000c0e742b */ /* 0x001fc60000000806 */
[----:B------:R-:W-:Y:S02]  /*5f40*/  @!P2 LOP3.LUT R19, R18, 0x100000, RZ, 0xfc, !PT ;  /* 0x001000001213a812 */ /* 0x000fe400078efcff */
[----:B------:R-:W-:-:S03]  /*5f50*/  @!P2 MOV R18, RZ ;  /* 0x000000ff0012a202 */ /* 0x000fc60000000f00 */
[----:B------:R-:W-:-:S08]  /*5f60*/  DFMA R14, R14, R14, R14 ;  /* 0x0000000e0e0e722b */ /* 0x000fd0000000000e */
[----:B------:R-:W-:Y:S01]  /*5f70*/  DFMA R14, R12, R14, R12 ;  /* 0x0000000e0c0e722b */ /* 0x000fe2000000000c */
[----:B------:R-:W-:Y:S02]  /*5f80*/  SEL R13, R3, 0x63400000, !P1 ;  /* 0x63400000030d7807 */ /* 0x000fe40004800000 */
[----:B------:R-:W-:Y:S02]  /*5f90*/  MOV R12, R10 ;  /* 0x0000000a000c7202 */ /* 0x000fe40000000f00 */
[----:B------:R-:W-:-:S03]  /*5fa0*/  LOP3.LUT R13, R13, 0x800fffff, R11, 0xf8, !PT ;  /* 0x800fffff0d0d7812 */ /* 0x000fc600078ef80b */
[----:B------:R-:W-:-:S03]  /*5fb0*/  DFMA R16, R14, -R6, 1 ;  /* 0x3ff000000e10742b */ /* 0x000fc60000000806 */
[----:B------:R-:W-:Y:S01]  /*5fc0*/  @!P2 DFMA R12, R12, 2, -R18 ;  /* 0x400000000c0ca82b */ /* 0x000fe20000000812 */
[----:B------:R-:W-:Y:S01]  /*5fd0*/  IMAD.MOV.U32 R18, RZ, RZ, R2 ;  /* 0x000000ffff127224 */ /* 0x000fe200078e0002 */
[----:B------:R-:W-:-:S03]  /*5fe0*/  MOV R19, R5 ;  /* 0x0000000500137202 */ /* 0x000fc60000000f00 */
[----:B------:R-:W-:Y:S01]  /*5ff0*/  DFMA R16, R14, R16, R14 ;  /* 0x000000100e10722b */ /* 0x000fe2000000000e */
[----:B------:R-:W-:-:S04]  /*6000*/  @!P0 LOP3.LUT R19, R7, 0x7ff00000, RZ, 0xc0, !PT ;  /* 0x7ff0000007138812 */ /* 0x000fc800078ec0ff */
[----:B------:R-:W-:Y:S01]  /*6010*/  @!P2 LOP3.LUT R18, R13, 0x7ff00000, RZ, 0xc0, !PT ;  /* 0x7ff000000d12a812 */ /* 0x000fe200078ec0ff */
[----:B------:R-:W-:Y:S02]  /*6020*/  VIADD R29, R19, 0xffffffff ;  /* 0xffffffff131d7836 */ /* 0x000fe40000000000 */
[----:B------:R-:W-:Y:S01]  /*6030*/  DMUL R14, R16, R12 ;  /* 0x0000000c100e7228 */ /* 0x000fe20000000000 */
[----:B------:R-:W-:-:S04]  /*6040*/  IADD3 R28, R18, -0x1, RZ ;  /* 0xffffffff121c7810 */ /* 0x000fc80007ffe0ff */
[----:B------:R-:W-:-:S03]  /*6050*/  ISETP.GT.U32.AND P0, PT, R28, 0x7feffffe, PT ;  /* 0x7feffffe1c00780c */ /* 0x000fc60003f04070 */
[----:B------:R-:W-:Y:S01]  /*6060*/  DFMA R4, R14, -R6, R12 ;  /* 0x800000060e04722b */ /* 0x000fe2000000000c */
[----:B------:R-:W-:-:S07]  /*6070*/  ISETP.GT.U32.OR P0, PT, R29, 0x7feffffe, P0 ;  /* 0x7feffffe1d00780c */ /* 0x000fce0000704470 */
[----:B------:R-:W-:-:S06]  /*6080*/  DFMA R4, R16, R4, R14 ;  /* 0x000000041004722b */ /* 0x000fcc000000000e */
[----:B------:R-:W-:Y:S05]  /*6090*/  @P0 BRA `(.L_x_4074) ;  /* 0x00000000006c0947 */ /* 0x000fea0003800000 */
[----:B------:R-:W-:-:S04]  /*60a0*/  LOP3.LUT R11, R9, 0x7ff00000, RZ, 0xc0, !PT ;  /* 0x7ff00000090b7812 */ /* 0x000fc800078ec0ff */
[CC--:B------:R-:W-:Y:S02]  /*60b0*/  VIADDMNMX R10, R2.reuse, -R11.reuse, 0xb9600000, !PT ;  /* 0xb9600000020a7446 */ /* 0x0c0fe4000780090b */
[----:B------:R-:W-:Y:S02]  /*60c0*/  ISETP.GE.U32.AND P0, PT, R2, R11, PT ;  /* 0x0000000b0200720c */ /* 0x000fe40003f06070 */
[----:B------:R-:W-:Y:S02]  /*60d0*/  VIMNMX R10, R10, 0x46a00000, PT ;  /* 0x46a000000a0a7848 */ /* 0x000fe40003fe0100 */
[----:B------:R-:W-:-:S04]  /*60e0*/  SEL R3, R3, 0x63400000, !P0 ;  /* 0x6340000003037807 */ /* 0x000fc80004000000 */
[----:B------:R-:W-:Y:S01]  /*60f0*/  IADD3 R14, -R3, R10, RZ ;  /* 0x0000000a030e7210 */ /* 0x000fe20007ffe1ff */
[----:B------:R-:W-:-:S03]  /*6100*/  IMAD.MOV.U32 R10, RZ, RZ, RZ ;  /* 0x000000ffff0a7224 */ /* 0x000fc600078e00ff */
[----:B------:R-:W-:-:S06]  /*6110*/  IADD3 R11, R14, 0x7fe00000, RZ ;  /* 0x7fe000000e0b7810 */ /* 0x000fcc0007ffe0ff */
[----:B------:R-:W-:-:S10]  /*6120*/  DMUL R2, R4, R10 ;  /* 0x0000000a04027228 */ /* 0x000fd40000000000 */
[----:B------:R-:W-:-:S13]  /*6130*/  FSETP.GTU.AND P0, PT, |R3|, 1.469367938527859385e-39, PT ;  /* 0x001000000300780b */ /* 0x000fda0003f0c200 */
[----:B------:R-:W-:Y:S05]  /*6140*/  @P0 BRA `(.L_x_4075) ;  /* 0x0000000000940947 */ /* 0x000fea0003800000 */
[----:B------:R-:W-:Y:S01]  /*6150*/  DFMA R6, R4, -R6, R12 ;  /* 0x800000060406722b */ /* 0x000fe2000000000c */
[----:B------:R-:W-:-:S09]  /*6160*/  MOV R10, RZ ;  /* 0x000000ff000a7202 */ /* 0x000fd20000000f00 */
[C---:B------:R-:W-:Y:S02]  /*6170*/  FSETP.NEU.AND P0, PT, R7.reuse, RZ, PT ;  /* 0x000000ff0700720b */ /* 0x040fe40003f0d000 */
[----:B------:R-:W-:-:S04]  /*6180*/  LOP3.LUT R9, R7, 0x80000000, R9, 0x48, !PT ;  /* 0x8000000007097812 */ /* 0x000fc800078e4809 */
[----:B------:R-:W-:-:S07]  /*6190*/  LOP3.LUT R11, R9, R11, RZ, 0xfc, !PT ;  /* 0x0000000b090b7212 */ /* 0x000fce00078efcff */
[----:B------:R-:W-:Y:S05]  /*61a0*/  @!P0 BRA `(.L_x_4075) ;  /* 0x00000000007c8947 */ /* 0x000fea0003800000 */
[----:B------:R-:W-:Y:S01]  /*61b0*/  IADD3 R7, -R14, RZ, RZ ;  /* 0x000000ff0e077210 */ /* 0x000fe20007ffe1ff */
[----:B------:R-:W-:-:S06]  /*61c0*/  IMAD.MOV.U32 R6, RZ, RZ, RZ ;  /* 0x000000ffff067224 */ /* 0x000fcc00078e00ff */
[----:B------:R-:W-:Y:S02]  /*61d0*/  DFMA R6, R2, -R6, R4 ;  /* 0x800000060206722b */ /* 0x000fe40000000004 */
[----:B------:R-:W-:-:S04]  /*61e0*/  DMUL.RP R4, R4, R10 ;  /* 0x0000000a04047228 */ /* 0x000fc80000008000 */
[----:B------:R-:W-:-:S04]  /*61f0*/  IADD3 R6, -R14, -0x43300000, RZ ;  /* 0xbcd000000e067810 */ /* 0x000fc80007ffe1ff */
[----:B------:R-:W-:Y:S02]  /*6200*/  FSETP.NEU.AND P0, PT, |R7|, R6, PT ;  /* 0x000000060700720b */ /* 0x000fe40003f0d200 */
[----:B------:R-:W-:Y:S02]  /*6210*/  LOP3.LUT R9, R5, R9, RZ, 0x3c, !PT ;  /* 0x0000000905097212 */ /* 0x000fe400078e3cff */
[----:B------:R-:W-:Y:S02]  /*6220*/  FSEL R2, R4, R2, !P0 ;  /* 0x0000000204027208 */ /* 0x000fe40004000000 */
[----:B------:R-:W-:Y:S01]  /*6230*/  FSEL R3, R9, R3, !P0 ;  /* 0x0000000309037208 */ /* 0x000fe20004000000 */
[----:B------:R-:W-:Y:S06]  /*6240*/  BRA `(.L_x_4075) ;  /* 0x0000000000547947 */ /* 0x000fec0003800000 */
.L_x_4074:
[----:B------:R-:W-:-:S14]  /*6250*/  DSETP.NAN.AND P0, PT, R10, R10, PT ;  /* 0x0000000a0a00722a */ /* 0x000fdc0003f08000 */
[----:B------:R-:W-:Y:S05]  /*6260*/  @P0 BRA `(.L_x_4076) ;  /* 0x0000000000440947 */ /* 0x000fea0003800000 */
[----:B------:R-:W-:-:S14]  /*6270*/  DSETP.NAN.AND P0, PT, R8, R8, PT ;  /* 0x000000080800722a */ /* 0x000fdc0003f08000 */
[----:B------:R-:W-:Y:S05]  /*6280*/  @P0 BRA `(.L_x_4077) ;  /* 0x0000000000300947 */ /* 0x000fea0003800000 */
[----:B------:R-:W-:Y:S02]  /*6290*/  ISETP.NE.AND P0, PT, R18, R19, PT ;  /* 0x000000131200720c */ /* 0x000fe40003f05270 */
[----:B------:R-:W-:Y:S02]  /*62a0*/  MOV R2, 0x0 ;  /* 0x0000000000027802 */ /* 0x000fe40000000f00 */
[----:B------:R-:W-:-:S09]  /*62b0*/  MOV R3, 0xfff80000 ;  /* 0xfff8000000037802 */ /* 0x000fd20000000f00 */
[----:B------:R-:W-:Y:S05]  /*62c0*/  @!P0 BRA `(.L_x_4075) ;  /* 0x0000000000348947 */ /* 0x000fea0003800000 */
[----:B------:R-:W-:Y:S02]  /*62d0*/  ISETP.NE.AND P0, PT, R18, 0x7ff00000, PT ;  /* 0x7ff000001200780c */ /* 0x000fe40003f05270 */
[----:B------:R-:W-:Y:S02]  /*62e0*/  LOP3.LUT R3, R11, 0x80000000, R9, 0x48, !PT ;  /* 0x800000000b037812 */ /* 0x000fe400078e4809 */
[----:B------:R-:W-:-:S13]  /*62f0*/  ISETP.EQ.OR P0, PT, R19, RZ, !P0 ;  /* 0x000000ff1300720c */ /* 0x000fda0004702670 */
[----:B------:R-:W-:Y:S01]  /*6300*/  @P0 LOP3.LUT R4, R3, 0x7ff00000, RZ, 0xfc, !PT ;  /* 0x7ff0000003040812 */ /* 0x000fe200078efcff */
[----:B------:R-:W-:Y:S01]  /*6310*/  @!P0 IMAD.MOV.U32 R2, RZ, RZ, RZ ;  /* 0x000000ffff028224 */ /* 0x000fe200078e00ff */
[----:B------:R-:W-:Y:S02]  /*6320*/  @P0 MOV R2, RZ ;  /* 0x000000ff00020202 */ /* 0x000fe40000000f00 */
[----:B------:R-:W-:Y:S01]  /*6330*/  @P0 MOV R3, R4 ;  /* 0x0000000400030202 */ /* 0x000fe20000000f00 */
[----:B------:R-:W-:Y:S06]  /*6340*/  BRA `(.L_x_4075) ;  /* 0x0000000000147947 */ /* 0x000fec0003800000 */
.L_x_4077:
[----:B------:R-:W-:Y:S01]  /*6350*/  LOP3.LUT R3, R9, 0x80000, RZ, 0xfc, !PT ;  /* 0x0008000009037812 */ /* 0x000fe200078efcff */
[----:B------:R-:W-:Y:S01]  /*6360*/  IMAD.MOV.U32 R2, RZ, RZ, R8 ;  /* 0x000000ffff027224 */ /* 0x000fe200078e0008 */
[----:B------:R-:W-:Y:S06]  /*6370*/  BRA `(.L_x_4075) ;  /* 0x0000000000087947 */ /* 0x000fec0003800000 */
.L_x_4076:
[----:B------:R-:W-:Y:S02]  /*6380*/  LOP3.LUT R3, R11, 0x80000, RZ, 0xfc, !PT ;  /* 0x000800000b037812 */ /* 0x000fe400078efcff */
[----:B------:R-:W-:-:S07]  /*6390*/  MOV R2, R10 ;  /* 0x0000000a00027202 */ /* 0x000fce0000000f00 */
.L_x_4075:
[----:B------:R-:W-:Y:S05]  /*63a0*/  BSYNC B3 ;  /* 0x0000000000037941 */ /* 0x000fea0003800000 */
.L_x_4073:
[----:B------:R-:W-:Y:S01]  /*63b0*/  IMAD.MOV.U32 R5, RZ, RZ, R3 ;  /* 0x000000ffff057224 */ /* 0x000fe200078e0003 */
[----:B------:R-:W-:Y:S01]  /*63c0*/  HFMA2.MMA R3, -RZ, RZ, 0, 0 ;  /* 0x00000000ff037435 */ /* 0x000fe200000001ff */
[----:B------:R-:W-:Y:S02]  /*63d0*/  MOV R4, R2 ;  /* 0x0000000200047202 */ /* 0x000fe40000000f00 */
[----:B------:R-:W-:-:S04]  /*63e0*/  MOV R2, R0 ;  /* 0x0000000000027202 */ /* 0x000fc80000000f00 */
[----:B------:R-:W-:Y:S05]  /*63f0*/  RET.REL.NODEC R2 `(_ZN2at6native18elementwise_kernelILi128ELi2EZNS0_22gpu_kernel_impl_nocastIZZZNS0_61_GLOBAL__N__b29612f4_23_ActivationMishKernel_cu_9e10b42f_310220mish_backward_kernelERNS_14TensorIteratorEENKUlvE_clEvENKUlvE_clEvEUlddE_EEvRNS_18TensorIteratorBaseERKT_EUliE_EEviT1_) ;  /* 0xffffff9c02007950 */ /* 0x000fea0003c3ffff */
.L_x_4078:
        /* <DEDUP_REMOVED lines=16> */
.L_x_8558:


//--------------------- .text._ZN2at6native27unrolled_elementwise_kernelIZZZNS0_61_GLOBAL__N__b29612f4_23_ActivationMishKernel_cu_9e10b42f_310220mish_backward_kernelERNS_14TensorIteratorEENKUlvE_clEvENKUlvE_clEvEUlddE_St5arrayIPcLm3EELi4E23TrivialOffsetCalculatorILi2EjESB_ILi1EjENS0_6memory15LoadWithoutCastENSE_16StoreWithoutCastEEEviT_T0_T2_T3_T4_T5_ --------------------------
	.section	.text._ZN2at6native27unrolled_elementwise_kernelIZZZNS0_61_GLOBAL__N__b29612f4_23_ActivationMishKernel_cu_9e10b42f_310220mish_backward_kernelERNS_14TensorIteratorEENKUlvE_clEvENKUlvE_clEvEUlddE_St5arrayIPcLm3EELi4E23TrivialOffsetCalculatorILi2EjESB_ILi1EjENS0_6memory15LoadWithoutCastENSE_16StoreWithoutCastEEEviT_T0_T2_T3_T4_T5_,"ax",@progbits
	.align	128
        .global         _ZN2at6native27unrolled_elementwise_kernelIZZZNS0_61_GLOBAL__N__b29612f4_23_ActivationMishKernel_cu_9e10b42f_310220mish_backward_kernelERNS_14TensorIteratorEENKUlvE_clEvENKUlvE_clEvEUlddE_St5arrayIPcLm3EELi4E23TrivialOffsetCalculatorILi2EjESB_ILi1EjENS0_6memory15LoadWithoutCastENSE_16StoreWithoutCastEEEviT_T0_T2_T3_T4_T5_
        .type           _ZN2at6native27unrolled_elementwise_kernelIZZZNS0_61_GLOBAL__N__b29612f4_23_ActivationMishKernel_cu_9e10b42f_310220mish_backward_kernelERNS_14TensorIteratorEENKUlvE_clEvENKUlvE_clEvEUlddE_St5arrayIPcLm3EELi4E23TrivialOffsetCalculatorILi2EjESB_ILi1EjENS0_6memory15LoadWithoutCastENSE_16StoreWithoutCastEEEviT_T0_T2_T3_T4_T5_,@function
        .size           _ZN2at6native27unrolled_elementwise_kernelIZZZNS0_61_GLOBAL__N__b29612f4_23_ActivationMishKernel_cu_9e10b42f_310220mish_backward_kernelERNS_14TensorIteratorEENKUlvE_clEvENKUlvE_clEvEUlddE_St5arrayIPcLm3EELi4E23TrivialOffsetCalculatorILi2EjESB_ILi1EjENS0_6memory15LoadWithoutCastENSE_16StoreWithoutCastEEEviT_T0_T2_T3_T4_T5_,(.L_x_8560 - _ZN2at6native27unrolled_elementwise_kernelIZZZNS0_61_GLOBAL__N__b29612f4_23_ActivationMishKernel_cu_9e10b42f_310220mish_backward_kernelERNS_14TensorIteratorEENKUlvE_clEvENKUlvE_clEvEUlddE_St5arrayIPcLm3EELi4E23TrivialOffsetCalculatorILi2EjESB_ILi1EjENS0_6memory15LoadWithoutCastENSE_16StoreWithoutCastEEEviT_T0_T2_T3_T4_T5_)
        .other          _ZN2at6native27unrolled_elementwise_kernelIZZZNS0_61_GLOBAL__N__b29612f4_23_ActivationMishKernel_cu_9e10b42f_310220mish_backward_kernelERNS_14TensorIteratorEENKUlvE_clEvENKUlvE_clEvEUlddE_St5arrayIPcLm3EELi4E23TrivialOffsetCalculatorILi2EjESB_ILi1EjENS0_6memory15LoadWithoutCastENSE_16StoreWithoutCastEEEviT_T0_T2_T3_T4_T5_,@"STO_CUDA_ENTRY STV_DEFAULT"
_ZN2at6native27unrolled_elementwise_kernelIZZZNS0_61_GLOBAL__N__b29612f4_23_ActivationMishKernel_cu_9e10b42f_310220mish_backward_kernelERNS_14TensorIteratorEENKUlvE_clEvENKUlvE_clEvEUlddE_St5arrayIPcLm3EELi4E23TrivialOffsetCalculatorILi2EjESB_ILi1EjENS0_6memory15LoadWithoutCastENSE_16StoreWithoutCastEEEviT_T0_T2_T3_T4_T5_:
.text._ZN2at6native27unrolled_elementwise_kernelIZZZNS0_61_GLOBAL__N__b29612f4_23_ActivationMishKernel_cu_9e10b42f_310220mish_backward_kernelERNS_14TensorIteratorEENKUlvE_clEvENKUlvE_clEvEUlddE_St5arrayIPcLm3EELi4E23TrivialOffsetCalculatorILi2EjESB_ILi1EjENS0_6memory15LoadWithoutCastENSE_16StoreWithoutCastEEEviT_T0_T2_T3_T4_T5_:
[----:B------:R-:W-:Y:S01]  /*0000*/  LDC R1, c[0x0][0x28] ;  /* 0x00000a00ff017b82 */ /* 0x000fe20000000800 */
[----:B------:R-:W0:Y:S07]  /*0010*/  S2R R0, SR_CTAID.X ;  /* 0x0000000000007919 */ /* 0x000e2e0000002500 */
[----:B------:R-:W0:Y:S01]  /*0020*/  LDC R5, c[0x0][0x210] ;  /* 0x00008400ff057b82 */ /* 0x000e220000000800 */
[----:B------:R-:W-:Y:S01]  /*0030*/  CS2R R20, SRZ ;  /* 0x0000000000147805 */ /* 0x000fe2000001ff00 */
[----:B------:R-:W-:Y:S01]  /*0040*/  ULDC.64 UR4, c[0x0][0x208] ;  /* 0x0000820000047ab9 */ /* 0x000fe20000000a00 */
[----:B------:R-:W1:Y:S01]  /*0050*/  S2R R3, SR_TID.X ;  /* 0x0000000000037919 */ /* 0x000e620000002100 */
[----:B------:R-:W-:-:S02]  /*0060*/  CS2R R18, SRZ ;  /* 0x0000000000127805 */ /* 0x000fc4000001ff00 */
[----:B------:R-:W-:Y:S01]  /*0070*/  CS2R R16, SRZ ;  /* 0x0000000000107805 */ /* 0x000fe2000001ff00 */
[----:B0-----:R-:W-:-:S05]  /*0080*/  IMAD R2, R0, -0x200, R5 ;  /* 0xfffffe0000027824 */ /* 0x001fca00078e0205 */
[----:B-1----:R-:W-:-:S13]  /*0090*/  ISETP.GE.AND P2, PT, R3, R2, PT ;  /* 0x000000020300720c */ /* 0x002fda0003f46270 */
[----:B------:R-:W-:Y:S01]  /*00a0*/  @!P2 IMAD R35, R0, 0x200, R3 ;  /* 0x000002000023a824 */ /* 0x000fe200078e0203 */
[----:B------:R-:W0:Y:S01]  /*00b0*/  @!P2 LDC.64 R4, c[0x0][0x220] ;  /* 0x00008800ff04ab82 */ /* 0x000e220000000a00 */
[----:B------:R-:W-:-:S05]  /*00c0*/  @!P2 VIADD R3, R3, 0x80 ;  /* 0x000000800303a836 */ /* 0x000fca0000000000 */
[C---:B------:R-:W-:Y:S02]  /*00d0*/  ISETP.GE.AND P0, PT, R3.reuse, R2, PT ;  /* 0x000000020300720c */ /* 0x040fe40003f06270 */
[----:B------:R-:W1:Y:S11]  /*00e0*/  @!P2 LDC.64 R6, c[0x0][0x228] ;  /* 0x00008a00ff06ab82 */ /* 0x000e760000000a00 */
[----:B------:R-:W-:Y:S01]  /*00f0*/  @!P0 IMAD R25, R0, 0x200, R3 ;  /* 0x0000020000198824 */ /* 0x000fe200078e0203 */
[----:B------:R-:W2:Y:S01]  /*0100*/  @!P0 LDC.64 R8, c[0x0][0x220] ;  /* 0x00008800ff088b82 */ /* 0x000ea20000000a00 */
[----:B------:R-:W-:-:S05]  /*0110*/  @!P0 VIADD R3, R3, 0x80 ;  /* 0x0000008003038836 */ /* 0x000fca0000000000 */
[C---:B------:R-:W-:Y:S02]  /*0120*/  ISETP.GE.AND P3, PT, R3.reuse, R2, PT ;  /* 0x000000020300720c */ /* 0x040fe40003f66270 */
[----:B------:R-:W3:Y:S11]  /*0130*/  @!P0 LDC.64 R12, c[0x0][0x228] ;  /* 0x00008a00ff0c8b82 */ /* 0x000ef60000000a00 */
[----:B------:R-:W-:Y:S01]  /*0140*/  @!P3 LEA R29, R0, R3, 0x9 ;  /* 0x00000003001db211 */ /* 0x000fe200078e48ff */
[----:B------:R-:W-:Y:S01]  /*0150*/  @!P3 VIADD R3, R3, 0x80 ;  /* 0x000000800303b836 */ /* 0x000fe20000000000 */
[----:B------:R-:W4:Y:S01]  /*0160*/  @!P3 LDC.64 R14, c[0x0][0x220] ;  /* 0x00008800ff0ebb82 */ /* 0x000f220000000a00 */
[----:B--2---:R-:W-:-:S03]  /*0170*/  @!P0 IMAD.WIDE.U32 R10, R25, 0x8, R8 ;  /* 0x00000008190a8825 */ /* 0x004fc600078e0008 */
[----:B------:R-:W-:-:S04]  /*0180*/  ISETP.GE.AND P1, PT, R3, R2, PT ;  /* 0x000000020300720c */ /* 0x000fc80003f26270 */
[----:B------:R-:W2:Y:S01]  /*0190*/  @!P3 LDC.64 R22, c[0x0][0x228] ;  /* 0x00008a00ff16bb82 */ /* 0x000ea20000000a00 */
[----:B------:R4:W5:Y:S01]  /*01a0*/  @!P0 LDG.E.64 R20, desc[UR4][R10.64] ;  /* 0x000000040a148981 */ /* 0x000962000c1e1b00 */
[----:B0-----:R-:W-:Y:S01]  /*01b0*/  @!P2 IMAD.WIDE.U32 R4, R35, 0x8, R4 ;  /* 0x000000082304a825 */ /* 0x001fe200078e0004 */
[----:B------:R-:W-:-:S03]  /*01c0*/  CS2R R36, SRZ ;  /* 0x0000000000247805 */ /* 0x000fc6000001ff00 */
[----:B---3--:R-:W-:-:S03]  /*01d0*/  @!P0 IMAD.WIDE.U32 R24, R25, 0x8, R12 ;  /* 0x0000000819188825 */ /* 0x008fc600078e000c */
[----:B------:R-:W0:Y:S01]  /*01e0*/  @!P1 LDC.64 R30, c[0x0][0x220] ;  /* 0x00008800ff1e9b82 */ /* 0x000e220000000a00 */
[----:B------:R-:W-:Y:S02]  /*01f0*/  @!P1 IMAD R3, R0, 0x200, R3 ;  /* 0x0000020000039824 */ /* 0x000fe400078e0203 */
[----:B-1----:R-:W-:-:S04]  /*0200*/  @!P2 IMAD.WIDE.U32 R6, R35, 0x8, R6 ;  /* 0x000000082306a825 */ /* 0x002fc800078e0006 */
[C---:B----4-:R-:W-:Y:S01]  /*0210*/  @!P3 IMAD.WIDE.U32 R26, R29.reuse, 0x8, R14 ;  /* 0x000000081d1ab825 */ /* 0x050fe200078e000e */
[----:B------:R-:W1:Y:S01]  /*0220*/  @!P1 LDC.64 R32, c[0x0][0x228] ;  /* 0x00008a00ff209b82 */ /* 0x000e620000000a00 */
[----:B------:R-:W-:Y:S02]  /*0230*/  CS2R R14, SRZ ;  /* 0x00000000000e7805 */ /* 0x000fe4000001ff00 */
[----:B------:R-:W-:Y:S02]  /*0240*/  CS2R R34, SRZ ;  /* 0x0000000000227805 */ /* 0x000fe4000001ff00 */
[----:B------:R-:W-:Y:S02]  /*0250*/  CS2R R12, SRZ ;  /* 0x00000000000c7805 */ /* 0x000fe4000001ff00 */
[----:B------:R-:W-:Y:S01]  /*0260*/  CS2R R10, SRZ ;  /* 0x00000000000a7805 */ /* 0x000fe2000001ff00 */
[----:B------:R3:W5:Y:S01]  /*0270*/  @!P0 LDG.E.64 R18, desc[UR4][R24.64] ;  /* 0x0000000418128981 */ /* 0x000762000c1e1b00 */
[----:B--2---:R-:W-:-:S03]  /*0280*/  @!P3 IMAD.WIDE.U32 R28, R29, 0x8, R22 ;  /* 0x000000081d1cb825 */ /* 0x004fc600078e0016 */
[----:B------:R3:W5:Y:S04]  /*0290*/  @!P3 LDG.E.64 R16, desc[UR4][R26.64] ;  /* 0x000000041a10b981 */ /* 0x000768000c1e1b00 */
[----:B------:R3:W5:Y:S01]  /*02a0*/  @!P3 LDG.E.64 R14, desc[UR4][R28.64] ;  /* 0x000000041c0eb981 */ /* 0x000762000c1e1b00 */
[----:B0-----:R-:W-:-:S03]  /*02b0*/  @!P1 IMAD.WIDE.U32 R8, R3, 0x8, R30 ;  /* 0x0000000803089825 */ /* 0x001fc600078e001e */
[----:B------:R3:W5:Y:S04]  /*02c0*/  @!P2 LDG.E.64 R34, desc[UR4][R4.64] ;  /* 0x000000040422a981 */ /* 0x000768000c1e1b00 */
[----:B------:R3:W5:Y:S01]  /*02d0*/  @!P2 LDG.E.64 R36, desc[UR4][R6.64] ;  /* 0x000000040624a981 */ /* 0x000762000c1e1b00 */
[----:B-1----:R-:W-:-:S03]  /*02e0*/  @!P1 IMAD.WIDE.U32 R22, R3, 0x8, R32 ;  /* 0x0000000803169825 */ /* 0x002fc600078e0020 */
[----:B------:R3:W5:Y:S04]  /*02f0*/  @!P1 LDG.E.64 R12, desc[UR4][R8.64] ;  /* 0x00000004080c9981 */ /* 0x000768000c1e1b00 */
[----:B------:R3:W5:Y:S01]  /*0300*/  @!P1 LDG.E.64 R10, desc[UR4][R22.64] ;  /* 0x00000004160a9981 */ /* 0x000762000c1e1b00 */
[----:B------:R-:W-:Y:S04]  /*0310*/  BSSY B1, `(.L_x_4079) ;  /* 0x000016c000017945 */ /* 0x000fe80003800000 */
[----:B------:R-:W-:Y:S05]  /*0320*/  @P2 BRA `(.L_x_4080) ;  /* 0x0000001400a82947 */ /* 0x000fea0003800000 */
[----:B------:R-:W-:Y:S01]  /*0330*/  HFMA2.MMA R47, -RZ, RZ, 1.9912109375, 0.00128841400146484375 ;  /* 0x3ff71547ff2f7435 */ /* 0x000fe200000001ff */
[----:B------:R-:W-:Y:S01]  /*0340*/  IMAD.MOV.U32 R46, RZ, RZ, 0x652b82fe ;  /* 0x652b82feff2e7424 */ /* 0x000fe200078e00ff */
[----:B------:R-:W-:Y:S01]  /*0350*/  MOV R43, 0x3c7abc9e ;  /* 0x3c7abc9e002b7802 */ /* 0x000fe20000000f00 */
[----:B------:R-:W-:Y:S01]  /*0360*/  IMAD.MOV.U32 R44, RZ, RZ, -0x105c611 ;  /* 0xfefa39efff2c7424 */ /* 0x000fe200078e00ff */
[----:B------:R-:W-:Y:S01]  /*0370*/  MOV R41, 0x3e928af3 ;  /* 0x3e928af300297802 */ /* 0x000fe20000000f00 */
[----:B------:R-:W-:Y:S01]  /*0380*/  IMAD.MOV.U32 R45, RZ, RZ, 0x3fe62e42 ;  /* 0x3fe62e42ff2d7424 */ /* 0x000fe200078e00ff */
[----:B---3--:R-:W-:Y:S01]  /*0390*/  MOV R29, 0x3efa0199 ;  /* 0x3efa0199001d7802 */ /* 0x008fe20000000f00 */
[----:B------:R-:W-:Y:S01]  /*03a0*/  IMAD.MOV.U32 R42, RZ, RZ, 0x3b39803f ;  /* 0x3b39803fff2a7424 */ /* 0x000fe200078e00ff */
[----:B-----5:R-:W-:Y:S01]  /*03b0*/  DFMA R48, -R36, R46, 6.75539944105574400000e+15 ;  /* 0x433800002430742b */ /* 0x020fe2000000012e */
[----:B------:R-:W-:Y:S01]  /*03c0*/  IMAD.MOV.U32 R32, RZ, RZ, 0x69ce2bdf ;  /* 0x69ce2bdfff207424 */ /* 0x000fe200078e00ff */
[----:B------:R-:W-:Y:S01]  /*03d0*/  MOV R25, 0x3f56c16c ;  /* 0x3f56c16c00197802 */ /* 0x000fe20000000f00 */
[----:B------:R-:W-:Y:S01]  /*03e0*/  IMAD.MOV.U32 R33, RZ, RZ, 0x3e5ade15 ;  /* 0x3e5ade15ff217424 */ /* 0x000fe200078e00ff */
[----:B------:R-:W-:Y:S01]  /*03f0*/  MOV R9, 0x3fa55555 ;  /* 0x3fa5555500097802 */ /* 0x000fe20000000f00 */
[----:B------:R-:W-:Y:S01]  /*0400*/  IMAD.MOV.U32 R40, RZ, RZ, -0x35dec16 ;  /* 0xfca213eaff287424 */ /* 0x000fe200078e00ff */
[----:B------:R-:W-:Y:S01]  /*0410*/  BSSY B0, `(.L_x_4081) ;  /* 0x000002e000007945 */ /* 0x000fe20003800000 */
[----:B------:R-:W-:Y:S01]  /*0420*/  IMAD.MOV.U32 R30, RZ, RZ, 0x62401315 ;  /* 0x62401315ff1e7424 */ /* 0x000fe200078e00ff */
[----:B------:R-:W-:Y:S01]  /*0430*/  DADD R38, R48, -6.75539944105574400000e+15 ;  /* 0xc338000030267429 */ /* 0x000fe20000000000 */
[----:B------:R-:W-:-:S02]  /*0440*/  IMAD.MOV.U32 R31, RZ, RZ, 0x3ec71dee ;  /* 0x3ec71deeff1f7424 */ /* 0x000fc400078e00ff */
[----:B------:R-:W-:Y:S02]  /*0450*/  IMAD.MOV.U32 R28, RZ, RZ, 0x7c89eb71 ;  /* 0x7c89eb71ff1c7424 */ /* 0x000fe400078e00ff */
[----:B------:R-:W-:Y:S02]  /*0460*/  IMAD.MOV.U32 R26, RZ, RZ, 0x14761f65 ;  /* 0x14761f65ff1a7424 */ /* 0x000fe400078e00ff */
[----:B------:R-:W-:Y:S01]  /*0470*/  IMAD.MOV.U32 R27, RZ, RZ, 0x3f2a01a0 ;  /* 0x3f2a01a0ff1b7424 */ /* 0x000fe200078e00ff */
[----:B------:R-:W-:Y:S01]  /*0480*/  DFMA R4, R38, -R44, -R36 ;  /* 0x8000002c2604722b */ /* 0x000fe20000000824 */
[----:B------:R-:W-:Y:S02]  /*0490*/  IMAD.MOV.U32 R24, RZ, RZ, 0x1852b7af ;  /* 0x1852b7afff187424 */ /* 0x000fe400078e00ff */
[----:B------:R-:W-:Y:S02]  /*04a0*/  IMAD.MOV.U32 R22, RZ, RZ, 0x11122322 ;  /* 0x11122322ff167424 */ /* 0x000fe400078e00ff */
[----:B------:R-:W-:-:S02]  /*04b0*/  IMAD.MOV.U32 R23, RZ, RZ, 0x3f811111 ;  /* 0x3f811111ff177424 */ /* 0x000fc400078e00ff */
[----:B------:R-:W-:Y:S01]  /*04c0*/  IMAD.MOV.U32 R8, RZ, RZ, 0x555502a1 ;  /* 0x555502a1ff087424 */ /* 0x000fe200078e00ff */
[----:B------:R-:W-:Y:S01]  /*04d0*/  DFMA R38, R38, -R42, R4 ;  /* 0x8000002a2626722b */ /* 0x000fe20000000004 */
[----:B------:R-:W-:Y:S02]  /*04e0*/  IMAD.MOV.U32 R6, RZ, RZ, 0x55555511 ;  /* 0x55555511ff067424 */ /* 0x000fe400078e00ff */
[----:B------:R-:W-:-:S05]  /*04f0*/  IMAD.MOV.U32 R7, RZ, RZ, 0x3fc55555 ;  /* 0x3fc55555ff077424 */ /* 0x000fca00078e00ff */
[----:B------:R-:W-:-:S08]  /*0500*/  DFMA R4, R38, R32, R40 ;  /* 0x000000202604722b */ /* 0x000fd00000000028 */
[----:B------:R-:W-:-:S08]  /*0510*/  DFMA R4, R38, R4, R30 ;  /* 0x000000042604722b */ /* 0x000fd0000000001e */
[----:B------:R-:W-:-:S08]  /*0520*/  DFMA R4, R38, R4, R28 ;  /* 0x000000042604722b */ /* 0x000fd0000000001c */
[----:B------:R-:W-:-:S08]  /*0530*/  DFMA R4, R38, R4, R26 ;  /* 0x000000042604722b */ /* 0x000fd0000000001a */
[----:B------:R-:W-:-:S08]  /*0540*/  DFMA R4, R38, R4, R24 ;  /* 0x000000042604722b */ /* 0x000fd00000000018 */
[----:B------:R-:W-:-:S08]  /*0550*/  DFMA R4, R38, R4, R22 ;  /* 0x000000042604722b */ /* 0x000fd00000000016 */
[----:B------:R-:W-:-:S08]  /*0560*/  DFMA R4, R38, R4, R8 ;  /* 0x000000042604722b */ /* 0x000fd00000000008 */
[----:B------:R-:W-:Y:S01]  /*0570*/  DFMA R50, R38, R4, R6 ;  /* 0x000000042632722b */ /* 0x000fe20000000006 */
[----:B------:R-:W-:Y:S01]  /*0580*/  IMAD.MOV.U32 R4, RZ, RZ, 0xb ;  /* 0x0000000bff047424 */ /* 0x000fe200078e00ff */
[----:B------:R-:W-:-:S06]  /*0590*/  MOV R5, 0x3fe00000 ;  /* 0x3fe0000000057802 */ /* 0x000fcc0000000f00 */
        /* <DEDUP_REMOVED lines=15> */
[----:B------:R-:W-:-:S04]  /*0690*/  @!P1 SHF.R.S32.HI R3, RZ, 0x1, R0 ;  /* 0x00000001ff039819 */ /* 0x000fc80000011400 */
[----:B------:R-:W-:Y:S01]  /*06a0*/  @!P1 IADD3 R48, R48, -R3, RZ ;  /* 0x8000000330309210 */ /* 0x000fe20007ffe0ff */
[----:B------:R-:W-:-:S03]  /*06b0*/  @!P1 IMAD R51, R3, 0x100000, R51 ;  /* 0x0010000003339824 */ /* 0x000fc600078e0233 */
[----:B------:R-:W-:Y:S01]  /*06c0*/  @!P1 LEA R49, R48, 0x3ff00000, 0x14 ;  /* 0x3ff0000030319811 */ /* 0x000fe200078ea0ff */
[----:B------:R-:W-:-:S06]  /*06d0*/  @!P1 IMAD.MOV.U32 R48, RZ, RZ, RZ ;  /* 0x000000ffff309224 */ /* 0x000fcc00078e00ff */
[----:B------:R-:W-:-:S11]  /*06e0*/  @!P1 DMUL R38, R50, R48 ;  /* 0x0000003032269228 */ /* 0x000fd60000000000 */
.L_x_4082:
[----:B------:R-:W-:Y:S05]  /*06f0*/  BSYNC B0 ;  /* 0x0000000000007941 */ /* 0x000fea0003800000 */
.L_x_4081:
[----:B------:R-:W-:Y:S01]  /*0700*/  DFMA R46, R36, R46, 6.75539944105574400000e+15 ;  /* 0x43380000242e742b */ /* 0x000fe2000000002e */
[----:B------:R-:W-:Y:S01]  /*0710*/  FSETP.GEU.FTZ.AND P0, PT, |R37|, 4.1917929649353027344, PT ;  /* 0x4086232b2500780b */ /* 0x000fe20003f1e200 */
[----:B------:R-:W-:Y:S06]  /*0720*/  BSSY B0, `(.L_x_4083) ;  /* 0x000001e000007945 */ /* 0x000fec0003800000 */
[----:B------:R-:W-:-:S08]  /*0730*/  DADD R48, R46, -6.75539944105574400000e+15 ;  /* 0xc33800002e307429 */ /* 0x000fd00000000000 */
[----:B------:R-:W-:-:S08]  /*0740*/  DFMA R44, R48, -R44, R36 ;  /* 0x8000002c302c722b */ /* 0x000fd00000000024 */
[----:B------:R-:W-:-:S08]  /*0750*/  DFMA R42, R48, -R42, R44 ;  /* 0x8000002a302a722b */ /* 0x000fd0000000002c */
        /* <DEDUP_REMOVED lines=11> */
[----:B------:R-:W-:Y:S01]  /*0810*/  IMAD R41, R46, 0x100000, R5 ;  /* 0x001000002e297824 */ /* 0x000fe200078e0205 */
[----:B------:R-:W-:Y:S01]  /*0820*/  MOV R40, R4 ;  /* 0x0000000400287202 */ /* 0x000fe20000000f00 */
[----:B------:R-:W-:Y:S06]  /*0830*/  @!P0 BRA `(.L_x_4084) ;  /* 0x0000000000308947 */ /* 0x000fec0003800000 */
        /* <DEDUP_REMOVED lines=12> */
.L_x_4084:
[----:B------:R-:W-:Y:S05]  /*0900*/  BSYNC B0 ;  /* 0x0000000000007941 */ /* 0x000fea0003800000 */
.L_x_4083:
[C---:B------:R-:W-:Y:S01]  /*0910*/  FSETP.GEU.FTZ.AND P1, PT, R41.reuse, 1.7916666269302368164, PT ;  /* 0x3fe555552900780b */ /* 0x040fe20003f3e000 */
[----:B------:R-:W-:Y:S01]  /*0920*/  BSSY B2, `(.L_x_4085) ;  /* 0x000008a000027945 */ /* 0x000fe20003800000 */
[----:B------:R-:W-:-:S13]  /*0930*/  FSETP.GT.FTZ.AND P0, PT, R41, -1.6999999284744262695, PT ;  /* 0xbfd999992900780b */ /* 0x000fda0003f14000 */
[----:B------:R-:W-:Y:S05]  /*0940*/  @P0 BRA !P1, `(.L_x_4086) ;  /* 0x00000004004c0947 */ /* 0x000fea0004800000 */
[----:B------:R-:W-:-:S10]  /*0950*/  DADD R40, R40, 1 ;  /* 0x3ff0000028287429 */ /* 0x000fd40000000000 */
[----:B------:R-:W-:Y:S01]  /*0960*/  ISETP.GT.AND P0, PT, R41, 0xfffff, PT ;  /* 0x000fffff2900780c */ /* 0x000fe20003f04270 */
[--C-:B------:R-:W-:Y:S01]  /*0970*/  IMAD.MOV.U32 R5, RZ, RZ, R41.reuse ;  /* 0x000000ffff057224 */ /* 0x100fe200078e0029 */
[----:B------:R-:W-:Y:S01]  /*0980*/  MOV R4, R40 ;  /* 0x0000002800047202 */ /* 0x000fe20000000f00 */
[----:B------:R-:W-:Y:S02]  /*0990*/  IMAD.MOV.U32 R3, RZ, RZ, R41 ;  /* 0x000000ffff037224 */ /* 0x000fe400078e0029 */
[----:B------:R-:W-:-:S08]  /*09a0*/  IMAD.MOV.U32 R8, RZ, RZ, R40 ;  /* 0x000000ffff087224 */ /* 0x000fd000078e0028 */
[----:B------:R-:W-:-:S10]  /*09b0*/  @!P0 DMUL R4, R4, 1.80143985094819840000e+16 ;  /* 0x4350000004048828 */ /* 0x000fd40000000000 */
[----:B------:R-:W-:Y:S02]  /*09c0*/  @!P0 IMAD.MOV.U32 R3, RZ, RZ, R5 ;  /* 0x000000ffff038224 */ /* 0x000fe400078e0005 */
[----:B------:R-:W-:-:S03]  /*09d0*/  @!P0 IMAD.MOV.U32 R8, RZ, RZ, R4 ;  /* 0x000000ffff088224 */ /* 0x000fc600078e0004 */
[----:B------:R-:W-:-:S04]  /*09e0*/  IADD3 R0, R3, -0x1, RZ ;  /* 0xffffffff03007810 */ /* 0x000fc80007ffe0ff */
        /* <DEDUP_REMOVED lines=12> */
[----:B------:R-:W-:Y:S01]  /*0ab0*/  MOV R27, 0x3ed0ee25 ;  /* 0x3ed0ee25001b7802 */ /* 0x000fe20000000f00 */
[----:B------:R-:W-:Y:S01]  /*0ac0*/  IMAD.MOV.U32 R26, RZ, RZ, -0x748574fc ;  /* 0x8b7a8b04ff1a7424 */ /* 0x000fe200078e00ff */
[----:B------:R-:W-:Y:S01]  /*0ad0*/  LOP3.LUT R5, R4, 0x3ff00000, RZ, 0xfc, !PT ;  /* 0x3ff0000004057812 */ /* 0x000fe200078efcff */
[----:B------:R-:W-:Y:S01]  /*0ae0*/  IMAD.MOV.U32 R4, RZ, RZ, R8 ;  /* 0x000000ffff047224 */ /* 0x000fe200078e0008 */
[----:B------:R-:W-:Y:S01]  /*0af0*/  UMOV UR6, 0x3ae80f1e ;  /* 0x3ae80f1e00067882 */ /* 0x000fe20000000000 */
[----:B------:R-:W-:Y:S01]  /*0b00*/  UMOV UR7, 0x3eb1380b ;  /* 0x3eb1380b00077882 */ /* 0x000fe20000000000 */
[----:B------:R-:W-:Y:S01]  /*0b10*/  ISETP.GE.AND P0, PT, R5, 0x3ff6a09f, PT ;  /* 0x3ff6a09f0500780c */ /* 0x000fe20003f06270 */
[----:B------:R-:W-:Y:S01]  /*0b20*/  IMAD.MOV.U32 R31, RZ, RZ, 0x43300000 ;  /* 0x43300000ff1f7424 */ /* 0x000fe200078e00ff */
[----:B------:R-:W-:Y:S01]  /*0b30*/  LEA.HI R0, R3, R0, RZ, 0xc ;  /* 0x0000000003007211 */ /* 0x000fe200078f60ff */
[----:B------:R-:W-:Y:S01]  /*0b40*/  UMOV UR8, 0x80000000 ;  /* 0x8000000000087882 */ /* 0x000fe20000000000 */
[----:B------:R-:W-:-:S09]  /*0b50*/  UMOV UR9, 0x43300000 ;  /* 0x4330000000097882 */ /* 0x000fd20000000000 */
[----:B------:R-:W-:Y:S01]  /*0b60*/  @P0 IADD3 R7, R5, -0x100000, RZ ;  /* 0xfff0000005070810 */ /* 0x000fe20007ffe0ff */
[----:B------:R-:W-:-:S04]  /*0b70*/  @P0 VIADD R0, R0, 0x1 ;  /* 0x0000000100000836 */ /* 0x000fc80000000000 */
        /* <DEDUP_REMOVED lines=15> */
[----:B------:R-:W-:-:S05]  /*0c70*/  DADD R28, R28, R28 ;  /* 0x000000001c1c7229 */ /* 0x000fca000000001c */
[----:B------:R-:W-:Y:S01]  /*0c80*/  DFMA R24, R22, R24, UR6 ;  /* 0x0000000616187e2b */ /* 0x000fe20008000018 */
[----:B------:R-:W-:Y:S01]  /*0c90*/  UMOV UR6, 0xa9ab0956 ;  /* 0xa9ab095600067882 */ /* 0x000fe20000000000 */
[----:B------:R-:W-:Y:S01]  /*0ca0*/  UMOV UR7, 0x3f1745cb ;  /* 0x3f1745cb00077882 */ /* 0x000fe20000000000 */
[----:B------:R-:W-:-:S05]  /*0cb0*/  DFMA R28, R4, -R8, R28 ;  /* 0x80000008041c722b */ /* 0x000fca000000001c */
[----:B------:R-:W-:Y:S01]  /*0cc0*/  DFMA R24, R22, R24, UR6 ;  /* 0x0000000616187e2b */ /* 0x000fe20008000018 */
[----:B------:R-:W-:Y:S01]  /*0cd0*/  UMOV UR6, 0x2d1b5154 ;  /* 0x2d1b515400067882 */ /* 0x000fe20000000000 */
[----:B------:R-:W-:Y:S01]  /*0ce0*/  UMOV UR7, 0x3f3c71c7 ;  /* 0x3f3c71c700077882 */ /* 0x000fe20000000000 */
[----:B------:R-:W-:-:S05]  /*0cf0*/  DMUL R28, R6, R28 ;  /* 0x0000001c061c7228 */ /* 0x000fca0000000000 */
[----:B------:R-:W-:Y:S01]  /*0d00*/  DFMA R24, R22, R24, UR6 ;  /* 0x0000000616187e2b */ /* 0x000fe20008000018 */
[----:B------:R-:W-:Y:S01]  /*0d10*/  UMOV UR6, 0x923be72d ;  /* 0x923be72d00067882 */ /* 0x000fe20000000000 */
[----:B------:R-:W-:-:S06]  /*0d20*/  UMOV UR7, 0x3f624924 ;  /* 0x3f62492400077882 */ /* 0x000fcc0000000000 */
[----:B------:R-:W-:Y:S01]  /*0d30*/  DFMA R26, R22, R24, UR6 ;  /* 0x00000006161a7e2b */ /* 0x000fe20008000018 */
[----:B------:R-:W-:Y:S01]  /*0d40*/  UMOV UR6, 0x9999a3c4 ;  /* 0x9999a3c400067882 */ /* 0x000fe20000000000 */
[----:B------:R-:W-:Y:S01]  /*0d50*/  UMOV UR7, 0x3f899999 ;  /* 0x3f89999900077882 */ /* 0x000fe20000000000 */
[----:B------:R-:W-:Y:S01]  /*0d60*/  DADD R24, R30, -UR8 ;  /* 0x800000081e187e29 */ /* 0x000fe20008000000 */
[----:B------:R-:W-:Y:S01]  /*0d70*/  UMOV UR8, 0xfefa39ef ;  /* 0xfefa39ef00087882 */ /* 0x000fe20000000000 */
[----:B------:R-:W-:-:S03]  /*0d80*/  UMOV UR9, 0x3fe62e42 ;  /* 0x3fe62e4200097882 */ /* 0x000fc60000000000 */
[----:B------:R-:W-:Y:S01]  /*0d90*/  DFMA R26, R22, R26, UR6 ;  /* 0x00000006161a7e2b */ /* 0x000fe2000800001a */
[----:B------:R-:W-:Y:S01]  /*0da0*/  UMOV UR6, 0x55555554 ;  /* 0x5555555400067882 */ /* 0x000fe20000000000 */
[----:B------:R-:W-:Y:S01]  /*0db0*/  UMOV UR7, 0x3fb55555 ;  /* 0x3fb5555500077882 */ /* 0x000fe20000000000 */
[----:B------:R-:W-:-:S05]  /*0dc0*/  DFMA R40, R24, UR8, R8 ;  /* 0x0000000818287c2b */ /* 0x000fca0008000008 */
[----:B------:R-:W-:Y:S01]  /*0dd0*/  DFMA R26, R22, R26, UR6 ;  /* 0x00000006161a7e2b */ /* 0x000fe2000800001a */
[----:B------:R-:W-:Y:S01]  /*0de0*/  UMOV UR6, 0x3b39803f ;  /* 0x3b39803f00067882 */ /* 0x000fe20000000000 */
[----:B------:R-:W-:Y:S01]  /*0df0*/  UMOV UR7, 0x3c7abc9e ;  /* 0x3c7abc9e00077882 */ /* 0x000fe20000000000 */
[----:B------:R-:W-:-:S05]  /*0e00*/  DFMA R4, -R24, UR8, R40 ;  /* 0x0000000818047c2b */ /* 0x000fca0008000128 */
[----:B------:R-:W-:-:S03]  /*0e10*/  DMUL R26, R22, R26 ;  /* 0x0000001a161a7228 */ /* 0x000fc60000000000 */
[----:B------:R-:W-:-:S05]  /*0e20*/  DADD R4, -R8, R4 ;  /* 0x0000000008047229 */ /* 0x000fca0000000104 */
[----:B------:R-:W-:-:S08]  /*0e30*/  DFMA R26, R8, R26, R28 ;  /* 0x0000001a081a722b */ /* 0x000fd0000000001c */
[----:B------:R-:W-:-:S08]  /*0e40*/  DADD R4, R26, -R4 ;  /* 0x000000001a047229 */ /* 0x000fd00000000804 */
[----:B------:R-:W-:-:S08]  /*0e50*/  DFMA R4, R24, UR6, R4 ;  /* 0x0000000618047c2b */ /* 0x000fd00008000004 */
[----:B------:R-:W-:Y:S01]  /*0e60*/  DADD R40, R40, R4 ;  /* 0x0000000028287229 */ /* 0x000fe20000000004 */
[----:B------:R-:W-:Y:S10]  /*0e70*/  BRA `(.L_x_4087) ;  /* 0x0000000000d07947 */ /* 0x000ff40003800000 */
.L_x_4086:
        /* <DEDUP_REMOVED lines=16> */
[----:B------:R-:W-:Y:S01]  /*0f80*/  MOV R26, R40 ;  /* 0x00000028001a7202 */ /* 0x000fe20000000f00 */
[----:B------:R-:W-:Y:S01]  /*0f90*/  IMAD.MOV.U32 R27, RZ, RZ, R41 ;  /* 0x000000ffff1b7224 */ /* 0x000fe200078e0029 */
[----:B------:R-:W-:-:S07]  /*0fa0*/  MOV R0, 0xfc0 ;  /* 0x00000fc000007802 */ /* 0x000fce0000000f00 */
[----:B------:R-:W-:Y:S05]  /*0fb0*/  CALL.REL.NOINC `($__internal_7_$__cuda_sm20_div_rn_f64_full) ;  /* 0x0000005000ec7944 */ /* 0x000fea0003c00000 */
[----:B------:R-:W-:Y:S02]  /*0fc0*/  IMAD.MOV.U32 R4, RZ, RZ, R8 ;  /* 0x000000ffff047224 */ /* 0x000fe400078e0008 */
[----:B------:R-:W-:-:S07]  /*0fd0*/  IMAD.MOV.U32 R5, RZ, RZ, R9 ;  /* 0x000000ffff057224 */ /* 0x000fce00078e0009 */
.L_x_4089:
[----:B------:R-:W-:Y:S05]  /*0fe0*/  BSYNC B3 ;  /* 0x0000000000037941 */ /* 0x000fea0003800000 */
.L_x_4088:
        /* <DEDUP_REMOVED lines=29> */
.L_x_4087:
[----:B------:R-:W-:Y:S05]  /*11c0*/  BSYNC B2 ;  /* 0x0000000000027941 */ /* 0x000fea0003800000 */
.L_x_4085:
        /* <DEDUP_REMOVED lines=10> */
[----:B------:R-:W-:Y:S01]  /*1270*/  IMAD.MOV.U32 R22, RZ, RZ, -0x7649667 ;  /* 0xf89b6999ff167424 */ /* 0x000fe200078e00ff */
[----:B------:R-:W-:Y:S02]  /*1280*/  MOV R23, 0x3e928a27 ;  /* 0x3e928a2700177802 */ /* 0x000fe40000000f00 */
        /* <DEDUP_REMOVED lines=58> */
.L_x_4091:
[----:B------:R-:W-:Y:S01]  /*1630*/  DMUL R4, R40, R40 ;  /* 0x0000002828047228 */ /* 0x000fe20000000000 */
[----:B------:R-:W-:Y:S01]  /*1640*/  MOV R6, 0x420afc3d ;  /* 0x420afc3d00067802 */ /* 0x000fe20000000f00 */
[----:B------:R-:W-:Y:S01]  /*1650*/  IMAD.MOV.U32 R7, RZ, RZ, 0x3f14359f ;  /* 0x3f14359fff077424 */ /* 0x000fe200078e00ff */
        /* <DEDUP_REMOVED lines=32> */
.L_x_4092:
[----:B------:R-:W-:Y:S05]  /*1860*/  BSYNC B0 ;  /* 0x0000000000007941 */ /* 0x000fea0003800000 */
.L_x_4090:
        /* <DEDUP_REMOVED lines=14> */
[----:B------:R-:W-:Y:S02]  /*1950*/  MOV R5, R39 ;  /* 0x0000002700057202 */ /* 0x000fe40000000f00 */
[----:B------:R-:W-:Y:S01]  /*1960*/  MOV R0, 0x1990 ;  /* 0x0000199000007802 */ /* 0x000fe20000000f00 */
[----:B------:R-:W-:-:S07]  /*1970*/  VIADD R8, R8, 0xfff00000 ;  /* 0xfff0000008087836 */ /* 0x000fce0000000000 */
[----:B------:R-:W-:Y:S05]  /*1980*/  CALL.REL.NOINC `($__internal_6_$__cuda_sm20_dblrcp_rn_slowpath_v3) ;  /* 0x0000004400dc7944 */ /* 0x000fea0003c00000 */
.L_x_4094:
[----:B------:R-:W-:Y:S05]  /*1990*/  BSYNC B0 ;  /* 0x0000000000007941 */ /* 0x000fea0003800000 */
.L_x_4093:
[----:B------:R-:W-:-:S08]  /*19a0*/  DMUL R6, R6, R36 ;  /* 0x0000002406067228 */ /* 0x000fd00000000000 */
[----:B------:R-:W-:-:S08]  /*19b0*/  DFMA R6, R22, R6, R40 ;  /* 0x000000061606722b */ /* 0x000fd00000000028 */
[----:B------:R-:W-:-:S11]  /*19c0*/  DMUL R34, R6, R34 ;  /* 0x0000002206227228 */ /* 0x000fd60000000000 */
.L_x_4080:
[----:B------:R-:W-:Y:S05]  /*19d0*/  BSYNC B1 ;  /* 0x0000000000017941 */ /* 0x000fea0003800000 */
.L_x_4079:
[----:B------:R-:W0:Y:S01]  /*19e0*/  S2R R3, SR_TID.X ;  /* 0x0000000000037919 */ /* 0x000e220000002100 */
[----:B------:R-:W-:Y:S01]  /*19f0*/  BSSY B1, `(.L_x_4095) ;  /* 0x000016e000017945 */ /* 0x000fe20003800000 */
[----:B0-----:R-:W-:-:S05]  /*1a00*/  VIADD R3, R3, 0x80 ;  /* 0x0000008003037836 */ /* 0x001fca0000000000 */
[----:B------:R-:W-:-:S13]  /*1a10*/  ISETP.GE.AND P0, PT, R3, R2, PT ;  /* 0x000000020300720c */ /* 0x000fda0003f06270 */
[----:B------:R-:W-:Y:S05]  /*1a20*/  @P0 BRA `(.L_x_4096) ;  /* 0x0000001400a80947 */ /* 0x000fea0003800000 */
[----:B---3--:R-:W-:Y:S01]  /*1a30*/  IMAD.MOV.U32 R4, RZ, RZ, 0x652b82fe ;  /* 0x652b82feff047424 */ /* 0x008fe200078e00ff */
[----:B------:R-:W-:Y:S01]  /*1a40*/  MOV R5, 0x3ff71547 ;  /* 0x3ff7154700057802 */ /* 0x000fe20000000f00 */
[----:B------:R-:W-:Y:S01]  /*1a50*/  IMAD.MOV.U32 R26, RZ, RZ, -0x105c611 ;  /* 0xfefa39efff1a7424 */ /* 0x000fe200078e00ff */
[----:B------:R-:W-:Y:S01]  /*1a60*/  MOV R29, 0x3c7abc9e ;  /* 0x3c7abc9e001d7802 */ /* 0x000fe20000000f00 */
[----:B------:R-:W-:Y:S01]  /*1a70*/  IMAD.MOV.U32 R27, RZ, RZ, 0x3fe62e42 ;  /* 0x3fe62e42ff1b7424 */ /* 0x000fe200078e00ff */
[----:B------:R-:W-:Y:S01]  /*1a80*/  BSSY B0, `(.L_x_4097) ;  /* 0x0000049000007945 */ /* 0x000fe20003800000 */
[----:B------:R-:W-:Y:S01]  /*1a90*/  IMAD.MOV.U32 R28, RZ, RZ, 0x3b39803f ;  /* 0x3b39803fff1c7424 */ /* 0x000fe200078e00ff */
[CC--:B-----5:R-:W-:Y:S01]  /*1aa0*/  DFMA R6, -R18.reuse, R4.reuse, 6.75539944105574400000e+15 ;  /* 0x433800001206742b */ /* 0x0e0fe20000000104 */
[----:B------:R-:W-:Y:S01]  /*1ab0*/  IMAD.MOV.U32 R30, RZ, RZ, 0x69ce2bdf ;  /* 0x69ce2bdfff1e7424 */ /* 0x000fe200078e00ff */
[----:B------:R-:W-:Y:S01]  /*1ac0*/  DFMA R4, R18, R4, 6.75539944105574400000e+15 ;  /* 0x433800001204742b */ /* 0x000fe20000000004 */
[----:B------:R-:W-:Y:S01]  /*1ad0*/  IMAD.MOV.U32 R31, RZ, RZ, 0x3e5ade15 ;  /* 0x3e5ade15ff1f7424 */ /* 0x000fe200078e00ff */
[----:B------:R-:W-:-:S04]  /*1ae0*/  FSETP.GEU.FTZ.AND P2, PT, |R19|, 4.1917929649353027344, PT ;  /* 0x4086232b1300780b */ /* 0x000fc80003f5e200 */
        /* <DEDUP_REMOVED lines=49> */
[----:B------:R-:W-:Y:S01]  /*1e00*/  IMAD R39, R4, 0x100000, R27 ;  /* 0x0010000004277824 */ /* 0x000fe200078e021b */
[----:B------:R-:W-:Y:S01]  /*1e10*/  MOV R38, R26 ;  /* 0x0000001a00267202 */ /* 0x000fe20000000f00 */
        /* <DEDUP_REMOVED lines=10> */
[----:B------:R-:W-:Y:S02]  /*1ec0*/  @!P1 IMAD.IADD R6, R6, 0x1, -R7 ;  /* 0x0000000106069824 */ /* 0x000fe400078e0a07 */
[----:B------:R-:W-:-:S03]  /*1ed0*/  @!P1 IMAD R7, R7, 0x100000, R25 ;  /* 0x0010000007079824 */ /* 0x000fc600078e0219 */
[----:B------:R-:W-:Y:S01]  /*1ee0*/  @!P1 LEA R9, R6, 0x3ff00000, 0x14 ;  /* 0x3ff0000006099811 */ /* 0x000fe200078ea0ff */
[----:B------:R-:W-:-:S06]  /*1ef0*/  @!P1 IMAD.MOV.U32 R6, RZ, RZ, R24 ;  /* 0x000000ffff069224 */ /* 0x000fcc00078e0018 */
[----:B------:R-:W-:-:S11]  /*1f00*/  @!P1 DMUL R36, R6, R8 ;  /* 0x0000000806249228 */ /* 0x000fd60000000000 */
.L_x_4098:
[----:B------:R-:W-:Y:S05]  /*1f10*/  BSYNC B0 ;  /* 0x0000000000007941 */ /* 0x000fea0003800000 */
.L_x_4097:
        /* <DEDUP_REMOVED lines=15> */
.L_x_4100:
[----:B------:R-:W-:Y:S05]  /*2010*/  BSYNC B0 ;  /* 0x0000000000007941 */ /* 0x000fea0003800000 */
.L_x_4099:
[C---:B------:R-:W-:Y:S01]  /*2020*/  FSETP.GEU.FTZ.AND P1, PT, R39.reuse, 1.7916666269302368164, PT ;  /* 0x3fe555552700780b */ /* 0x040fe20003f3e000 */
[----:B------:R-:W-:Y:S01]  /*2030*/  BSSY B2, `(.L_x_4101) ;  /* 0x0000089000027945 */ /* 0x000fe20003800000 */
[----:B------:R-:W-:-:S13]  /*2040*/  FSETP.GT.FTZ.AND P0, PT, R39, -1.6999999284744262695, PT ;  /* 0xbfd999992700780b */ /* 0x000fda0003f14000 */
[----:B------:R-:W-:Y:S05]  /*2050*/  @P0 BRA !P1, `(.L_x_4102) ;  /* 0x0000000400480947 */ /* 0x000fea0004800000 */
[----:B------:R-:W-:-:S10]  /*2060*/  DADD R38, R38, 1 ;  /* 0x3ff0000026267429 */ /* 0x000fd40000000000 */
[----:B------:R-:W-:Y:S01]  /*2070*/  ISETP.GT.AND P0, PT, R39, 0xfffff, PT ;  /* 0x000fffff2700780c */ /* 0x000fe20003f04270 */
[----:B------:R-:W-:Y:S01]  /*2080*/  IMAD.MOV.U32 R4, RZ, RZ, R38 ;  /* 0x000000ffff047224 */ /* 0x000fe200078e0026 */
[----:B------:R-:W-:Y:S01]  /*2090*/  MOV R22, R38 ;  /* 0x0000002600167202 */ /* 0x000fe20000000f00 */
[--C-:B------:R-:W-:Y:S02]  /*20a0*/  IMAD.MOV.U32 R5, RZ, RZ, R39.reuse ;  /* 0x000000ffff057224 */ /* 0x100fe400078e0027 */
[----:B------:R-:W-:-:S08]  /*20b0*/  IMAD.MOV.U32 R3, RZ, RZ, R39 ;  /* 0x000000ffff037224 */ /* 0x000fd000078e0027 */
[----:B------:R-:W-:-:S10]  /*20c0*/  @!P0 DMUL R4, R4, 1.80143985094819840000e+16 ;  /* 0x4350000004048828 */ /* 0x000fd40000000000 */
[----:B------:R-:W-:Y:S01]  /*20d0*/  @!P0 MOV R3, R5 ;  /* 0x0000000500038202 */ /* 0x000fe20000000f00 */
[----:B------:R-:W-:-:S04]  /*20e0*/  @!P0 IMAD.MOV.U32 R22, RZ, RZ, R4 ;  /* 0x000000ffff168224 */ /* 0x000fc800078e0004 */
        /* <DEDUP_REMOVED lines=13> */
[----:B------:R-:W-:Y:S01]  /*21c0*/  MOV R27, 0x3ed0ee25 ;  /* 0x3ed0ee25001b7802 */ /* 0x000fe20000000f00 */
[----:B------:R-:W-:Y:S01]  /*21d0*/  IMAD.MOV.U32 R26, RZ, RZ, -0x748574fc ;  /* 0x8b7a8b04ff1a7424 */ /* 0x000fe200078e00ff */
[----:B------:R-:W-:Y:S01]  /*21e0*/  LOP3.LUT R23, R4, 0x3ff00000, RZ, 0xfc, !PT ;  /* 0x3ff0000004177812 */ /* 0x000fe200078efcff */
[----:B------:R-:W-:Y:S01]  /*21f0*/  UMOV UR6, 0x3ae80f1e ;  /* 0x3ae80f1e00067882 */ /* 0x000fe20000000000 */
[----:B------:R-:W-:Y:S01]  /*2200*/  UMOV UR7, 0x3eb1380b ;  /* 0x3eb1380b00077882 */ /* 0x000fe20000000000 */
[----:B------:R-:W-:Y:S01]  /*2210*/  LEA.HI R0, R3, R0, RZ, 0xc ;  /* 0x0000000003007211 */ /* 0x000fe200078f60ff */
[----:B------:R-:W-:Y:S01]  /*2220*/  IMAD.MOV.U32 R29, RZ, RZ, 0x43300000 ;  /* 0x43300000ff1d7424 */ /* 0x000fe200078e00ff */
[----:B------:R-:W-:Y:S01]  /*2230*/  ISETP.GE.AND P0, PT, R23, 0x3ff6a09f, PT ;  /* 0x3ff6a09f1700780c */ /* 0x000fe20003f06270 */
[----:B------:R-:W-:Y:S01]  /*2240*/  UMOV UR8, 0x80000000 ;  /* 0x8000000000087882 */ /* 0x000fe20000000000 */
[----:B------:R-:W-:-:S11]  /*2250*/  UMOV UR9, 0x43300000 ;  /* 0x4330000000097882 */ /* 0x000fd60000000000 */
[----:B------:R-:W-:Y:S01]  /*2260*/  @P0 IADD3 R5, R23, -0x100000, RZ ;  /* 0xfff0000017050810 */ /* 0x000fe20007ffe0ff */
[----:B------:R-:W-:-:S04]  /*2270*/  @P0 VIADD R0, R0, 0x1 ;  /* 0x0000000100000836 */ /* 0x000fc80000000000 */
[----:B------:R-:W-:Y:S01]  /*2280*/  @P0 IMAD.MOV.U32 R23, RZ, RZ, R5 ;  /* 0x000000ffff170224 */ /* 0x000fe200078e0005 */
[----:B------:R-:W-:-:S05]  /*2290*/  LOP3.LUT R28, R0, 0x80000000, RZ, 0x3c, !PT ;  /* 0x80000000001c7812 */ /* 0x000fca00078e3cff */
[C---:B------:R-:W-:Y:S02]  /*22a0*/  DADD R24, R22.reuse, 1 ;  /* 0x3ff0000016187429 */ /* 0x040fe40000000000 */
[----:B------:R-:W-:Y:S02]  /*22b0*/  DADD R22, R22, -1 ;  /* 0xbff0000016167429 */ /* 0x000fe40000000000 */
[----:B------:R-:W-:Y:S01]  /*22c0*/  DADD R28, R28, -UR8 ;  /* 0x800000081c1c7e29 */ /* 0x000fe20008000000 */
[----:B------:R-:W-:Y:S01]  /*22d0*/  UMOV UR8, 0xfefa39ef ;  /* 0xfefa39ef00087882 */ /* 0x000fe20000000000 */
[----:B------:R-:W0:Y:S01]  /*22e0*/  MUFU.RCP64H R7, R25 ;  /* 0x0000001900077308 */ /* 0x000e220000001800 */
[----:B------:R-:W-:Y:S01]  /*22f0*/  UMOV UR9, 0x3fe62e42 ;  /* 0x3fe62e4200097882 */ /* 0x000fe20000000000 */
[----:B0-----:R-:W-:-:S08]  /*2300*/  DFMA R4, -R24, R6, 1 ;  /* 0x3ff000001804742b */ /* 0x001fd00000000106 */
[----:B------:R-:W-:-:S08]  /*2310*/  DFMA R4, R4, R4, R4 ;  /* 0x000000040404722b */ /* 0x000fd00000000004 */
[----:B------:R-:W-:-:S08]  /*2320*/  DFMA R6, R6, R4, R6 ;  /* 0x000000040606722b */ /* 0x000fd00000000006 */
[----:B------:R-:W-:-:S08]  /*2330*/  DMUL R4, R6, R22 ;  /* 0x0000001606047228 */ /* 0x000fd00000000000 */
[----:B------:R-:W-:-:S08]  /*2340*/  DFMA R4, R6, R22, R4 ;  /* 0x000000160604722b */ /* 0x000fd00000000004 */
[----:B------:R-:W-:Y:S02]  /*2350*/  DMUL R8, R4, R4 ;  /* 0x0000000404087228 */ /* 0x000fe40000000000 */
[----:B------:R-:W-:-:S06]  /*2360*/  DFMA R38, R28, UR8, R4 ;  /* 0x000000081c267c2b */ /* 0x000fcc0008000004 */
[----:B------:R-:W-:Y:S01]  /*2370*/  DFMA R24, R8, UR6, R26 ;  /* 0x0000000608187c2b */ /* 0x000fe2000800001a */
[----:B------:R-:W-:Y:S01]  /*2380*/  UMOV UR6, 0x9f02676f ;  /* 0x9f02676f00067882 */ /* 0x000fe20000000000 */
[----:B------:R-:W-:Y:S01]  /*2390*/  UMOV UR7, 0x3ef3b266 ;  /* 0x3ef3b26600077882 */ /* 0x000fe20000000000 */
[----:B------:R-:W-:-:S05]  /*23a0*/  DADD R26, R22, -R4 ;  /* 0x00000000161a7229 */ /* 0x000fca0000000804 */
[----:B------:R-:W-:Y:S01]  /*23b0*/  DFMA R24, R8, R24, UR6 ;  /* 0x0000000608187e2b */ /* 0x000fe20008000018 */
[----:B------:R-:W-:Y:S01]  /*23c0*/  UMOV UR6, 0xa9ab0956 ;  /* 0xa9ab095600067882 */ /* 0x000fe20000000000 */
[----:B------:R-:W-:Y:S01]  /*23d0*/  UMOV UR7, 0x3f1745cb ;  /* 0x3f1745cb00077882 */ /* 0x000fe20000000000 */
[----:B------:R-:W-:-:S05]  /*23e0*/  DADD R26, R26, R26 ;  /* 0x000000001a1a7229 */ /* 0x000fca000000001a */
[----:B------:R-:W-:Y:S01]  /*23f0*/  DFMA R24, R8, R24, UR6 ;  /* 0x0000000608187e2b */ /* 0x000fe20008000018 */
[----:B------:R-:W-:Y:S01]  /*2400*/  UMOV UR6, 0x2d1b5154 ;  /* 0x2d1b515400067882 */ /* 0x000fe20000000000 */
[----:B------:R-:W-:Y:S01]  /*2410*/  UMOV UR7, 0x3f3c71c7 ;  /* 0x3f3c71c700077882 */ /* 0x000fe20000000000 */
[----:B------:R-:W-:Y:S02]  /*2420*/  DFMA R26, R22, -R4, R26 ;  /* 0x80000004161a722b */ /* 0x000fe4000000001a */
[----:B------:R-:W-:-:S03]  /*2430*/  DFMA R22, -R28, UR8, R38 ;  /* 0x000000081c167c2b */ /* 0x000fc60008000126 */
[----:B------:R-:W-:Y:S01]  /*2440*/  DFMA R24, R8, R24, UR6 ;  /* 0x0000000608187e2b */ /* 0x000fe20008000018 */
[----:B------:R-:W-:Y:S01]  /*2450*/  UMOV UR6, 0x923be72d ;  /* 0x923be72d00067882 */ /* 0x000fe20000000000 */
[----:B------:R-:W-:Y:S01]  /*2460*/  UMOV UR7, 0x3f624924 ;  /* 0x3f62492400077882 */ /* 0x000fe20000000000 */
[----:B------:R-:W-:Y:S02]  /*2470*/  DMUL R26, R6, R26 ;  /* 0x0000001a061a7228 */ /* 0x000fe40000000000 */
        /* <DEDUP_REMOVED lines=16> */
.L_x_4102:
        /* <DEDUP_REMOVED lines=22> */
.L_x_4105:
[----:B------:R-:W-:Y:S05]  /*26e0*/  BSYNC B3 ;  /* 0x0000000000037941 */ /* 0x000fea0003800000 */
.L_x_4104:
        /* <DEDUP_REMOVED lines=29> */
.L_x_4103:
[----:B------:R-:W-:Y:S05]  /*28c0*/  BSYNC B2 ;  /* 0x0000000000027941 */ /* 0x000fea0003800000 */
.L_x_4101:
        /* <DEDUP_REMOVED lines=70> */
.L_x_4107:
        /* <DEDUP_REMOVED lines=35> */
.L_x_4108:
[----:B------:R-:W-:Y:S05]  /*2f60*/  BSYNC B0 ;  /* 0x0000000000007941 */ /* 0x000fea0003800000 */
.L_x_4106:
        /* <DEDUP_REMOVED lines=18> */
.L_x_4110:
[----:B------:R-:W-:Y:S05]  /*3090*/  BSYNC B0 ;  /* 0x0000000000007941 */ /* 0x000fea0003800000 */
.L_x_4109:
[----:B------:R-:W-:-:S08]  /*30a0*/  DMUL R6, R6, R18 ;  /* 0x0000001206067228 */ /* 0x000fd00000000000 */
[----:B------:R-:W-:-:S08]  /*30b0*/  DFMA R6, R22, R6, R38 ;  /* 0x000000061606722b */ /* 0x000fd00000000026 */
[----:B------:R-:W-:-:S11]  /*30c0*/  DMUL R20, R6, R20 ;  /* 0x0000001406147228 */ /* 0x000fd60000000000 */
.L_x_4096:
[----:B------:R-:W-:Y:S05]  /*30d0*/  BSYNC B1 ;  /* 0x0000000000017941 */ /* 0x000fea0003800000 */
.L_x_4095:
        /* <DEDUP_REMOVED lines=83> */
.L_x_4114:
[----:B------:R-:W-:Y:S05]  /*3610*/  BSYNC B0 ;  /* 0x0000000000007941 */ /* 0x000fea0003800000 */
.L_x_4113:
        /* <DEDUP_REMOVED lines=15> */
.L_x_4116:
[----:B------:R-:W-:Y:S05]  /*3710*/  BSYNC B0 ;  /* 0x0000000000007941 */ /* 0x000fea0003800000 */
.L_x_4115:
[C---:B------:R-:W-:Y:S01]  /*3720*/  FSETP.GEU.FTZ.AND P1, PT, R19.reuse, 1.7916666269302368164, PT ;  /* 0x3fe555551300780b */ /* 0x040fe20003f3e000 */
[----:B------:R-:W-:Y:S01]  /*3730*/  BSSY B2, `(.L_x_4117) ;  /* 0x000008a000027945 */ /* 0x000fe20003800000 */
[----:B------:R-:W-:-:S13]  /*3740*/  FSETP.GT.FTZ.AND P0, PT, R19, -1.6999999284744262695, PT ;  /* 0xbfd999991300780b */ /* 0x000fda0003f14000 */
[----:B------:R-:W-:Y:S05]  /*3750*/  @P0 BRA !P1, `(.L_x_4118) ;  /* 0x00000004004c0947 */ /* 0x000fea0004800000 */
[----:B------:R-:W-:-:S10]  /*3760*/  DADD R18, R18, 1 ;  /* 0x3ff0000012127429 */ /* 0x000fd40000000000 */
[----:B------:R-:W-:Y:S01]  /*3770*/  ISETP.GT.AND P0, PT, R19, 0xfffff, PT ;  /* 0x000fffff1300780c */ /* 0x000fe20003f04270 */
[----:B------:R-:W-:Y:S02]  /*3780*/  IMAD.MOV.U32 R4, RZ, RZ, R18 ;  /* 0x000000ffff047224 */ /* 0x000fe400078e0012 */
[--C-:B------:R-:W-:Y:S02]  /*3790*/  IMAD.MOV.U32 R5, RZ, RZ, R19.reuse ;  /* 0x000000ffff057224 */ /* 0x100fe400078e0013 */
[----:B------:R-:W-:-:S08]  /*37a0*/  IMAD.MOV.U32 R3, RZ, RZ, R19 ;  /* 0x000000ffff037224 */ /* 0x000fd000078e0013 */
[----:B------:R-:W-:-:S10]  /*37b0*/  @!P0 DMUL R4, R4, 1.80143985094819840000e+16 ;  /* 0x4350000004048828 */ /* 0x000fd40000000000 */
[----:B------:R-:W-:-:S05]  /*37c0*/  @!P0 MOV R3, R5 ;  /* 0x0000000500038202 */ /* 0x000fca0000000f00 */
[----:B------:R-:W-:-:S05]  /*37d0*/  VIADD R0, R3, 0xffffffff ;  /* 0xffffffff03007836 */ /* 0x000fca0000000000 */
[----:B------:R-:W-:Y:S01]  /*37e0*/  ISETP.GE.U32.AND P1, PT, R0, 0x7fefffff, PT ;  /* 0x7fefffff0000780c */ /* 0x000fe20003f26070 */
[----:B------:R-:W-:Y:S02]  /*37f0*/  IMAD.MOV.U32 R0, RZ, RZ, -0x3ff ;  /* 0xfffffc01ff007424 */ /* 0x000fe400078e00ff */
[----:B------:R-:W-:-:S10]  /*3800*/  @!P0 IMAD.MOV.U32 R0, RZ, RZ, -0x435 ;  /* 0xfffffbcbff008424 */ /* 0x000fd400078e00ff */
[----:B------:R-:W-:Y:S01]  /*3810*/  @P1 IMAD.MOV.U32 R6, RZ, RZ, 0x0 ;  /* 0x00000000ff061424 */ /* 0x000fe200078e00ff */
[----:B------:R-:W-:Y:S01]  /*3820*/  @P1 FSETP.NEU.FTZ.AND P2, PT, R5, RZ, PT ;  /* 0x000000ff0500120b */ /* 0x000fe20003f5d000 */
[----:B------:R-:W-:-:S06]  /*3830*/  @P1 IMAD.MOV.U32 R7, RZ, RZ, 0x7ff00000 ;  /* 0x7ff00000ff071424 */ /* 0x000fcc00078e00ff */
[----:B------:R-:W-:Y:S01]  /*3840*/  @P1 DFMA R6, R4, R6, +INF ;  /* 0x7ff000000406142b */ /* 0x000fe20000000006 */
[----:B------:R-:W-:Y:S01]  /*3850*/  MOV R5, R18 ;  /* 0x0000001200057202 */ /* 0x000fe20000000f00 */
[----:B------:R-:W-:-:S08]  /*3860*/  @!P0 IMAD.MOV.U32 R5, RZ, RZ, R4 ;  /* 0x000000ffff058224 */ /* 0x000fd000078e0004 */
[----:B------:R-:W-:Y:S02]  /*3870*/  @P1 FSEL R18, R6, RZ, P2 ;  /* 0x000000ff06121208 */ /* 0x000fe40001000000 */
[----:B------:R-:W-:Y:S01]  /*3880*/  @P1 FSEL R19, R7, -QNAN , P2 ;  /* 0xfff0000007131808 */ /* 0x000fe20001000000 */
[----:B------:R-:W-:Y:S06]  /*3890*/  @P1 BRA `(.L_x_4119) ;  /* 0x0000000400cc1947 */ /* 0x000fec0003800000 */
[----:B------:R-:W-:Y:S01]  /*38a0*/  LOP3.LUT R4, R3, 0x800fffff, RZ, 0xc0, !PT ;  /* 0x800fffff03047812 */ /* 0x000fe200078ec0ff */
[----:B------:R-:W-:Y:S01]  /*38b0*/  IMAD.MOV.U32 R6, RZ, RZ, RZ ;  /* 0x000000ffff067224 */ /* 0x000fe200078e00ff */
[----:B------:R-:W-:Y:S01]  /*38c0*/  MOV R18, R5 ;  /* 0x0000000500127202 */ /* 0x000fe20000000f00 */
[----:B------:R-:W-:Y:S01]  /*38d0*/  IMAD.MOV.U32 R25, RZ, RZ, 0x3ed0ee25 ;  /* 0x3ed0ee25ff197424 */ /* 0x000fe200078e00ff */
[----:B------:R-:W-:Y:S01]  /*38e0*/  LOP3.LUT R19, R4, 0x3ff00000, RZ, 0xfc, !PT ;  /* 0x3ff0000004137812 */ /* 0x000fe200078efcff */
[----:B------:R-:W-:Y:S01]  /*38f0*/  UMOV UR6, 0x3ae80f1e ;  /* 0x3ae80f1e00067882 */ /* 0x000fe20000000000 */
[----:B------:R-:W-:Y:S01]  /*3900*/  MOV R24, 0x8b7a8b04 ;  /* 0x8b7a8b0400187802 */ /* 0x000fe20000000f00 */
[----:B------:R-:W-:Y:S01]  /*3910*/  UMOV UR7, 0x3eb1380b ;  /* 0x3eb1380b00077882 */ /* 0x000fe20000000000 */
        /* <DEDUP_REMOVED lines=20> */
[----:B------:R-:W-:-:S08]  /*3a60*/  DMUL R8, R4, R4 ;  /* 0x0000000404087228 */ /* 0x000fd00000000000 */
        /* <DEDUP_REMOVED lines=34> */
.L_x_4118:
        /* <DEDUP_REMOVED lines=19> */
[----:B------:R-:W-:Y:S05]  /*3dc0*/  CALL.REL.NOINC `($__internal_7_$__cuda_sm20_div_rn_f64_full) ;  /* 0x0000002400687944 */ /* 0x000fea0003c00000 */
[----:B------:R-:W-:Y:S01]  /*3dd0*/  IMAD.MOV.U32 R4, RZ, RZ, R8 ;  /* 0x000000ffff047224 */ /* 0x000fe200078e0008 */
[----:B------:R-:W-:-:S07]  /*3de0*/  MOV R5, R9 ;  /* 0x0000000900057202 */ /* 0x000fce0000000f00 */
.L_x_4121:
[----:B------:R-:W-:Y:S05]  /*3df0*/  BSYNC B3 ;  /* 0x0000000000037941 */ /* 0x000fea0003800000 */
.L_x_4120:
        /* <DEDUP_REMOVED lines=29> */
.L_x_4119:
[----:B------:R-:W-:Y:S05]  /*3fd0*/  BSYNC B2 ;  /* 0x0000000000027941 */ /* 0x000fea0003800000 */
.L_x_4117:
        /* <DEDUP_REMOVED lines=70> */
.L_x_4123:
        /* <DEDUP_REMOVED lines=35> */
.L_x_4124:
[----:B------:R-:W-:Y:S05]  /*4670*/  BSYNC B0 ;  /* 0x0000000000007941 */ /* 0x000fea0003800000 */
.L_x_4122:
        /* <DEDUP_REMOVED lines=18> */
.L_x_4126:
[----:B------:R-:W-:Y:S05]  /*47a0*/  BSYNC B0 ;  /* 0x0000000000007941 */ /* 0x000fea0003800000 */
.L_x_4125:
[----:B------:R-:W-:-:S08]  /*47b0*/  DMUL R6, R6, R14 ;  /* 0x0000000e06067228 */ /* 0x000fd00000000000 */
[----:B------:R-:W-:-:S08]  /*47c0*/  DFMA R6, R22, R6, R18 ;  /* 0x000000061606722b */ /* 0x000fd00000000012 */
[----:B------:R-:W-:-:S11]  /*47d0*/  DMUL R16, R6, R16 ;  /* 0x0000001006107228 */ /* 0x000fd60000000000 */
.L_x_4112:
[----:B------:R-:W-:Y:S05]  /*47e0*/  BSYNC B1 ;  /* 0x0000000000017941 */ /* 0x000fea0003800000 */
.L_x_4111:
[----:B------:R-:W0:Y:S01]  /*47f0*/  S2R R3, SR_TID.X ;  /* 0x0000000000037919 */ /* 0x000e220000002100 */
[----:B------:R-:W-:Y:S01]  /*4800*/  BSSY B1, `(.L_x_4127) ;  /* 0x000016f000017945 */ /* 0x000fe20003800000 */
[----:B0-----:R-:W-:-:S05]  /*4810*/  VIADD R3, R3, 0x180 ;  /* 0x0000018003037836 */ /* 0x001fca0000000000 */
[----:B------:R-:W-:-:S13]  /*4820*/  ISETP.GE.AND P0, PT, R3, R2, PT ;  /* 0x000000020300720c */ /* 0x000fda0003f06270 */
[----:B------:R-:W-:Y:S05]  /*4830*/  @P0 BRA `(.L_x_4128) ;  /* 0x0000001400ac0947 */ /* 0x000fea0003800000 */
[----:B---3--:R-:W-:Y:S01]  /*4840*/  MOV R4, 0x652b82fe ;  /* 0x652b82fe00047802 */ /* 0x008fe20000000f00 */
[----:B------:R-:W-:Y:S01]  /*4850*/  IMAD.MOV.U32 R5, RZ, RZ, 0x3ff71547 ;  /* 0x3ff71547ff057424 */ /* 0x000fe200078e00ff */
[----:B------:R-:W-:Y:S01]  /*4860*/  MOV R24, 0x3b39803f ;  /* 0x3b39803f00187802 */ /* 0x000fe20000000f00 */
[----:B------:R-:W-:Y:S01]  /*4870*/  IMAD.MOV.U32 R22, RZ, RZ, -0x105c611 ;  /* 0xfefa39efff167424 */ /* 0x000fe200078e00ff */
[----:B------:R-:W-:Y:S01]  /*4880*/  BSSY B0, `(.L_x_4129) ;  /* 0x000004a000007945 */ /* 0x000fe20003800000 */
[----:B------:R-:W-:Y:S01]  /*4890*/  IMAD.MOV.U32 R23, RZ, RZ, 0x3fe62e42 ;  /* 0x3fe62e42ff177424 */ /* 0x000fe200078e00ff */
[----:B-----5:R-:W-:Y:S01]  /*48a0*/  FSETP.GEU.FTZ.AND P2, PT, |R11|, 4.1917929649353027344, PT ;  /* 0x4086232b0b00780b */ /* 0x020fe20003f5e200 */
        /* <DEDUP_REMOVED lines=11> */
[----:B------:R-:W-:Y:S01]  /*4960*/  MOV R22, 0xfca213ea ;  /* 0xfca213ea00167802 */ /* 0x000fe20000000f00 */
[----:B------:R-:W-:Y:S02]  /*4970*/  IMAD.MOV.U32 R23, RZ, RZ, 0x3e928af3 ;  /* 0x3e928af3ff177424 */ /* 0x000fe400078e00ff */
[----:B------:R-:W-:Y:S02]  /*4980*/  IMAD.MOV.U32 R24, RZ, RZ, 0x62401315 ;  /* 0x62401315ff187424 */ /* 0x000fe400078e00ff */
[----:B------:R-:W-:Y:S02]  /*4990*/  IMAD.MOV.U32 R25, RZ, RZ, 0x3ec71dee ;  /* 0x3ec71deeff197424 */ /* 0x000fe400078e00ff */
[----:B------:R-:W-:-:S02]  /*49a0*/  DFMA R18, R8, R26, R22 ;  /* 0x0000001a0812722b */ /* 0x000fc40000000016 */
[----:B------:R-:W-:-:S06]  /*49b0*/  DFMA R22, R14, R26, R22 ;  /* 0x0000001a0e16722b */ /* 0x000fcc0000000016 */
        /* <DEDUP_REMOVED lines=50> */
[----:B------:R-:W-:Y:S02]  /*4ce0*/  @!P1 LEA R9, R6, 0x3ff00000, 0x14 ;  /* 0x3ff0000006099811 */ /* 0x000fe400078ea0ff */
[----:B------:R-:W-:Y:S01]  /*4cf0*/  @!P1 MOV R6, R8 ;  /* 0x0000000800069202 */ /* 0x000fe20000000f00 */
[----:B------:R-:W-:-:S06]  /*4d00*/  @!P1 IMAD.MOV.U32 R8, RZ, RZ, RZ ;  /* 0x000000ffff089224 */ /* 0x000fcc00078e00ff */
[----:B------:R-:W-:-:S11]  /*4d10*/  @!P1 DMUL R18, R6, R8 ;  /* 0x0000000806129228 */ /* 0x000fd60000000000 */
.L_x_4130:
[----:B------:R-:W-:Y:S05]  /*4d20*/  BSYNC B0 ;  /* 0x0000000000007941 */ /* 0x000fea0003800000 */
.L_x_4129:
        /* <DEDUP_REMOVED lines=15> */
.L_x_4132:
[----:B------:R-:W-:Y:S05]  /*4e20*/  BSYNC B0 ;  /* 0x0000000000007941 */ /* 0x000fea0003800000 */
.L_x_4131:
[C---:B------:R-:W-:Y:S01]  /*4e30*/  FSETP.GEU.FTZ.AND P1, PT, R15.reuse, 1.7916666269302368164, PT ;  /* 0x3fe555550f00780b */ /* 0x040fe20003f3e000 */
[----:B------:R-:W-:Y:S01]  /*4e40*/  BSSY B2, `(.L_x_4133) ;  /* 0x000008a000027945 */ /* 0x000fe20003800000 */
[----:B------:R-:W-:-:S13]  /*4e50*/  FSETP.GT.FTZ.AND P0, PT, R15, -1.6999999284744262695, PT ;  /* 0xbfd999990f00780b */ /* 0x000fda0003f14000 */
[----:B------:R-:W-:Y:S05]  /*4e60*/  @P0 BRA !P1, `(.L_x_4134) ;  /* 0x00000004004c0947 */ /* 0x000fea0004800000 */
[----:B------:R-:W-:Y:S01]  /*4e70*/  DADD R14, R14, 1 ;  /* 0x3ff000000e0e7429 */ /* 0x000fe20000000000 */
[----:B------:R-:W-:-:S09]  /*4e80*/  IMAD.MOV.U32 R26, RZ, RZ, -0x3ff ;  /* 0xfffffc01ff1a7424 */ /* 0x000fd200078e00ff */
[----:B------:R-:W-:Y:S01]  /*4e90*/  ISETP.GT.AND P0, PT, R15, 0xfffff, PT ;  /* 0x000fffff0f00780c */ /* 0x000fe20003f04270 */
[----:B------:R-:W-:Y:S01]  /*4ea0*/  IMAD.MOV.U32 R4, RZ, RZ, R14 ;  /* 0x000000ffff047224 */ /* 0x000fe200078e000e */
[----:B------:R-:W-:Y:S01]  /*4eb0*/  MOV R3, R15 ;  /* 0x0000000f00037202 */ /* 0x000fe20000000f00 */
[----:B------:R-:W-:-:S10]  /*4ec0*/  IMAD.MOV.U32 R5, RZ, RZ, R15 ;  /* 0x000000ffff057224 */ /* 0x000fd400078e000f */
[----:B------:R-:W-:Y:S01]  /*4ed0*/  @!P0 DMUL R4, R4, 1.80143985094819840000e+16 ;  /* 0x4350000004048828 */ /* 0x000fe20000000000 */
[----:B------:R-:W-:-:S09]  /*4ee0*/  @!P0 MOV R26, 0xfffffbcb ;  /* 0xfffffbcb001a8802 */ /* 0x000fd20000000f00 */
[----:B------:R-:W-:-:S04]  /*4ef0*/  @!P0 IMAD.MOV.U32 R3, RZ, RZ, R5 ;  /* 0x000000ffff038224 */ /* 0x000fc800078e0005 */
[----:B------:R-:W-:-:S05]  /*4f00*/  VIADD R0, R3, 0xffffffff ;  /* 0xffffffff03007836 */ /* 0x000fca0000000000 */
[----:B------:R-:W-:Y:S01]  /*4f10*/  ISETP.GE.U32.AND P1, PT, R0, 0x7fefffff, PT ;  /* 0x7fefffff0000780c */ /* 0x000fe20003f26070 */
[----:B------:R-:W-:Y:S02]  /*4f20*/  IMAD.MOV.U32 R0, RZ, RZ, R14 ;  /* 0x000000ffff007224 */ /* 0x000fe400078e000e */
[----:B------:R-:W-:-:S10]  /*4f30*/  @!P0 IMAD.MOV.U32 R0, RZ, RZ, R4 ;  /* 0x000000ffff008224 */ /* 0x000fd400078e0004 */
        /* <DEDUP_REMOVED lines=8> */
[----:B------:R-:W-:Y:S01]  /*4fc0*/  IMAD.MOV.U32 R14, RZ, RZ, R0 ;  /* 0x000000ffff0e7224 */ /* 0x000fe200078e0000 */
[----:B------:R-:W-:Y:S01]  /*4fd0*/  MOV R8, RZ ;  /* 0x000000ff00087202 */ /* 0x000fe20000000f00 */
[----:B------:R-:W-:Y:S01]  /*4fe0*/  IMAD.MOV.U32 R24, RZ, RZ, -0x748574fc ;  /* 0x8b7a8b04ff187424 */ /* 0x000fe200078e00ff */
[----:B------:R-:W-:Y:S01]  /*4ff0*/  LOP3.LUT R15, R4, 0x3ff00000, RZ, 0xfc, !PT ;  /* 0x3ff00000040f7812 */ /* 0x000fe200078efcff */
[----:B------:R-:W-:Y:S01]  /*5000*/  IMAD.MOV.U32 R25, RZ, RZ, 0x3ed0ee25 ;  /* 0x3ed0ee25ff197424 */ /* 0x000fe200078e00ff */
[----:B------:R-:W-:Y:S01]  /*5010*/  UMOV UR6, 0x3ae80f1e ;  /* 0x3ae80f1e00067882 */ /* 0x000fe20000000000 */
[----:B------:R-:W-:Y:S01]  /*5020*/  UMOV UR7, 0x3eb1380b ;  /* 0x3eb1380b00077882 */ /* 0x000fe20000000000 */
[----:B------:R-:W-:Y:S01]  /*5030*/  ISETP.GE.AND P0, PT, R15, 0x3ff6a09f, PT ;  /* 0x3ff6a09f0f00780c */ /* 0x000fe20003f06270 */
[----:B------:R-:W-:Y:S01]  /*5040*/  UMOV UR8, 0x80000000 ;  /* 0x8000000000087882 */ /* 0x000fe20000000000 */
[----:B------:R-:W-:Y:S01]  /*5050*/  LEA.HI R26, R3, R26, RZ, 0xc ;  /* 0x0000001a031a7211 */ /* 0x000fe200078f60ff */
[----:B------:R-:W-:Y:S01]  /*5060*/  UMOV UR9, 0x43300000 ;  /* 0x4330000000097882 */ /* 0x000fe20000000000 */
[----:B------:R-:W-:-:S09]  /*5070*/  MOV R27, 0x43300000 ;  /* 0x43300000001b7802 */ /* 0x000fd20000000f00 */
        /* <DEDUP_REMOVED lines=50> */
.L_x_4134:
        /* <DEDUP_REMOVED lines=20> */
[----:B------:R-:W-:Y:S01]  /*54e0*/  MOV R4, R8 ;  /* 0x0000000800047202 */ /* 0x000fe20000000f00 */
[----:B------:R-:W-:-:S07]  /*54f0*/  IMAD.MOV.U32 R5, RZ, RZ, R9 ;  /* 0x000000ffff057224 */ /* 0x000fce00078e0009 */
.L_x_4137:
[----:B------:R-:W-:Y:S05]  /*5500*/  BSYNC B3 ;  /* 0x0000000000037941 */ /* 0x000fea0003800000 */
.L_x_4136:
        /* <DEDUP_REMOVED lines=29> */
.L_x_4135:
[----:B------:R-:W-:Y:S05]  /*56e0*/  BSYNC B2 ;  /* 0x0000000000027941 */ /* 0x000fea0003800000 */
.L_x_4133:
        /* <DEDUP_REMOVED lines=70> */
.L_x_4139:
        /* <DEDUP_REMOVED lines=35> */
.L_x_4140:
[----:B------:R-:W-:Y:S05]  /*5d80*/  BSYNC B0 ;  /* 0x0000000000007941 */ /* 0x000fea0003800000 */
.L_x_4138:
[----:B------:R-:W-:Y:S01]  /*5d90*/  DADD R22, R18, 1 ;  /* 0x3ff0000012167429 */ /* 0x000fe20000000000 */
[----:B------:R-:W-:Y:S01]  /*5da0*/  BSSY B0, `(.L_x_4141) ;  /* 0x0000011000007945 */ /* 0x000fe20003800000 */
[----:B------:R-:W-:-:S04]  /*5db0*/  DFMA R18, -R14, R14, 1 ;  /* 0x3ff000000e12742b */ /* 0x000fc8000000010e */
[----:B------:R-:W0:Y:S04]  /*5dc0*/  MUFU.RCP64H R5, R23 ;  /* 0x0000001700057308 */ /* 0x000e280000001800 */
[----:B------:R-:W-:-:S04]  /*5dd0*/  IADD3 R4, R23, 0x300402, RZ ;  /* 0x0030040217047810 */ /* 0x000fc80007ffe0ff */
[----:B------:R-:W-:Y:S02]  /*5de0*/  FSETP.GEU.AND P0, PT, |R4|, 5.8789094863358348022e-39, PT ;  /* 0x004004020400780b */ /* 0x000fe40003f0e200 */
        /* <DEDUP_REMOVED lines=11> */
[----:B------:R-:W-:Y:S05]  /*5ea0*/  CALL.REL.NOINC `($__internal_6_$__cuda_sm20_dblrcp_rn_slowpath_v3) ;  /* 0x0000000000947944 */ /* 0x000fea0003c00000 */
.L_x_4142:
[----:B------:R-:W-:Y:S05]  /*5eb0*/  BSYNC B0 ;  /* 0x0000000000007941 */ /* 0x000fea0003800000 */
.L_x_4141:
[----:B------:R-:W-:-:S08]  /*5ec0*/  DMUL R6, R6, R10 ;  /* 0x0000000a06067228 */ /* 0x000fd00000000000 */
[----:B------:R-:W-:-:S08]  /*5ed0*/  DFMA R6, R18, R6, R14 ;  /* 0x000000061206722b */ /* 0x000fd0000000000e */
[----:B------:R-:W-:-:S11]  /*5ee0*/  DMUL R6, R6, R12 ;  /* 0x0000000c06067228 */ /* 0x000fd60000000000 */
.L_x_4128:
[----:B------:R-:W-:Y:S05]  /*5ef0*/  BSYNC B1 ;  /* 0x0000000000017941 */ /* 0x000fea0003800000 */
.L_x_4127:
[----:B------:R-:W0:Y:S01]  /*5f00*/  S2R R3, SR_TID.X ;  /* 0x0000000000037919 */ /* 0x000e220000002100 */
[----:B------:R-:W-:Y:S01]  /*5f10*/  BSSY B0, `(.L_x_4143) ;  /* 0x0000016000007945 */ /* 0x000fe20003800000 */
[----:B0-----:R-:W-:Y:S02]  /*5f20*/  ISETP.GE.AND P1, PT, R3, R2, PT ;  /* 0x000000020300720c */ /* 0x001fe40003f26270 */
[----:B-----5:R-:W-:-:S11]  /*5f30*/  MOV R11, R3 ;  /* 0x00000003000b7202 */ /* 0x020fd60000000f00 */
[----:B------:R-:W0:Y:S01]  /*5f40*/  @!P1 S2R R0, SR_CTAID.X ;  /* 0x0000000000009919 */ /* 0x000e220000002500 */
[----:B---3--:R-:W1:Y:S01]  /*5f50*/  @!P1 LDC.64 R4, c[0x0][0x218] ;  /* 0x00008600ff049b82 */ /* 0x008e620000000a00 */
[----:B------:R-:W-:-:S05]  /*5f60*/  @!P1 VIADD R11, R3, 0x80 ;  /* 0x00000080030b9836 */ /* 0x000fca0000000000 */
[----:B------:R-:W-:Y:S01]  /*5f70*/  ISETP.GE.AND P0, PT, R11, R2, PT ;  /* 0x000000020b00720c */ /* 0x000fe20003f06270 */
[----:B0-----:R-:W-:-:S04]  /*5f80*/  @!P1 IMAD R3, R0, 0x200, R3 ;  /* 0x0000020000039824 */ /* 0x001fc800078e0203 */
[----:B-1----:R-:W-:-:S05]  /*5f90*/  @!P1 IMAD.WIDE.U32 R4, R3, 0x8, R4 ;  /* 0x0000000803049825 */ /* 0x002fca00078e0004 */
[----:B------:R0:W-:Y:S03]  /*5fa0*/  @!P1 STG.E.64 desc[UR4][R4.64], R34 ;  /* 0x0000002204009986 */ /* 0x0001e6000c101b04 */
[----:B------:R-:W-:Y:S05]  /*5fb0*/  @P0 BRA `(.L_x_4144) ;  /* 0x00000000002c0947 */ /* 0x000fea0003800000 */
[----:B------:R-:W0:Y:S01]  /*5fc0*/  S2R R0, SR_CTAID.X ;  /* 0x0000000000007919 */ /* 0x000e220000002500 */
[----:B------:R-:W1:Y:S01]  /*5fd0*/  LDC.64 R8, c[0x0][0x218] ;  /* 0x00008600ff087b82 */ /* 0x000e620000000a00 */
[----:B0-----:R-:W-:Y:S01]  /*5fe0*/  IMAD R5, R0, 0x200, R11 ;  /* 0x0000020000057824 */ /* 0x001fe200078e020b */
[----:B------:R-:W-:-:S03]  /*5ff0*/  IADD3 R11, R11, 0x80, RZ ;  /* 0x000000800b0b7810 */ /* 0x000fc60007ffe0ff */
[----:B-1----:R-:W-:Y:S01]  /*6000*/  IMAD.WIDE.U32 R4, R5, 0x8, R8 ;  /* 0x0000000805047825 */ /* 0x002fe200078e0008 */
[----:B------:R-:W-:-:S04]  /*6010*/  ISETP.GE.AND P0, PT, R11, R2, PT ;  /* 0x000000020b00720c */ /* 0x000fc80003f06270 */
[----:B------:R1:W-:Y:S09]  /*6020*/  STG.E.64 desc[UR4][R4.64], R20 ;  /* 0x0000001404007986 */ /* 0x0003f2000c101b04 */
[----:B------:R-:W-:Y:S02]  /*6030*/  @!P0 IMAD R3, R0, 0x200, R11 ;  /* 0x0000020000038824 */ /* 0x000fe400078e020b */
[----:B------:R-:W-:-:S02]  /*6040*/  @!P0 VIADD R11, R11, 0x80 ;  /* 0x000000800b0b8836 */ /* 0x000fc40000000000 */
[----:B------:R-:W-:-:S05]  /*6050*/  @!P0 IMAD.WIDE.U32 R8, R3, 0x8, R8 ;  /* 0x0000000803088825 */ /* 0x000fca00078e0008 */
[----:B------:R1:W-:Y:S02]  /*6060*/  @!P0 STG.E.64 desc[UR4][R8.64], R16 ;  /* 0x0000001008008986 */ /* 0x0003e4000c101b04 */
.L_x_4144:
[----:B------:R-:W-:Y:S05]  /*6070*/  BSYNC B0 ;  /* 0x0000000000007941 */ /* 0x000fea0003800000 */
.L_x_4143:
[----:B------:R-:W-:-:S13]  /*6080*/  ISETP.GE.AND P0, PT, R11, R2, PT ;  /* 0x000000020b00720c */ /* 0x000fda0003f06270 */
[----:B------:R-:W-:Y:S05]  /*6090*/  @P0 EXIT ;  /* 0x000000000000094d */ /* 0x000fea0003800000 */
[----:B------:R-:W2:Y:S01]  /*60a0*/  S2R R0, SR_CTAID.X ;  /* 0x0000000000007919 */ /* 0x000ea20000002500 */
[----:B------:R-:W3:Y:S01]  /*60b0*/  LDC.64 R2, c[0x0][0x218] ;  /* 0x00008600ff027b82 */ /* 0x000ee20000000a00 */
[----:B--2---:R-:W-:-:S04]  /*60c0*/  IMAD R11, R0, 0x200, R11 ;  /* 0x00000200000b7824 */ /* 0x004fc800078e020b */
[----:B---3--:R-:W-:-:S05]  /*60d0*/  IMAD.WIDE.U32 R2, R11, 0x8, R2 ;  /* 0x000000080b027825 */ /* 0x008fca00078e0002 */
[----:B------:R-:W-:Y:S01]  /*60e0*/  STG.E.64 desc[UR4][R2.64], R6 ;  /* 0x0000000602007986 */ /* 0x000fe2000c101b04 */
[----:B------:R-:W-:Y:S05]  /*60f0*/  EXIT ;  /* 0x000000000000794d */ /* 0x000fea0003800000 */
        .weak           $__internal_6_$__cuda_sm20_dblrcp_rn_slowpath_v3
        .type           $__internal_6_$__cuda_sm20_dblrcp_rn_slowpath_v3,@function
        .size           $__internal_6_$__cuda_sm20_dblrcp_rn_slowpath_v3,($__internal_7_$__cuda_sm20_div_rn_f64_full - $__internal_6_$__cuda_sm20_dblrcp_rn_slowpath_v3)
$__internal_6_$__cuda_sm20_dblrcp_rn_slowpath_v3:
[----:B------:R-:W-:Y:S01]  /*6100*/  DSETP.GTU.AND P0, PT, |R4|, +INF , PT ;  /* 0x7ff000000400742a */ /* 0x000fe20003f0c200 */
[----:B------:R-:W-:-:S13]  /*6110*/  BSSY B2, `(.L_x_4145) ;  /* 0x0000022000027945 */ /* 0x000fda0003800000 */
        /* <DEDUP_REMOVED lines=22> */
.L_x_4148:
        /* <DEDUP_REMOVED lines=9> */
.L_x_4146:
[----:B------:R-:W-:Y:S02]  /*6310*/  LOP3.LUT R7, R5, 0x80000, RZ, 0xfc, !PT ;  /* 0x0008000005077812 */ /* 0x000fe400078efcff */
[----:B------:R-:W-:-:S07]  /*6320*/  MOV R6, R4 ;  /* 0x0000000400067202 */ /* 0x000fce0000000f00 */
.L_x_4147:
[----:B------:R-:W-:Y:S05]  /*6330*/  BSYNC B2 ;  /* 0x0000000000027941 */ /* 0x000fea0003800000 */
.L_x_4145:
[----:B------:R-:W-:Y:S02]  /*6340*/  IMAD.MOV.U32 R4, RZ, RZ, R0 ;  /* 0x000000ffff047224 */ /* 0x000fe400078e0000 */
[----:B------:R-:W-:-:S04]  /*6350*/  IMAD.MOV.U32 R5, RZ, RZ, 0x0 ;  /* 0x00000000ff057424 */ /* 0x000fc800078e00ff */
[----:B------:R-:W-:Y:S05]  /*6360*/  RET.REL.NODEC R4 `(_ZN2at6native27unrolled_elementwise_kernelIZZZNS0_61_GLOBAL__N__b29612f4_23_ActivationMishKernel_cu_9e10b42f_310220mish_backward_kernelERNS_14TensorIteratorEENKUlvE_clEvENKUlvE_clEvEUlddE_St5arrayIPcLm3EELi4E23TrivialOffsetCalculatorILi2EjESB_ILi1EjENS0_6memory15LoadWithoutCastENSE_16StoreWithoutCastEEEviT_T0_T2_T3_T4_T5_) ;  /* 0xffffff9c04247950 */ /* 0x000fea0003c3ffff */
        .weak           $__internal_7_$__cuda_sm20_div_rn_f64_full
        .type           $__internal_7_$__cuda_sm20_div_rn_f64_full,@function
        .size           $__internal_7_$__cuda_sm20_div_rn_f64_full,(.L_x_8560 - $__internal_7_$__cuda_sm20_div_rn_f64_full)
$__internal_7_$__cuda_sm20_div_rn_f64_full:
[C---:B------:R-:W-:Y:S01]  /*6370*/  FSETP.GEU.AND P0, PT, |R25|.reuse, 1.469367938527859385e-39, PT ;  /* 0x001000001900780b */ /* 0x040fe20003f0e200 */
[----:B------:R-:W-:Y:S01]  /*6380*/  IMAD.MOV.U32 R28, RZ, RZ, R26 ;  /* 0x000000ffff1c7224 */ /* 0x000fe200078e001a */
[----:B------:R-:W-:Y:S01]  /*6390*/  LOP3.LUT R22, R25, 0x800fffff, RZ, 0xc0, !PT ;  /* 0x800fffff19167812 */ /* 0x000fe200078ec0ff */
[----:B------:R-:W-:Y:S01]  /*63a0*/  BSSY B0, `(.L_x_4149) ;  /* 0x0000054000007945 */ /* 0x000fe20003800000 */
[C---:B------:R-:W-:Y:S02]  /*63b0*/  FSETP.GEU.AND P2, PT, |R27|.reuse, 1.469367938527859385e-39, PT ;  /* 0x001000001b00780b */ /* 0x040fe40003f4e200 */
[----:B------:R-:W-:Y:S01]  /*63c0*/  LOP3.LUT R23, R22, 0x3ff00000, RZ, 0xfc, !PT ;  /* 0x3ff0000016177812 */ /* 0x000fe200078efcff */
[----:B------:R-:W-:Y:S01]  /*63d0*/  IMAD.MOV.U32 R22, RZ, RZ, R24 ;  /* 0x000000ffff167224 */ /* 0x000fe200078e0018 */
[----:B------:R-:W-:Y:S02]  /*63e0*/  MOV R8, 0x1 ;  /* 0x0000000100087802 */ /* 0x000fe40000000f00 */
[----:B------:R-:W-:-:S02]  /*63f0*/  LOP3.LUT R3, R27, 0x7ff00000, RZ, 0xc0, !PT ;  /* 0x7ff000001b037812 */ /* 0x000fc400078ec0ff */
[----:B------:R-:W-:Y:S01]  /*6400*/  LOP3.LUT R6, R25, 0x7ff00000, RZ, 0xc0, !PT ;  /* 0x7ff0000019067812 */ /* 0x000fe200078ec0ff */
[----:B------:R-:W-:-:S03]  /*6410*/  @!P0 DMUL R22, R24, 8.98846567431157953865e+307 ;  /* 0x7fe0000018168828 */ /* 0x000fc60000000000 */
[----:B------:R-:W-:Y:S02]  /*6420*/  ISETP.GE.U32.AND P1, PT, R3, R6, PT ;  /* 0x000000060300720c */ /* 0x000fe40003f26070 */
[----:B------:R-:W-:Y:S01]  /*6430*/  @!P2 LOP3.LUT R4, R25, 0x7ff00000, RZ, 0xc0, !PT ;  /* 0x7ff000001904a812 */ /* 0x000fe200078ec0ff */
[----:B------:R-:W0:Y:S03]  /*6440*/  MUFU.RCP64H R9, R23 ;  /* 0x0000001700097308 */ /* 0x000e260000001800 */
[----:B------:R-:W-:Y:S01]  /*6450*/  @!P2 ISETP.GE.U32.AND P3, PT, R3, R4, PT ;  /* 0x000000040300a20c */ /* 0x000fe20003f66070 */
[----:B------:R-:W-:Y:S01]  /*6460*/  IMAD.MOV.U32 R4, RZ, RZ, 0x1ca00000 ;  /* 0x1ca00000ff047424 */ /* 0x000fe200078e00ff */
[----:B------:R-:W-:-:S04]  /*6470*/  @!P0 LOP3.LUT R6, R23, 0x7ff00000, RZ, 0xc0, !PT ;  /* 0x7ff0000017068812 */ /* 0x000fc800078ec0ff */
[C---:B------:R-:W-:Y:S02]  /*6480*/  @!P2 SEL R5, R4.reuse, 0x63400000, !P3 ;  /* 0x634000000405a807 */ /* 0x040fe40005800000 */
[----:B------:R-:W-:Y:S02]  /*6490*/  SEL R29, R4, 0x63400000, !P1 ;  /* 0x63400000041d7807 */ /* 0x000fe40004800000 */
[--C-:B------:R-:W-:Y:S02]  /*64a0*/  @!P2 LOP3.LUT R32, R5, 0x80000000, R27.reuse, 0xf8, !PT ;  /* 0x800000000520a812 */ /* 0x100fe400078ef81b */
[----:B------:R-:W-:Y:S01]  /*64b0*/  LOP3.LUT R29, R29, 0x800fffff, R27, 0xf8, !PT ;  /* 0x800fffff1d1d7812 */ /* 0x000fe200078ef81b */
[----:B0-----:R-:W-:Y:S01]  /*64c0*/  DFMA R30, R8, -R22, 1 ;  /* 0x3ff00000081e742b */ /* 0x001fe20000000816 */
[----:B------:R-:W-:Y:S01]  /*64d0*/  @!P2 LOP3.LUT R33, R32, 0x100000, RZ, 0xfc, !PT ;  /* 0x001000002021a812 */ /* 0x000fe200078efcff */
[----:B------:R-:W-:Y:S01]  /*64e0*/  @!P2 IMAD.MOV.U32 R32, RZ, RZ, RZ ;  /* 0x000000ffff20a224 */ /* 0x000fe200078e00ff */
[----:B------:R-:W-:-:S05]  /*64f0*/  MOV R5, R3 ;  /* 0x0000000300057202 */ /* 0x000fca0000000f00 */
[----:B------:R-:W-:Y:S02]  /*6500*/  DFMA R30, R30, R30, R30 ;  /* 0x0000001e1e1e722b */ /* 0x000fe4000000001e */
[----:B------:R-:W-:-:S06]  /*6510*/  @!P2 DFMA R28, R28, 2, -R32 ;  /* 0x400000001c1ca82b */ /* 0x000fcc0000000820 */
[----:B------:R-:W-:-:S04]  /*6520*/  DFMA R30, R8, R30, R8 ;  /* 0x0000001e081e722b */ /* 0x000fc80000000008 */
[----:B------:R-:W-:-:S04]  /*6530*/  @!P2 LOP3.LUT R5, R29, 0x7ff00000, RZ, 0xc0, !PT ;  /* 0x7ff000001d05a812 */ /* 0x000fc800078ec0ff */
[----:B------:R-:W-:Y:S01]  /*6540*/  DFMA R8, R30, -R22, 1 ;  /* 0x3ff000001e08742b */ /* 0x000fe20000000816 */
[----:B------:R-:W-:-:S05]  /*6550*/  VIADD R7, R5, 0xffffffff ;  /* 0xffffffff05077836 */ /* 0x000fca0000000000 */
[----:B------:R-:W-:Y:S02]  /*6560*/  ISETP.GT.U32.AND P0, PT, R7, 0x7feffffe, PT ;  /* 0x7feffffe0700780c */ /* 0x000fe40003f04070 */
[----:B------:R-:W-:Y:S01]  /*6570*/  DFMA R30, R30, R8, R30 ;  /* 0x000000081e1e722b */ /* 0x000fe2000000001e */
[----:B------:R-:W-:-:S05]  /*6580*/  VIADD R8, R6, 0xffffffff ;  /* 0xffffffff06087836 */ /* 0x000fca0000000000 */
[----:B------:R-:W-:Y:S02]  /*6590*/  ISETP.GT.U32.OR P0, PT, R8, 0x7feffffe, P0 ;  /* 0x7feffffe0800780c */ /* 0x000fe40000704470 */
[----:B------:R-:W-:-:S08]  /*65a0*/  DMUL R32, R30, R28 ;  /* 0x0000001c1e207228 */ /* 0x000fd00000000000 */
[----:B------:R-:W-:-:S08]  /*65b0*/  DFMA R42, R32, -R22, R28 ;  /* 0x80000016202a722b */ /* 0x000fd0000000001c */
[----:B------:R-:W-:Y:S01]  /*65c0*/  DFMA R42, R30, R42, R32 ;  /* 0x0000002a1e2a722b */ /* 0x000fe20000000020 */
[----:B------:R-:W-:Y:S10]  /*65d0*/  @P0 BRA `(.L_x_4150) ;  /* 0x00000000006c0947 */ /* 0x000ff40003800000 */
[----:B------:R-:W-:-:S04]  /*65e0*/  LOP3.LUT R6, R25, 0x7ff00000, RZ, 0xc0, !PT ;  /* 0x7ff0000019067812 */ /* 0x000fc800078ec0ff */
[CC--:B------:R-:W-:Y:S02]  /*65f0*/  VIADDMNMX R5, R3.reuse, -R6.reuse, 0xb9600000, !PT ;  /* 0xb960000003057446 */ /* 0x0c0fe40007800906 */
[----:B------:R-:W-:Y:S02]  /*6600*/  ISETP.GE.U32.AND P0, PT, R3, R6, PT ;  /* 0x000000060300720c */ /* 0x000fe40003f06070 */
[----:B------:R-:W-:Y:S02]  /*6610*/  VIMNMX R3, R5, 0x46a00000, PT ;  /* 0x46a0000005037848 */ /* 0x000fe40003fe0100 */
[----:B------:R-:W-:-:S05]  /*6620*/  SEL R4, R4, 0x63400000, !P0 ;  /* 0x6340000004047807 */ /* 0x000fca0004000000 */
[----:B------:R-:W-:Y:S02]  /*6630*/  IMAD.IADD R3, R3, 0x1, -R4 ;  /* 0x0000000103037824 */ /* 0x000fe400078e0a04 */
[----:B------:R-:W-:-:S03]  /*6640*/  IMAD.MOV.U32 R4, RZ, RZ, RZ ;  /* 0x000000ffff047224 */ /* 0x000fc600078e00ff */
[----:B------:R-:W-:-:S06]  /*6650*/  IADD3 R5, R3, 0x7fe00000, RZ ;  /* 0x7fe0000003057810 */ /* 0x000fcc0007ffe0ff */
        /* <DEDUP_REMOVED lines=10> */
[----:B------:R-:W-:Y:S01]  /*6700*/  MOV R4, RZ ;  /* 0x000000ff00047202 */ /* 0x000fe20000000f00 */
[----:B------:R-:W-:Y:S01]  /*6710*/  DMUL.RP R6, R42, R6 ;  /* 0x000000062a067228 */ /* 0x000fe20000008000 */
[----:B------:R-:W-:-:S04]  /*6720*/  IADD3 R3, -R3, -0x43300000, RZ ;  /* 0xbcd0000003037810 */ /* 0x000fc80007ffe1ff */
[----:B------:R-:W-:-:S05]  /*6730*/  DFMA R4, R8, -R4, R42 ;  /* 0x800000040804722b */ /* 0x000fca000000002a */
[----:B------:R-:W-:-:S05]  /*6740*/  LOP3.LUT R25, R7, R25, RZ, 0x3c, !PT ;  /* 0x0000001907197212 */ /* 0x000fca00078e3cff */
[----:B------:R-:W-:-:S04]  /*6750*/  FSETP.NEU.AND P0, PT, |R5|, R3, PT ;  /* 0x000000030500720b */ /* 0x000fc80003f0d200 */
[----:B------:R-:W-:Y:S02]  /*6760*/  FSEL R8, R6, R8, !P0 ;  /* 0x0000000806087208 */ /* 0x000fe40004000000 */
[----:B------:R-:W-:Y:S01]  /*6770*/  FSEL R9, R25, R9, !P0 ;  /* 0x0000000919097208 */ /* 0x000fe20004000000 */
[----:B------:R-:W-:Y:S06]  /*6780*/  BRA `(.L_x_4151) ;  /* 0x0000000000547947 */ /* 0x000fec0003800000 */
.L_x_4150:
        /* <DEDUP_REMOVED lines=12> */
[----:B------:R-:W-:Y:S01]  /*6850*/  @!P0 IMAD.MOV.U32 R8, RZ, RZ, RZ ;  /* 0x000000ffff088224 */ /* 0x000fe200078e00ff */
[----:B------:R-:W-:-:S03]  /*6860*/  @P0 MOV R8, RZ ;  /* 0x000000ff00080202 */ /* 0x000fc60000000f00 */
[----:B------:R-:W-:Y:S01]  /*6870*/  @P0 IMAD.MOV.U32 R9, RZ, RZ, R3 ;  /* 0x000000ffff090224 */ /* 0x000fe200078e0003 */
[----:B------:R-:W-:Y:S06]  /*6880*/  BRA `(.L_x_4151) ;  /* 0x0000000000147947 */ /* 0x000fec0003800000 */
.L_x_4153:
[----:B------:R-:W-:Y:S01]  /*6890*/  LOP3.LUT R9, R25, 0x80000, RZ, 0xfc, !PT ;  /* 0x0008000019097812 */ /* 0x000fe200078efcff */
[----:B------:R-:W-:Y:S01]  /*68a0*/  IMAD.MOV.U32 R8, RZ, RZ, R24 ;  /* 0x000000ffff087224 */ /* 0x000fe200078e0018 */
[----:B------:R-:W-:Y:S06]  /*68b0*/  BRA `(.L_x_4151) ;  /* 0x0000000000087947 */ /* 0x000fec0003800000 */
.L_x_4152:
[----:B------:R-:W-:Y:S01]  /*68c0*/  LOP3.LUT R9, R27, 0x80000, RZ, 0xfc, !PT ;  /* 0x000800001b097812 */ /* 0x000fe200078efcff */
[----:B------:R-:W-:-:S07]  /*68d0*/  IMAD.MOV.U32 R8, RZ, RZ, R26 ;  /* 0x000000ffff087224 */ /* 0x000fce00078e001a */
.L_x_4151:
[----:B------:R-:W-:Y:S05]  /*68e0*/  BSYNC B0 ;  /* 0x0000000000007941 */ /* 0x000fea0003800000 */
.L_x_4149:
[----:B------:R-:W-:Y:S01]  /*68f0*/  MOV R4, R0 ;  /* 0x0000000000047202 */ /* 0x000fe20000000f00 */
[----:B------:R-:W-:-:S04]  /*6900*/  IMAD.MOV.U32 R5, RZ, RZ, 0x0 ;  /* 0x00000000ff057424 */ /* 0x000fc800078e00ff */
[----:B------:R-:W-:Y:S05]  /*6910*/  RET.REL.NODEC R4 `(_ZN2at6native27unrolled_elementwise_kernelIZZZNS0_61_GLOBAL__N__b29612f4_23_ActivationMishKernel_cu_9e10b42f_310220mish_backward_kernelERNS_14TensorIteratorEENKUlvE_clEvENKUlvE_clEvEUlddE_St5arrayIPcLm3EELi4E23TrivialOffsetCalculatorILi2EjESB_ILi1EjENS0_6memory15LoadWithoutCastENSE_16StoreWithoutCastEEEviT_T0_T2_T3_T4_T5_) ;  /* 0xffffff9404b87950 */ /* 0x000fea0003c3ffff */
.L_x_4154:
        /* <DEDUP_REMOVED lines=14> */
.L_x_8560:


//--------------------- .text._ZN2at6native29vectorized_elementwise_kernelILi2EZZZNS0_61_GLOBAL__N__b29612f4_23_ActivationMishKernel_cu_9e10b42f_310220mish_backward_kernelERNS_14TensorIteratorEENKUlvE_clEvENKUlvE_clEvEUlddE_St5arrayIPcLm3EEEEviT0_T1_ --------------------------
	.section	.text._ZN2at6native29vectorized_elementwise_kernelILi2EZZZNS0_61_GLOBAL__N__b29612f4_23_ActivationMishKernel_cu_9e10b42f_310220mish_backward_kernelERNS_14TensorIteratorEENKUlvE_clEvENKUlvE_clEvEUlddE_St5arrayIPcLm3EEEEviT0_T1_,"ax",@progbits
	.align	128
        .global         _ZN2at6native29vectorized_elementwise_kernelILi2EZZZNS0_61_GLOBAL__N__b29612f4_23_ActivationMishKernel_cu_9e10b42f_310220mish_backward_kernelERNS_14TensorIteratorEENKUlvE_clEvENKUlvE_clEvEUlddE_St5arrayIPcLm3EEEEviT0_T1_
        .type           _ZN2at6native29vectorized_elementwise_kernelILi2EZZZNS0_61_GLOBAL__N__b29612f4_23_ActivationMishKernel_cu_9e10b42f_310220mish_backward_kernelERNS_14TensorIteratorEENKUlvE_clEvENKUlvE_clEvEUlddE_St5arrayIPcLm3EEEEviT0_T1_,@function
        .size           _ZN2at6native29vectorized_elementwise_kernelILi2EZZZNS0_61_GLOBAL__N__b29612f4_23_ActivationMishKernel_cu_9e10b42f_310220mish_backward_kernelERNS_14TensorIteratorEENKUlvE_clEvENKUlvE_clEvEUlddE_St5arrayIPcLm3EEEEviT0_T1_,(.L_x_8562 - _ZN2at6native29vectorized_elementwise_kernelILi2EZZZNS0_61_GLOBAL__N__b29612f4_23_ActivationMishKernel_cu_9e10b42f_310220mish_backward_kernelERNS_14TensorIteratorEENKUlvE_clEvENKUlvE_clEvEUlddE_St5arrayIPcLm3EEEEviT0_T1_)
        .other          _ZN2at6native29vectorized_elementwise_kernelILi2EZZZNS0_61_GLOBAL__N__b29612f4_23_ActivationMishKernel_cu_9e10b42f_310220mish_backward_kernelERNS_14TensorIteratorEENKUlvE_clEvENKUlvE_clEvEUlddE_St5arrayIPcLm3EEEEviT0_T1_,@"STO_CUDA_ENTRY STV_DEFAULT"
_ZN2at6native29vectorized_elementwise_kernelILi2EZZZNS0_61_GLOBAL__N__b29612f4_23_ActivationMishKernel_cu_9e10b42f_310220mish_backward_kernelERNS_14TensorIteratorEENKUlvE_clEvENKUlvE_clEvEUlddE_St5arrayIPcLm3EEEEviT0_T1_:
.text._ZN2at6native29vectorized_elementwise_kernelILi2EZZZNS0_61_GLOBAL__N__b29612f4_23_ActivationMishKernel_cu_9e10b42f_310220mish_backward_kernelERNS_14TensorIteratorEENKUlvE_clEvENKUlvE_clEvEUlddE_St5arrayIPcLm3EEEEviT0_T1_:
[----:B------:R-:W0:Y:S01]  /*0000*/  LDC R1, c[0x0][0x28] ;  /* 0x00000a00ff017b82 */ /* 0x000e220000000800 */
[----:B------:R-:W1:Y:S01]  /*0010*/  S2R R35, SR_CTAID.X ;  /* 0x0000000000237919 */ /* 0x000e620000002500 */
[----:B------:R-:W-:Y:S01]  /*0020*/  ULDC UR4, c[0x0][0x210] ;  /* 0x0000840000047ab9 */ /* 0x000fe20000000800 */
[----:B0-----:R-:W-:Y:S02]  /*0030*/  VIADD R1, R1, 0xfffffff8 ;  /* 0xfffffff801017836 */ /* 0x001fe40000000000 */
[----:B-1----:R-:W-:-:S05]  /*0040*/  IMAD.SHL.U32 R35, R35, 0x400, RZ ;  /* 0x0000040023237824 */ /* 0x002fca00078e00ff */
        /* <DEDUP_REMOVED lines=10> */
[----:B------:R-:W-:Y:S01]  /*00f0*/  UMOV UR6, 0xfefa39ef ;  /* 0xfefa39ef00067882 */ /* 0x000fe20000000000 */
[----:B------:R-:W-:Y:S01]  /*0100*/  UMOV UR7, 0x3fe62e42 ;  /* 0x3fe62e4200077882 */ /* 0x000fe20000000000 */
[----:B------:R-:W-:Y:S01]  /*0110*/  UMOV UR8, 0x3b39803f ;  /* 0x3b39803f00087882 */ /* 0x000fe20000000000 */
[----:B------:R-:W-:Y:S01]  /*0120*/  UMOV UR9, 0x3c7abc9e ;  /* 0x3c7abc9e00097882 */ /* 0x000fe20000000000 */
[----:B------:R-:W-:Y:S01]  /*0130*/  UMOV UR10, 0x69ce2bdf ;  /* 0x69ce2bdf000a7882 */ /* 0x000fe20000000000 */
[----:B------:R-:W-:Y:S01]  /*0140*/  UMOV UR11, 0x3e5ade15 ;  /* 0x3e5ade15000b7882 */ /* 0x000fe20000000000 */
[----:B------:R-:W5:Y:S04]  /*0150*/  LDG.E.128 R16, desc[UR4][R30.64+0x800] ;  /* 0x000800041e107981 */ /* 0x000f68000c1e1d00 */
[----:B------:R-:W5:Y:S04]  /*0160*/  LDG.E.128 R12, desc[UR4][R30.64+0x1000] ;  /* 0x001000041e0c7981 */ /* 0x000f68000c1e1d00 */
[----:B------:R-:W5:Y:S01]  /*0170*/  LDG.E.128 R8, desc[UR4][R30.64+0x1800] ;  /* 0x001800041e087981 */ /* 0x000f62000c1e1d00 */
[----:B0-----:R-:W-:-:S04]  /*0180*/  IMAD.WIDE R2, R35, 0x8, R2 ;  /* 0x0000000823027825 */ /* 0x001fc800078e0202 */
[----:B------:R-:W-:-:S04]  /*0190*/  IMAD.WIDE.U32 R6, R7, 0x10, R2 ;  /* 0x0000001007067825 */ /* 0x000fc800078e0002 */
[----:B------:R-:W-:Y:S01]  /*01a0*/  IMAD.MOV.U32 R2, RZ, RZ, 0x652b82fe ;  /* 0x652b82feff027424 */ /* 0x000fe200078e00ff */
[----:B------:R-:W5:Y:S01]  /*01b0*/  LDG.E.128 R20, desc[UR4][R6.64] ;  /* 0x0000000406147981 */ /* 0x000f62000c1e1d00 */
[----:B------:R-:W-:-:S03]  /*01c0*/  IMAD.MOV.U32 R3, RZ, RZ, 0x3ff71547 ;  /* 0x3ff71547ff037424 */ /* 0x000fc600078e00ff */
[----:B------:R-:W5:Y:S04]  /*01d0*/  LDG.E.128 R40, desc[UR4][R6.64+0x800] ;  /* 0x0008000406287981 */ /* 0x000f68000c1e1d00 */
[----:B------:R-:W5:Y:S04]  /*01e0*/  LDG.E.128 R44, desc[UR4][R6.64+0x1000] ;  /* 0x00100004062c7981 */ /* 0x000f68000c1e1d00 */
[----:B------:R0:W5:Y:S01]  /*01f0*/  LDG.E.128 R48, desc[UR4][R6.64+0x1800] ;  /* 0x0018000406307981 */ /* 0x000162000c1e1d00 */
        /* <DEDUP_REMOVED lines=17> */
[----:B--2---:R-:W-:-:S02]  /*0310*/  DFMA R4, -R24, R2, 6.75539944105574400000e+15 ;  /* 0x433800001804742b */ /* 0x004fc40000000102 */
[----:B------:R-:W-:-:S06]  /*0320*/  DFMA R2, R24, R2, 6.75539944105574400000e+15 ;  /* 0x433800001802742b */ /* 0x000fcc0000000002 */
[----:B------:R-:W-:Y:S02]  /*0330*/  DADD R28, R4, -6.75539944105574400000e+15 ;  /* 0xc3380000041c7429 */ /* 0x000fe40000000000 */
[----:B------:R-:W-:-:S06]  /*0340*/  DADD R34, R2, -6.75539944105574400000e+15 ;  /* 0xc338000002227429 */ /* 0x000fcc0000000000 */
[--C-:B------:R-:W-:Y:S02]  /*0350*/  DFMA R32, R28, -UR6, -R24.reuse ;  /* 0x800000061c207c2b */ /* 0x100fe40008000818 */
[----:B0-----:R-:W-:-:S06]  /*0360*/  DFMA R6, R34, -UR6, R24 ;  /* 0x8000000622067c2b */ /* 0x001fcc0008000018 */
[----:B------:R-:W-:Y:S02]  /*0370*/  DFMA R28, R28, -UR8, R32 ;  /* 0x800000081c1c7c2b */ /* 0x000fe40008000020 */
[----:B------:R-:W-:Y:S01]  /*0380*/  DFMA R6, R34, -UR8, R6 ;  /* 0x8000000822067c2b */ /* 0x000fe20008000006 */
[----:B------:R-:W-:Y:S01]  /*0390*/  MOV R32, 0xfca213ea ;  /* 0xfca213ea00207802 */ /* 0x000fe20000000f00 */
[----:B------:R-:W-:-:S06]  /*03a0*/  IMAD.MOV.U32 R33, RZ, RZ, 0x3e928af3 ;  /* 0x3e928af3ff217424 */ /* 0x000fcc00078e00ff */
[--C-:B------:R-:W-:Y:S02]  /*03b0*/  DFMA R30, R28, UR10, R32.reuse ;  /* 0x0000000a1c1e7c2b */ /* 0x100fe40008000020 */
[----:B------:R-:W-:-:S06]  /*03c0*/  DFMA R32, R6, UR10, R32 ;  /* 0x0000000a06207c2b */ /* 0x000fcc0008000020 */
        /* <DEDUP_REMOVED lines=11> */
[----:B------:R-:W-:Y:S02]  /*0480*/  DFMA R32, R6, R32, UR22 ;  /* 0x0000001606207e2b */ /* 0x000fe40008000020 */
[----:B------:R-:W-:-:S04]  /*0490*/  DADD R34, -RZ, -R24 ;  /* 0x00000000ff227229 */ /* 0x000fc80000000918 */
[----:B------:R-:W-:Y:S02]  /*04a0*/  DFMA R30, R28, R30, UR24 ;  /* 0x000000181c1e7e2b */ /* 0x000fe4000800001e */
[----:B------:R-:W-:-:S06]  /*04b0*/  DFMA R32, R6, R32, UR24 ;  /* 0x0000001806207e2b */ /* 0x000fcc0008000020 */
[----:B------:R-:W-:Y:S02]  /*04c0*/  DFMA R30, R28, R30, UR26 ;  /* 0x0000001a1c1e7e2b */ /* 0x000fe4000800001e */
[----:B------:R-:W-:Y:S01]  /*04d0*/  DFMA R32, R6, R32, UR26 ;  /* 0x0000001a06207e2b */ /* 0x000fe20008000020 */
[----:B------:R-:W-:-:S05]  /*04e0*/  IMAD.MOV.U32 R0, RZ, RZ, R35 ;  /* 0x000000ffff007224 */ /* 0x000fca00078e0023 */
[----:B------:R-:W-:Y:S02]  /*04f0*/  DFMA R30, R28, R30, 1 ;  /* 0x3ff000001c1e742b */ /* 0x000fe4000000001e */
[----:B------:R-:W-:Y:S01]  /*0500*/  DFMA R32, R6, R32, 1 ;  /* 0x3ff000000620742b */ /* 0x000fe20000000020 */
[----:B------:R-:W-:-:S05]  /*0510*/  FSETP.GEU.FTZ.AND P0, PT, |R0|, 4.1917929649353027344, PT ;  /* 0x4086232b0000780b */ /* 0x000fca0003f1e200 */
[----:B------:R-:W-:Y:S02]  /*0520*/  DFMA R30, R28, R30, 1 ;  /* 0x3ff000001c1e742b */ /* 0x000fe4000000001e */
[----:B------:R-:W-:Y:S01]  /*0530*/  DFMA R6, R6, R32, 1 ;  /* 0x3ff000000606742b */ /* 0x000fe20000000020 */
[----:B------:R-:W-:-:S07]  /*0540*/  FSETP.GEU.FTZ.AND P2, PT, |R25|, 4.1917929649353027344, PT ;  /* 0x4086232b1900780b */ /* 0x000fce0003f5e200 */
[----:B------:R-:W-:Y:S01]  /*0550*/  IMAD R35, R4, 0x100000, R31 ;  /* 0x0010000004237824 */ /* 0x000fe200078e021f */
[----:B------:R-:W-:Y:S01]  /*0560*/  MOV R34, R30 ;  /* 0x0000001e00227202 */ /* 0x000fe20000000f00 */
[----:B------:R-:W-:Y:S01]  /*0570*/  IMAD R37, R2, 0x100000, R7 ;  /* 0x0010000002257824 */ /* 0x000fe200078e0207 */
        /* <DEDUP_REMOVED lines=13> */
.L_x_4157:
[----:B------:R-:W-:Y:S05]  /*0650*/  BSYNC B0 ;  /* 0x0000000000007941 */ /* 0x000fea0003800000 */
.L_x_4156:
        /* <DEDUP_REMOVED lines=12> */
[----:B------:R-:W-:Y:S01]  /*0720*/  @!P0 LEA R3, R2, 0x3ff00000, 0x14 ;  /* 0x3ff0000002038811 */ /* 0x000fe200078ea0ff */
[----:B------:R-:W-:-:S06]  /*0730*/  @!P0 IMAD.MOV.U32 R2, RZ, RZ, RZ ;  /* 0x000000ffff028224 */ /* 0x000fcc00078e00ff */
[----:B------:R-:W-:-:S11]  /*0740*/  @!P0 DMUL R36, R6, R2 ;  /* 0x0000000206248228 */ /* 0x000fd60000000000 */
.L_x_4159:
[----:B------:R-:W-:Y:S05]  /*0750*/  BSYNC B0 ;  /* 0x0000000000007941 */ /* 0x000fea0003800000 */
.L_x_4158:
        /* <DEDUP_REMOVED lines=9> */
[----:B------:R-:W-:Y:S02]  /*07f0*/  @!P0 MOV R3, R7 ;  /* 0x0000000700038202 */ /* 0x000fe40000000f00 */
        /* <DEDUP_REMOVED lines=13> */
[----:B------:R-:W-:Y:S01]  /*08d0*/  IMAD.MOV.U32 R36, RZ, RZ, -0x748574fc ;  /* 0x8b7a8b04ff247424 */ /* 0x000fe200078e00ff */
[----:B------:R-:W-:Y:S01]  /*08e0*/  MOV R6, RZ ;  /* 0x000000ff00067202 */ /* 0x000fe20000000f00 */
[----:B------:R-:W-:Y:S01]  /*08f0*/  IMAD.MOV.U32 R37, RZ, RZ, 0x3ed0ee25 ;  /* 0x3ed0ee25ff257424 */ /* 0x000fe200078e00ff */
        /* <DEDUP_REMOVED lines=59> */
.L_x_4161:
        /* <DEDUP_REMOVED lines=21> */
[----:B-----5:R-:W-:Y:S05]  /*0e00*/  CALL.REL.NOINC `($__internal_9_$__cuda_sm20_div_rn_f64_full) ;  /* 0x0000016c00147944 */ /* 0x020fea0003c00000 */
.L_x_4164:
[----:B------:R-:W-:Y:S05]  /*0e10*/  BSYNC B2 ;  /* 0x0000000000027941 */ /* 0x000fea0003800000 */
.L_x_4163:
        /* <DEDUP_REMOVED lines=29> */
.L_x_4162:
[----:B------:R-:W-:Y:S05]  /*0ff0*/  BSYNC B1 ;  /* 0x0000000000017941 */ /* 0x000fea0003800000 */
.L_x_4160:
        /* <DEDUP_REMOVED lines=58> */
[----:B------:R-:W-:-:S05]  /*13a0*/  MOV R28, RZ ;  /* 0x000000ff001c7202 */ /* 0x000fca0000000f00 */
        /* <DEDUP_REMOVED lines=11> */
.L_x_4166:
        /* <DEDUP_REMOVED lines=35> */
.L_x_4167:
[----:B------:R-:W-:Y:S05]  /*1690*/  BSYNC B0 ;  /* 0x0000000000007941 */ /* 0x000fea0003800000 */
.L_x_4165:
        /* <DEDUP_REMOVED lines=17> */
[----:B-----5:R-:W-:Y:S05]  /*17b0*/  CALL.REL.NOINC `($__internal_8_$__cuda_sm20_dblrcp_rn_slowpath_v3) ;  /* 0x0000016000047944 */ /* 0x020fea0003c00000 */
[----:B------:R-:W-:Y:S01]  /*17c0*/  IMAD.MOV.U32 R6, RZ, RZ, R2 ;  /* 0x000000ffff067224 */ /* 0x000fe200078e0002 */
[----:B------:R-:W-:-:S07]  /*17d0*/  MOV R7, R3 ;  /* 0x0000000300077202 */ /* 0x000fce0000000f00 */
.L_x_4169:
[----:B------:R-:W-:Y:S05]  /*17e0*/  BSYNC B1 ;  /* 0x0000000000017941 */ /* 0x000fea0003800000 */
.L_x_4168:
[----:B------:R-:W-:Y:S01]  /*17f0*/  IMAD.MOV.U32 R2, RZ, RZ, 0x652b82fe ;  /* 0x652b82feff027424 */ /* 0x000fe200078e00ff */
[----:B------:R-:W-:Y:S01]  /*1800*/  UMOV UR6, 0xfefa39ef ;  /* 0xfefa39ef00067882 */ /* 0x000fe20000000000 */
[----:B------:R-:W-:Y:S01]  /*1810*/  IMAD.MOV.U32 R3, RZ, RZ, 0x3ff71547 ;  /* 0x3ff71547ff037424 */ /* 0x000fe200078e00ff */
[----:B------:R-:W-:Y:S01]  /*1820*/  UMOV UR7, 0x3fe62e42 ;  /* 0x3fe62e4200077882 */ /* 0x000fe20000000000 */
[----:B------:R-:W-:Y:S01]  /*1830*/  UMOV UR8, 0x3b39803f ;  /* 0x3b39803f00087882 */ /* 0x000fe20000000000 */
[----:B------:R-:W-:Y:S01]  /*1840*/  UMOV UR9, 0x3c7abc9e ;  /* 0x3c7abc9e00097882 */ /* 0x000fe20000000000 */
[----:B------:R-:W-:Y:S01]  /*1850*/  IMAD.MOV.U32 R52, RZ, RZ, -0x35dec16 ;  /* 0xfca213eaff347424 */ /* 0x000fe200078e00ff */
[----:B------:R-:W-:Y:S01]  /*1860*/  UMOV UR10, 0x69ce2bdf ;  /* 0x69ce2bdf000a7882 */ /* 0x000fe20000000000 */
[CC--:B------:R-:W-:Y:S01]  /*1870*/  DFMA R4, -R26.reuse, R2.reuse, 6.75539944105574400000e+15 ;  /* 0x433800001a04742b */ /* 0x0c0fe20000000102 */
[----:B------:R-:W-:Y:S01]  /*1880*/  IMAD.MOV.U32 R53, RZ, RZ, 0x3e928af3 ;  /* 0x3e928af3ff357424 */ /* 0x000fe200078e00ff */
[----:B------:R-:W-:Y:S01]  /*1890*/  DFMA R2, R26, R2, 6.75539944105574400000e+15 ;  /* 0x433800001a02742b */ /* 0x000fe20000000002 */
[----:B------:R-:W-:Y:S01]  /*18a0*/  UMOV UR11, 0x3e5ade15 ;  /* 0x3e5ade15000b7882 */ /* 0x000fe20000000000 */
[----:B------:R-:W-:Y:S01]  /*18b0*/  UMOV UR12, 0x62401315 ;  /* 0x62401315000c7882 */ /* 0x000fe20000000000 */
[----:B------:R-:W-:Y:S01]  /*18c0*/  UMOV UR13, 0x3ec71dee ;  /* 0x3ec71dee000d7882 */ /* 0x000fe20000000000 */
[----:B------:R-:W-:Y:S01]  /*18d0*/  UMOV UR14, 0x7c89eb71 ;  /* 0x7c89eb71000e7882 */ /* 0x000fe20000000000 */
[----:B------:R-:W-:Y:S01]  /*18e0*/  UMOV UR15, 0x3efa0199 ;  /* 0x3efa0199000f7882 */ /* 0x000fe20000000000 */
[----:B------:R-:W-:Y:S01]  /*18f0*/  DADD R34, R4, -6.75539944105574400000e+15 ;  /* 0xc338000004227429 */ /* 0x000fe20000000000 */
[----:B------:R-:W-:Y:S01]  /*1900*/  UMOV UR16, 0x14761f65 ;  /* 0x14761f6500107882 */ /* 0x000fe20000000000 */
[----:B------:R-:W-:Y:S01]  /*1910*/  DADD R36, R2, -6.75539944105574400000e+15 ;  /* 0xc338000002247429 */ /* 0x000fe20000000000 */
[----:B------:R-:W-:Y:S01]  /*1920*/  UMOV UR17, 0x3f2a01a0 ;  /* 0x3f2a01a000117882 */ /* 0x000fe20000000000 */
[----:B------:R-:W-:Y:S01]  /*1930*/  UMOV UR18, 0x1852b7af ;  /* 0x1852b7af00127882 */ /* 0x000fe20000000000 */
[----:B------:R-:W-:Y:S01]  /*1940*/  UMOV UR19, 0x3f56c16c ;  /* 0x3f56c16c00137882 */ /* 0x000fe20000000000 */
[----:B------:R-:W-:Y:S01]  /*1950*/  UMOV UR20, 0x11122322 ;  /* 0x1112232200147882 */ /* 0x000fe20000000000 */
[----:B------:R-:W-:Y:S01]  /*1960*/  UMOV UR21, 0x3f811111 ;  /* 0x3f81111100157882 */ /* 0x000fe20000000000 */
[--C-:B------:R-:W-:Y:S01]  /*1970*/  DFMA R32, R34, -UR6, -R26.reuse ;  /* 0x8000000622207c2b */ /* 0x100fe2000800081a */
[----:B------:R-:W-:Y:S01]  /*1980*/  UMOV UR22, 0x555502a1 ;  /* 0x555502a100167882 */ /* 0x000fe20000000000 */
[----:B------:R-:W-:Y:S01]  /*1990*/  DFMA R38, R36, -UR6, R26 ;  /* 0x8000000624267c2b */ /* 0x000fe2000800001a */
[----:B------:R-:W-:Y:S01]  /*19a0*/  UMOV UR23, 0x3fa55555 ;  /* 0x3fa5555500177882 */ /* 0x000fe20000000000 */
[----:B------:R-:W-:Y:S01]  /*19b0*/  UMOV UR24, 0x55555511 ;  /* 0x5555551100187882 */ /* 0x000fe20000000000 */
[----:B------:R-:W-:Y:S01]  /*19c0*/  UMOV UR25, 0x3fc55555 ;  /* 0x3fc5555500197882 */ /* 0x000fe20000000000 */
[----:B------:R-:W-:Y:S01]  /*19d0*/  UMOV UR26, 0xb ;  /* 0x0000000b001a7882 */ /* 0x000fe20000000000 */
[----:B------:R-:W-:Y:S01]  /*19e0*/  UMOV UR27, 0x3fe00000 ;  /* 0x3fe00000001b7882 */ /* 0x000fe20000000000 */
[----:B------:R-:W-:Y:S01]  /*19f0*/  DFMA R34, R34, -UR8, R32 ;  /* 0x8000000822227c2b */ /* 0x000fe20008000020 */
[----:B------:R-:W-:Y:S01]  /*1a00*/  BSSY B0, `(.L_x_4170) ;  /* 0x000002d000007945 */ /* 0x000fe20003800000 */
[----:B------:R-:W-:Y:S01]  /*1a10*/  DFMA R32, R36, -UR8, R38 ;  /* 0x8000000824207c2b */ /* 0x000fe20008000026 */
[----:B------:R-:W-:Y:S01]  /*1a20*/  FSETP.GEU.FTZ.AND P2, PT, |R27|, 4.1917929649353027344, PT ;  /* 0x4086232b1b00780b */ /* 0x000fe20003f5e200 */
[----:B------:R-:W-:-:S04]  /*1a30*/  DMUL R6, R24, R6 ;  /* 0x0000000618067228 */ /* 0x000fc80000000000 */
[--C-:B------:R-:W-:Y:S02]  /*1a40*/  DFMA R36, R34, UR10, R52.reuse ;  /* 0x0000000a22247c2b */ /* 0x100fe40008000034 */
[----:B------:R-:W-:Y:S02]  /*1a50*/  DFMA R38, R32, UR10, R52 ;  /* 0x0000000a20267c2b */ /* 0x000fe40008000034 */
[----:B------:R-:W-:Y:S02]  /*1a60*/  DADD R52, -RZ, -R26 ;  /* 0x00000000ff347229 */ /* 0x000fe4000000091a */
[----:B------:R-:W-:Y:S02]  /*1a70*/  DFMA R30, R30, R6, R28 ;  /* 0x000000061e1e722b */ /* 0x000fe4000000001c */
        /* <DEDUP_REMOVED lines=21> */
[----:B------:R-:W-:Y:S01]  /*1bd0*/  LEA R25, R4, R35, 0x14 ;  /* 0x0000002304197211 */ /* 0x000fe200078ea0ff */
[----:B------:R-:W-:Y:S02]  /*1be0*/  IMAD.MOV.U32 R24, RZ, RZ, R34 ;  /* 0x000000ffff187224 */ /* 0x000fe400078e0022 */
        /* <DEDUP_REMOVED lines=12> */
[----:B------:R-:W-:-:S06]  /*1cb0*/  @!P1 MOV R4, RZ ;  /* 0x000000ff00049202 */ /* 0x000fcc0000000f00 */
[----:B------:R-:W-:-:S11]  /*1cc0*/  @!P1 DMUL R24, R34, R4 ;  /* 0x0000000422189228 */ /* 0x000fd60000000000 */
.L_x_4171:
[----:B------:R-:W-:Y:S05]  /*1cd0*/  BSYNC B0 ;  /* 0x0000000000007941 */ /* 0x000fea0003800000 */
.L_x_4170:
[----:B------:R-:W-:Y:S01]  /*1ce0*/  BSSY B0, `(.L_x_4172) ;  /* 0x0000010000007945 */ /* 0x000fe20003800000 */
[----:B------:R-:W-:Y:S02]  /*1cf0*/  IMAD.MOV.U32 R34, RZ, RZ, R32 ;  /* 0x000000ffff227224 */ /* 0x000fe400078e0020 */
[----:B------:R-:W-:Y:S01]  /*1d00*/  IMAD.MOV.U32 R35, RZ, RZ, R7 ;  /* 0x000000ffff237224 */ /* 0x000fe200078e0007 */
        /* <DEDUP_REMOVED lines=10> */
[----:B------:R-:W-:Y:S02]  /*1db0*/  @!P0 LEA R3, R2, 0x3ff00000, 0x14 ;  /* 0x3ff0000002038811 */ /* 0x000fe400078ea0ff */
[----:B------:R-:W-:-:S06]  /*1dc0*/  @!P0 MOV R2, RZ ;  /* 0x000000ff00028202 */ /* 0x000fcc0000000f00 */
[----:B------:R-:W-:-:S11]  /*1dd0*/  @!P0 DMUL R34, R32, R2 ;  /* 0x0000000220228228 */ /* 0x000fd60000000000 */
.L_x_4173:
[----:B------:R-:W-:Y:S05]  /*1de0*/  BSYNC B0 ;  /* 0x0000000000007941 */ /* 0x000fea0003800000 */
.L_x_4172:
[C---:B------:R-:W-:Y:S01]  /*1df0*/  FSETP.GEU.FTZ.AND P1, PT, R35.reuse, 1.7916666269302368164, PT ;  /* 0x3fe555552300780b */ /* 0x040fe20003f3e000 */
[----:B------:R-:W-:Y:S01]  /*1e00*/  BSSY B1, `(.L_x_4174) ;  /* 0x0000089000017945 */ /* 0x000fe20003800000 */
[----:B------:R-:W-:Y:S01]  /*1e10*/  FSETP.GT.FTZ.AND P0, PT, R35, -1.6999999284744262695, PT ;  /* 0xbfd999992300780b */ /* 0x000fe20003f14000 */
[----:B-----5:R-:W-:-:S12]  /*1e20*/  DMUL R20, R20, R30 ;  /* 0x0000001e14147228 */ /* 0x020fd80000000000 */
        /* <DEDUP_REMOVED lines=82> */
.L_x_4175:
        /* <DEDUP_REMOVED lines=17> */
[----:B------:R-:W-:Y:S01]  /*2460*/  MOV R2, R29 ;  /* 0x0000001d00027202 */ /* 0x000fe20000000f00 */
[----:B------:R-:W-:Y:S01]  /*2470*/  IMAD.MOV.U32 R5, RZ, RZ, R34 ;  /* 0x000000ffff057224 */ /* 0x000fe200078e0022 */
[----:B------:R-:W-:Y:S01]  /*2480*/  MOV R0, 0x24b0 ;  /* 0x000024b000007802 */ /* 0x000fe20000000f00 */
[----:B------:R-:W-:-:S07]  /*2490*/  IMAD.MOV.U32 R4, RZ, RZ, R35 ;  /* 0x000000ffff047224 */ /* 0x000fce00078e0023 */
[----:B------:R-:W-:Y:S05]  /*24a0*/  CALL.REL.NOINC `($__internal_9_$__cuda_sm20_div_rn_f64_full) ;  /* 0x00000154006c7944 */ /* 0x000fea0003c00000 */
.L_x_4178:
[----:B------:R-:W-:Y:S05]  /*24b0*/  BSYNC B2 ;  /* 0x0000000000027941 */ /* 0x000fea0003800000 */
.L_x_4177:
        /* <DEDUP_REMOVED lines=29> */
.L_x_4176:
[----:B------:R-:W-:Y:S05]  /*2690*/  BSYNC B1 ;  /* 0x0000000000017941 */ /* 0x000fea0003800000 */
.L_x_4174:
        /* <DEDUP_REMOVED lines=70> */
.L_x_4180:
        /* <DEDUP_REMOVED lines=35> */
.L_x_4181:
[----:B------:R-:W-:Y:S05]  /*2d30*/  BSYNC B0 ;  /* 0x0000000000007941 */ /* 0x000fea0003800000 */
.L_x_4179:
        /* <DEDUP_REMOVED lines=17> */
[----:B------:R-:W-:Y:S05]  /*2e50*/  CALL.REL.NOINC `($__internal_8_$__cuda_sm20_dblrcp_rn_slowpath_v3) ;  /* 0x00000148005c7944 */ /* 0x000fea0003c00000 */
[----:B------:R-:W-:Y:S02]  /*2e60*/  IMAD.MOV.U32 R6, RZ, RZ, R2 ;  /* 0x000000ffff067224 */ /* 0x000fe400078e0002 */
[----:B------:R-:W-:-:S07]  /*2e70*/  IMAD.MOV.U32 R7, RZ, RZ, R3 ;  /* 0x000000ffff077224 */ /* 0x000fce00078e0003 */
.L_x_4183:
[----:B------:R-:W-:Y:S05]  /*2e80*/  BSYNC B1 ;  /* 0x0000000000017941 */ /* 0x000fea0003800000 */
.L_x_4182:
[----:B------:R-:W-:Y:S01]  /*2e90*/  IMAD.MOV.U32 R2, RZ, RZ, 0x652b82fe ;  /* 0x652b82feff027424 */ /* 0x000fe200078e00ff */
[----:B------:R-:W-:Y:S01]  /*2ea0*/  MOV R3, 0x3ff71547 ;  /* 0x3ff7154700037802 */ /* 0x000fe20000000f00 */
[----:B------:R-:W-:Y:S01]  /*2eb0*/  UMOV UR6, 0xfefa39ef ;  /* 0xfefa39ef00067882 */ /* 0x000fe20000000000 */
[----:B------:R-:W-:Y:S01]  /*2ec0*/  UMOV UR7, 0x3fe62e42 ;  /* 0x3fe62e4200077882 */ /* 0x000fe20000000000 */
[----:B------:R-:W-:Y:S01]  /*2ed0*/  UMOV UR8, 0x3b39803f ;  /* 0x3b39803f00087882 */ /* 0x000fe20000000000 */
[----:B------:R-:W-:Y:S01]  /*2ee0*/  UMOV UR9, 0x3c7abc9e ;  /* 0x3c7abc9e00097882 */ /* 0x000fe20000000000 */
[----:B------:R-:W-:Y:S01]  /*2ef0*/  IMAD.MOV.U32 R38, RZ, RZ, -0x35dec16 ;  /* 0xfca213eaff267424 */ /* 0x000fe200078e00ff */
        /* <DEDUP_REMOVED lines=25> */
[----:B------:R-:W-:Y:S01]  /*3090*/  UMOV UR27, 0x3fe00000 ;  /* 0x3fe00000001b7882 */ /* 0x000fe20000000000 */
[----:B------:R-:W-:Y:S01]  /*30a0*/  DFMA R30, R34, -UR8, R36 ;  /* 0x80000008221e7c2b */ /* 0x000fe20008000024 */
[----:B------:R-:W-:Y:S01]  /*30b0*/  BSSY B0, `(.L_x_4184) ;  /* 0x000002c000007945 */ /* 0x000fe20003800000 */
[----:B------:R-:W-:Y:S01]  /*30c0*/  DMUL R6, R26, R6 ;  /* 0x000000061a067228 */ /* 0x000fe20000000000 */
[----:B------:R-:W-:-:S03]  /*30d0*/  FSETP.GEU.FTZ.AND P2, PT, |R17|, 4.1917929649353027344, PT ;  /* 0x4086232b1100780b */ /* 0x000fc60003f5e200 */
        /* <DEDUP_REMOVED lines=41> */
.L_x_4185:
[----:B------:R-:W-:Y:S05]  /*3370*/  BSYNC B0 ;  /* 0x0000000000007941 */ /* 0x000fea0003800000 */
.L_x_4184:
        /* <DEDUP_REMOVED lines=15> */
.L_x_4187:
[----:B------:R-:W-:Y:S05]  /*3470*/  BSYNC B0 ;  /* 0x0000000000007941 */ /* 0x000fea0003800000 */
.L_x_4186:
[C---:B------:R-:W-:Y:S01]  /*3480*/  FSETP.GEU.FTZ.AND P1, PT, R27.reuse, 1.7916666269302368164, PT ;  /* 0x3fe555551b00780b */ /* 0x040fe20003f3e000 */
[----:B------:R-:W-:Y:S01]  /*3490*/  BSSY B1, `(.L_x_4188) ;  /* 0x0000089000017945 */ /* 0x000fe20003800000 */
[----:B------:R-:W-:Y:S01]  /*34a0*/  FSETP.GT.FTZ.AND P0, PT, R27, -1.6999999284744262695, PT ;  /* 0xbfd999991b00780b */ /* 0x000fe20003f14000 */
[----:B------:R-:W-:-:S12]  /*34b0*/  DMUL R22, R22, R28 ;  /* 0x0000001c16167228 */ /* 0x000fd80000000000 */
        /* <DEDUP_REMOVED lines=82> */
.L_x_4189:
        /* <DEDUP_REMOVED lines=21> */
[----:B------:R-:W-:Y:S05]  /*3b30*/  CALL.REL.NOINC `($__internal_9_$__cuda_sm20_div_rn_f64_full) ;  /* 0x0000013c00c87944 */ /* 0x000fea0003c00000 */
.L_x_4192:
[----:B------:R-:W-:Y:S05]  /*3b40*/  BSYNC B2 ;  /* 0x0000000000027941 */ /* 0x000fea0003800000 */
.L_x_4191:
        /* <DEDUP_REMOVED lines=29> */
.L_x_4190:
[----:B------:R-:W-:Y:S05]  /*3d20*/  BSYNC B1 ;  /* 0x0000000000017941 */ /* 0x000fea0003800000 */
.L_x_4188:
        /* <DEDUP_REMOVED lines=70> */
.L_x_4194:
        /* <DEDUP_REMOVED lines=35> */
.L_x_4195:
[----:B------:R-:W-:Y:S05]  /*43c0*/  BSYNC B0 ;  /* 0x0000000000007941 */ /* 0x000fea0003800000 */
.L_x_4193:
        /* <DEDUP_REMOVED lines=17> */
[----:B------:R-:W-:Y:S05]  /*44e0*/  CALL.REL.NOINC `($__internal_8_$__cuda_sm20_dblrcp_rn_slowpath_v3) ;  /* 0x0000013000b87944 */ /* 0x000fea0003c00000 */
[----:B------:R-:W-:Y:S01]  /*44f0*/  IMAD.MOV.U32 R6, RZ, RZ, R2 ;  /* 0x000000ffff067224 */ /* 0x000fe200078e0002 */
[----:B------:R-:W-:-:S07]  /*4500*/  MOV R7, R3 ;  /* 0x0000000300077202 */ /* 0x000fce0000000f00 */
.L_x_4197:
[----:B------:R-:W-:Y:S05]  /*4510*/  BSYNC B1 ;  /* 0x0000000000017941 */ /* 0x000fea0003800000 */
.L_x_4196:
[----:B------:R-:W-:Y:S01]  /*4520*/  IMAD.MOV.U32 R2, RZ, RZ, 0x652b82fe ;  /* 0x652b82feff027424 */ /* 0x000fe200078e00ff */
[----:B------:R-:W-:Y:S01]  /*4530*/  UMOV UR6, 0xfefa39ef ;  /* 0xfefa39ef00067882 */ /* 0x000fe20000000000 */
[----:B------:R-:W-:Y:S01]  /*4540*/  IMAD.MOV.U32 R3, RZ, RZ, 0x3ff71547 ;  /* 0x3ff71547ff037424 */ /* 0x000fe200078e00ff */
[----:B------:R-:W-:Y:S01]  /*4550*/  UMOV UR7, 0x3fe62e42 ;  /* 0x3fe62e4200077882 */ /* 0x000fe20000000000 */
[----:B------:R-:W-:Y:S01]  /*4560*/  UMOV UR8, 0x3b39803f ;  /* 0x3b39803f00087882 */ /* 0x000fe20000000000 */
[----:B------:R-:W-:Y:S01]  /*4570*/  UMOV UR9, 0x3c7abc9e ;  /* 0x3c7abc9e00097882 */ /* 0x000fe20000000000 */
[----:B------:R-:W-:Y:S01]  /*4580*/  IMAD.MOV.U32 R36, RZ, RZ, -0x35dec16 ;  /* 0xfca213eaff247424 */ /* 0x000fe200078e00ff */
[----:B------:R-:W-:Y:S01]  /*4590*/  MOV R37, 0x3e928af3 ;  /* 0x3e928af300257802 */ /* 0x000fe20000000f00 */
[CC--:B------:R-:W-:Y:S01]  /*45a0*/  DFMA R4, -R18.reuse, R2.reuse, 6.75539944105574400000e+15 ;  /* 0x433800001204742b */ /* 0x0c0fe20000000102 */
[----:B------:R-:W-:Y:S01]  /*45b0*/  UMOV UR10, 0x69ce2bdf ;  /* 0x69ce2bdf000a7882 */ /* 0x000fe20000000000 */
        /* <DEDUP_REMOVED lines=52> */
[----:B------:R-:W-:Y:S02]  /*4900*/  IMAD R25, R4, 0x100000, R31 ;  /* 0x0010000004197824 */ /* 0x000fe400078e021f */
        /* <DEDUP_REMOVED lines=15> */
.L_x_4199:
[----:B------:R-:W-:Y:S05]  /*4a00*/  BSYNC B0 ;  /* 0x0000000000007941 */ /* 0x000fea0003800000 */
.L_x_4198:
        /* <DEDUP_REMOVED lines=15> */
.L_x_4201:
[----:B------:R-:W-:Y:S05]  /*4b00*/  BSYNC B0 ;  /* 0x0000000000007941 */ /* 0x000fea0003800000 */
.L_x_4200:
[C---:B------:R-:W-:Y:S01]  /*4b10*/  FSETP.GEU.FTZ.AND P1, PT, R27.reuse, 1.7916666269302368164, PT ;  /* 0x3fe555551b00780b */ /* 0x040fe20003f3e000 */
[----:B------:R-:W-:Y:S01]  /*4b20*/  BSSY B1, `(.L_x_4202) ;  /* 0x0000089000017945 */ /* 0x000fe20003800000 */
[----:B------:R-:W-:Y:S01]  /*4b30*/  FSETP.GT.FTZ.AND P0, PT, R27, -1.6999999284744262695, PT ;  /* 0xbfd999991b00780b */ /* 0x000fe20003f14000 */
[----:B------:R-:W-:-:S12]  /*4b40*/  DMUL R16, R40, R16 ;  /* 0x0000001028107228 */ /* 0x000fd80000000000 */
[----:B------:R-:W-:Y:S05]  /*4b50*/  @P0 BRA !P1, `(.L_x_4203) ;  /* 0x0000000400440947 */ /* 0x000fea0004800000 */
[----:B------:R-:W-:-:S10]  /*4b60*/  DADD R2, R26, 1 ;  /* 0x3ff000001a027429 */ /* 0x000fd40000000000 */
[----:B------:R-:W-:Y:S01]  /*4b70*/  ISETP.GT.AND P0, PT, R3, 0xfffff, PT ;  /* 0x000fffff0300780c */ /* 0x000fe20003f04270 */
[----:B------:R-:W-:Y:S01]  /*4b80*/  IMAD.MOV.U32 R4, RZ, RZ, R2 ;  /* 0x000000ffff047224 */ /* 0x000fe200078e0002 */
[----:B------:R-:W-:-:S11]  /*4b90*/  MOV R5, R3 ;  /* 0x0000000300057202 */ /* 0x000fd60000000f00 */
        /* <DEDUP_REMOVED lines=77> */
.L_x_4203:
        /* <DEDUP_REMOVED lines=22> */
.L_x_4206:
[----:B------:R-:W-:Y:S05]  /*51d0*/  BSYNC B2 ;  /* 0x0000000000027941 */ /* 0x000fea0003800000 */
.L_x_4205:
        /* <DEDUP_REMOVED lines=29> */
.L_x_4204:
[----:B------:R-:W-:Y:S05]  /*53b0*/  BSYNC B1 ;  /* 0x0000000000017941 */ /* 0x000fea0003800000 */
.L_x_4202:
        /* <DEDUP_REMOVED lines=70> */
.L_x_4208:
        /* <DEDUP_REMOVED lines=35> */
.L_x_4209:
[----:B------:R-:W-:Y:S05]  /*5a50*/  BSYNC B0 ;  /* 0x0000000000007941 */ /* 0x000fea0003800000 */
.L_x_4207:
        /* <DEDUP_REMOVED lines=18> */
[----:B------:R-:W-:Y:S01]  /*5b80*/  IMAD.MOV.U32 R6, RZ, RZ, R2 ;  /* 0x000000ffff067224 */ /* 0x000fe200078e0002 */
[----:B------:R-:W-:-:S07]  /*5b90*/  MOV R7, R3 ;  /* 0x0000000300077202 */ /* 0x000fce0000000f00 */
.L_x_4211:
[----:B------:R-:W-:Y:S05]  /*5ba0*/  BSYNC B1 ;  /* 0x0000000000017941 */ /* 0x000fea0003800000 */
.L_x_4210:
        /* <DEDUP_REMOVED lines=78> */
.L_x_4213:
[----:B------:R-:W-:Y:S05]  /*6090*/  BSYNC B0 ;  /* 0x0000000000007941 */ /* 0x000fea0003800000 */
.L_x_4212:
        /* <DEDUP_REMOVED lines=15> */
.L_x_4215:
[----:B------:R-:W-:Y:S05]  /*6190*/  BSYNC B0 ;  /* 0x0000000000007941 */ /* 0x000fea0003800000 */
.L_x_4214:
        /* <DEDUP_REMOVED lines=32> */
[----:B------:R-:W-:Y:S01]  /*63a0*/  UMOV UR8, 0x80000000 ;  /* 0x8000000000087882 */ /* 0x000fe20000000000 */
[----:B------:R-:W-:Y:S01]  /*63b0*/  LEA.HI R0, R29, R0, RZ, 0xc ;  /* 0x000000001d007211 */ /* 0x000fe200078f60ff */
[----:B------:R-:W-:-:S10]  /*63c0*/  UMOV UR9, 0x43300000 ;  /* 0x4330000000097882 */ /* 0x000fd40000000000 */
        /* <DEDUP_REMOVED lines=51> */
.L_x_4217:
        /* <DEDUP_REMOVED lines=22> */
.L_x_4220:
[----:B------:R-:W-:Y:S05]  /*6860*/  BSYNC B2 ;  /* 0x0000000000027941 */ /* 0x000fea0003800000 */
.L_x_4219:
        /* <DEDUP_REMOVED lines=29> */
.L_x_4218:
[----:B------:R-:W-:Y:S05]  /*6a40*/  BSYNC B1 ;  /* 0x0000000000017941 */ /* 0x000fea0003800000 */
.L_x_4216:
        /* <DEDUP_REMOVED lines=70> */
.L_x_4222:
        /* <DEDUP_REMOVED lines=35> */
.L_x_4223:
[----:B------:R-:W-:Y:S05]  /*70e0*/  BSYNC B0 ;  /* 0x0000000000007941 */ /* 0x000fea0003800000 */
.L_x_4221:
        /* <DEDUP_REMOVED lines=20> */
.L_x_4225:
[----:B------:R-:W-:Y:S05]  /*7230*/  BSYNC B1 ;  /* 0x0000000000017941 */ /* 0x000fea0003800000 */
.L_x_4224:
        /* <DEDUP_REMOVED lines=78> */
.L_x_4227:
[----:B------:R-:W-:Y:S05]  /*7720*/  BSYNC B0 ;  /* 0x0000000000007941 */ /* 0x000fea0003800000 */
.L_x_4226:
        /* <DEDUP_REMOVED lines=15> */
.L_x_4229:
[----:B------:R-:W-:Y:S05]  /*7820*/  BSYNC B0 ;  /* 0x0000000000007941 */ /* 0x000fea0003800000 */
.L_x_4228:
        /* <DEDUP_REMOVED lines=86> */
.L_x_4231:
        /* <DEDUP_REMOVED lines=22> */
.L_x_4234:
[----:B------:R-:W-:Y:S05]  /*7ef0*/  BSYNC B2 ;  /* 0x0000000000027941 */ /* 0x000fea0003800000 */
.L_x_4233:
        /* <DEDUP_REMOVED lines=29> */
.L_x_4232:
[----:B------:R-:W-:Y:S05]  /*80d0*/  BSYNC B1 ;  /* 0x0000000000017941 */ /* 0x000fea0003800000 */
.L_x_4230:
        /* <DEDUP_REMOVED lines=70> */
.L_x_4236:
        /* <DEDUP_REMOVED lines=35> */
.L_x_4237:
[----:B------:R-:W-:Y:S05]  /*8770*/  BSYNC B0 ;  /* 0x0000000000007941 */ /* 0x000fea0003800000 */
.L_x_4235:
        /* <DEDUP_REMOVED lines=20> */
.L_x_4239:
[----:B------:R-:W-:Y:S05]  /*88c0*/  BSYNC B1 ;  /* 0x0000000000017941 */ /* 0x000fea0003800000 */
.L_x_4238:
        /* <DEDUP_REMOVED lines=78> */
.L_x_4241:
[----:B------:R-:W-:Y:S05]  /*8db0*/  BSYNC B0 ;  /* 0x0000000000007941 */ /* 0x000fea0003800000 */
.L_x_4240:
        /* <DEDUP_REMOVED lines=15> */
.L_x_4243:
[----:B------:R-:W-:Y:S05]  /*8eb0*/  BSYNC B0 ;  /* 0x0000000000007941 */ /* 0x000fea0003800000 */
.L_x_4242:
        /* <DEDUP_REMOVED lines=86> */
.L_x_4245:
        /* <DEDUP_REMOVED lines=22> */
.L_x_4248:
[----:B------:R-:W-:Y:S05]  /*9580*/  BSYNC B2 ;  /* 0x0000000000027941 */ /* 0x000fea0003800000 */
.L_x_4247:
        /* <DEDUP_REMOVED lines=29> */
.L_x_4246:
[----:B------:R-:W-:Y:S05]  /*9760*/  BSYNC B1 ;  /* 0x0000000000017941 */ /* 0x000fea0003800000 */
.L_x_4244:
        /* <DEDUP_REMOVED lines=70> */
.L_x_4250:
        /* <DEDUP_REMOVED lines=35> */
.L_x_4251:
[----:B------:R-:W-:Y:S05]  /*9e00*/  BSYNC B0 ;  /* 0x0000000000007941 */ /* 0x000fea0003800000 */
.L_x_4249:
        /* <DEDUP_REMOVED lines=20> */
.L_x_4253:
[----:B------:R-:W-:Y:S05]  /*9f50*/  BSYNC B1 ;  /* 0x0000000000017941 */ /* 0x000fea0003800000 */
.L_x_4252:
        /* <DEDUP_REMOVED lines=78> */
.L_x_4255:
[----:B------:R-:W-:Y:S05]  /*a440*/  BSYNC B0 ;  /* 0x0000000000007941 */ /* 0x000fea0003800000 */
.L_x_4254:
        /* <DEDUP_REMOVED lines=15> */
.L_x_4257:
[----:B------:R-:W-:Y:S05]  /*a540*/  BSYNC B0 ;  /* 0x0000000000007941 */ /* 0x000fea0003800000 */
.L_x_4256:
        /* <DEDUP_REMOVED lines=86> */
.L_x_4259:
        /* <DEDUP_REMOVED lines=22> */
.L_x_4262:
[----:B------:R-:W-:Y:S05]  /*ac10*/  BSYNC B2 ;  /* 0x0000000000027941 */ /* 0x000fea0003800000 */
.L_x_4261:
        /* <DEDUP_REMOVED lines=29> */
.L_x_4260:
[----:B------:R-:W-:Y:S05]  /*adf0*/  BSYNC B1 ;  /* 0x0000000000017941 */ /* 0x000fea0003800000 */
.L_x_4258:
        /* <DEDUP_REMOVED lines=70> */
.L_x_4264:
        /* <DEDUP_REMOVED lines=35> */
.L_x_4265:
[----:B------:R-:W-:Y:S05]  /*b490*/  BSYNC B0 ;  /* 0x0000000000007941 */ /* 0x000fea0003800000 */
.L_x_4263:
[----:B------:R-:W-:Y:S01]  /*b4a0*/  DADD R30, R24, 1 ;  /* 0x3ff00000181e7429 */ /* 0x000fe20000000000 */
[----:B------:R-:W0:Y:S01]  /*b4b0*/  S2R R28, SR_CTAID.X ;  /* 0x00000000001c7919 */ /* 0x000e220000002500 */
[----:B------:R-:W-:Y:S01]  /*b4c0*/  BSSY B1, `(.L_x_4266) ;  /* 0x0000013000017945 */ /* 0x000fe20003800000 */
[----:B------:R-:W-:Y:S01]  /*b4d0*/  DFMA R24, -R26, R26, 1 ;  /* 0x3ff000001a18742b */ /* 0x000fe2000000011a */
[----:B------:R-:W1:Y:S02]  /*b4e0*/  S2R R29, SR_TID.X ;  /* 0x00000000001d7919 */ /* 0x000e640000002100 */
[----:B------:R-:W2:Y:S04]  /*b4f0*/  MUFU.RCP64H R3, R31 ;  /* 0x0000001f00037308 */ /* 0x000ea80000001800 */
[----:B------:R-:W-:-:S05]  /*b500*/  VIADD R2, R31, 0x300402 ;  /* 0x003004021f027836 */ /* 0x000fca0000000000 */
[----:B------:R-:W-:Y:S01]  /*b510*/  FSETP.GEU.AND P0, PT, |R2|, 5.8789094863358348022e-39, PT ;  /* 0x004004020200780b */ /* 0x000fe20003f0e200 */
[----:B--2---:R-:W-:-:S08]  /*b520*/  DFMA R4, -R30, R2, 1 ;  /* 0x3ff000001e04742b */ /* 0x004fd00000000102 */
[----:B------:R-:W-:Y:S01]  /*b530*/  DFMA R4, R4, R4, R4 ;  /* 0x000000040404722b */ /* 0x000fe20000000004 */
[----:B0-----:R-:W-:-:S07]  /*b540*/  SHF.L.U32 R28, R28, 0xa, RZ ;  /* 0x0000000a1c1c7819 */ /* 0x001fce00000006ff */
[----:B------:R-:W-:-:S08]  /*b550*/  DFMA R4, R2, R4, R2 ;  /* 0x000000040204722b */ /* 0x000fd00000000002 */
[----:B------:R-:W-:-:S08]  /*b560*/  DFMA R6, -R30, R4, 1 ;  /* 0x3ff000001e06742b */ /* 0x000fd00000000104 */
[----:B------:R-:W-:Y:S01]  /*b570*/  DFMA R2, R4, R6, R4 ;  /* 0x000000060402722b */ /* 0x000fe20000000004 */
[----:B-1----:R-:W-:Y:S10]  /*b580*/  @P0 BRA `(.L_x_4267) ;  /* 0x0000000000180947 */ /* 0x002ff40003800000 */
[----:B------:R-:W-:Y:S01]  /*b590*/  LOP3.LUT R6, R31, 0x7fffffff, RZ, 0xc0, !PT ;  /* 0x7fffffff1f067812 */ /* 0x000fe200078ec0ff */
[----:B------:R-:W-:Y:S01]  /*b5a0*/  IMAD.MOV.U32 R2, RZ, RZ, R30 ;  /* 0x000000ffff027224 */ /* 0x000fe200078e001e */
[----:B------:R-:W-:Y:S01]  /*b5b0*/  MOV R0, 0xb5f0 ;  /* 0x0000b5f000007802 */ /* 0x000fe20000000f00 */
[----:B------:R-:W-:Y:S02]  /*b5c0*/  IMAD.MOV.U32 R3, RZ, RZ, R31 ;  /* 0x000000ffff037224 */ /* 0x000fe400078e001f */
[----:B------:R-:W-:-:S07]  /*b5d0*/  VIADD R6, R6, 0xfff00000 ;  /* 0xfff0000006067836 */ /* 0x000fce0000000000 */
[----:B------:R-:W-:Y:S05]  /*b5e0*/  CALL.REL.NOINC `($__internal_8_$__cuda_sm20_dblrcp_rn_slowpath_v3) ;  /* 0x000000c000787944 */ /* 0x000fea0003c00000 */
.L_x_4267:
[----:B------:R-:W-:Y:S05]  /*b5f0*/  BSYNC B1 ;  /* 0x0000000000017941 */ /* 0x000fea0003800000 */
.L_x_4266:
[----:B------:R-:W0:Y:S01]  /*b600*/  LDC.64 R4, c[0x0][0x218] ;  /* 0x00008600ff047b82 */ /* 0x000e220000000a00 */
[----:B------:R-:W-:-:S08]  /*b610*/  DMUL R2, R10, R2 ;  /* 0x000000020a027228 */ /* 0x000fd00000000000 */
[----:B------:R-:W-:-:S08]  /*b620*/  DFMA R2, R24, R2, R26 ;  /* 0x000000021802722b */ /* 0x000fd0000000001a */
[----:B------:R-:W-:Y:S01]  /*b630*/  DMUL R10, R50, R2 ;  /* 0x00000002320a7228 */ /* 0x000fe20000000000 */
[----:B0-----:R-:W-:-:S04]  /*b640*/  IMAD.WIDE.U32 R4, R28, 0x8, R4 ;  /* 0x000000081c047825 */ /* 0x001fc800078e0004 */
[----:B------:R-:W-:-:S05]  /*b650*/  IMAD.WIDE R4, R29, 0x10, R4 ;  /* 0x000000101d047825 */ /* 0x000fca00078e0204 */
[----:B------:R-:W-:Y:S04]  /*b660*/  STG.E.128 desc[UR4][R4.64], R20 ;  /* 0x0000001404007986 */ /* 0x000fe8000c101d04 */
[----:B------:R-:W-:Y:S04]  /*b670*/  STG.E.128 desc[UR4][R4.64+0x800], R16 ;  /* 0x0008001004007986 */ /* 0x000fe8000c101d04 */
[----:B------:R-:W-:Y:S04]  /*b680*/  STG.E.128 desc[UR4][R4.64+0x1000], R12 ;  /* 0x0010000c04007986 */ /* 0x000fe8000c101d04 */
[----:B------:R-:W-:Y:S01]  /*b690*/  STG.E.128 desc[UR4][R4.64+0x1800], R8 ;  /* 0x0018000804007986 */ /* 0x000fe2000c101d04 */
[----:B------:R-:W-:Y:S05]  /*b6a0*/  EXIT ;  /* 0x000000000000794d */ /* 0x000fea0003800000 */
.L_x_4155:
[----:B------:R-:W0:Y:S01]  /*b6b0*/  S2R R0, SR_TID.X ;  /* 0x0000000000007919 */ /* 0x000e220000002100 */
[----:B------:R-:W-:Y:S02]  /*b6c0*/  CS2R R40, SRZ ;  /* 0x0000000000287805 */ /* 0x000fe4000001ff00 */
[----:B0-----:R-:W-:-:S13]  /*b6d0*/  ISETP.GE.AND P0, PT, R0, R34, PT ;  /* 0x000000220000720c */ /* 0x001fda0003f06270 */
[----:B------:R-:W-:Y:S01]  /*b6e0*/  @!P0 IADD3 R25, R35, R0, RZ ;  /* 0x0000000023198210 */ /* 0x000fe20007ffe0ff */
[----:B------:R-:W-:Y:S01]  /*b6f0*/  @!P0 VIADD R0, R0, 0x80 ;  /* 0x0000008000008836 */ /* 0x000fe20000000000 */
[----:B------:R-:W0:Y:S04]  /*b700*/  @!P0 LDC.64 R20, c[0x0][0x220] ;  /* 0x00008800ff148b82 */ /* 0x000e280000000a00 */
[----:B------:R-:W-:-:S04]  /*b710*/  ISETP.GE.AND P6, PT, R0, R34, PT ;  /* 0x000000220000720c */ /* 0x000fc80003fc6270 */
[----:B------:R-:W1:Y:S09]  /*b720*/  @!P0 LDC.64 R22, c[0x0][0x228] ;  /* 0x00008a00ff168b82 */ /* 0x000e720000000a00 */
[----:B------:R-:W-:Y:S01]  /*b730*/  @!P6 IMAD.IADD R9, R35, 0x1, R0 ;  /* 0x000000012309e824 */ /* 0x000fe200078e0200 */
[----:B------:R-:W2:Y:S01]  /*b740*/  @!P6 LDC.64 R2, c[0x0][0x220] ;  /* 0x00008800ff02eb82 */ /* 0x000ea20000000a00 */
[----:B------:R-:W-:-:S05]  /*b750*/  @!P6 VIADD R0, R0, 0x80 ;  /* 0x000000800000e836 */ /* 0x000fca0000000000 */
[C---:B------:R-:W-:Y:S02]  /*b760*/  ISETP.GE.AND P5, PT, R0.reuse, R34, PT ;  /* 0x000000220000720c */ /* 0x040fe40003fa6270 */
[----:B------:R-:W3:Y:S11]  /*b770*/  @!P6 LDC.64 R4, c[0x0][0x228] ;  /* 0x00008a00ff04eb82 */ /* 0x000ef60000000a00 */
[----:B------:R-:W-:Y:S01]  /*b780*/  @!P5 IADD3 R11, R35, R0, RZ ;  /* 0x00000000230bd210 */ /* 0x000fe20007ffe0ff */
[----:B------:R-:W-:Y:S01]  /*b790*/  @!P5 VIADD R0, R0, 0x80 ;  /* 0x000000800000d836 */ /* 0x000fe20000000000 */
[----:B------:R-:W4:Y:S01]  /*b7a0*/  @!P5 LDC.64 R36, c[0x0][0x220] ;  /* 0x00008800ff24db82 */ /* 0x000f220000000a00 */
[----:B--2---:R-:W-:-:S03]  /*b7b0*/  @!P6 IMAD.WIDE.U32 R2, R9, 0x8, R2 ;  /* 0x000000080902e825 */ /* 0x004fc600078e0002 */
[----:B------:R-:W-:Y:S02]  /*b7c0*/  ISETP.GE.AND P4, PT, R0, R34, PT ;  /* 0x000000220000720c */ /* 0x000fe40003f86270 */
[----:B------:R2:W5:Y:S02]  /*b7d0*/  @!P6 LDG.E.64 R40, desc[UR4][R2.64] ;  /* 0x000000040228e981 */ /* 0x000564000c1e1b00 */
[----:B------:R-:W0:Y:S01]  /*b7e0*/  @!P5 LDC.64 R50, c[0x0][0x228] ;  /* 0x00008a00ff32db82 */ /* 0x000e220000000a00 */
[----:B---3--:R-:W-:Y:S01]  /*b7f0*/  @!P6 IMAD.WIDE.U32 R4, R9, 0x8, R4 ;  /* 0x000000080904e825 */ /* 0x008fe200078e0004 */
[----:B------:R-:W-:-:S07]  /*b800*/  CS2R R8, SRZ ;  /* 0x0000000000087805 */ /* 0x000fce000001ff00 */
[C---:B------:R-:W-:Y:S01]  /*b810*/  @!P4 IMAD.IADD R55, R35.reuse, 0x1, R0 ;  /* 0x000000012337c824 */ /* 0x040fe200078e0200 */
[----:B------:R-:W3:Y:S01]  /*b820*/  @!P4 LDC.64 R52, c[0x0][0x220] ;  /* 0x00008800ff34cb82 */ /* 0x000ee20000000a00 */
[----:B------:R-:W-:Y:S01]  /*b830*/  @!P4 VIADD R0, R0, 0x80 ;  /* 0x000000800000c836 */ /* 0x000fe20000000000 */
[----:B------:R1:W5:Y:S04]  /*b840*/  @!P6 LDG.E.64 R8, desc[UR4][R4.64] ;  /* 0x000000040408e981 */ /* 0x000368000c1e1b00 */
[C---:B------:R-:W-:Y:S02]  /*b850*/  ISETP.GE.AND P3, PT, R0.reuse, R34, PT ;  /* 0x000000220000720c */ /* 0x040fe40003f66270 */
[----:B------:R-:W4:Y:S11]  /*b860*/  @!P4 LDC.64 R6, c[0x0][0x228] ;  /* 0x00008a00ff06cb82 */ /* 0x000f360000000a00 */
[----:B------:R-:W-:Y:S01]  /*b870*/  @!P3 IADD3 R17, R35, R0, RZ ;  /* 0x000000002311b210 */ /* 0x000fe20007ffe0ff */
[----:B------:R-:W-:Y:S01]  /*b880*/  @!P3 VIADD R0, R0, 0x80 ;  /* 0x000000800000b836 */ /* 0x000fe20000000000 */
[----:B------:R-:W0:Y:S04]  /*b890*/  @!P3 LDC.64 R14, c[0x0][0x220] ;  /* 0x00008800ff0ebb82 */ /* 0x000e280000000a00 */
[----:B------:R-:W-:Y:S01]  /*b8a0*/  ISETP.GE.AND P2, PT, R0, R34, PT ;  /* 0x000000220000720c */ /* 0x000fe20003f46270 */
[----:B---3--:R-:W-:-:S03]  /*b8b0*/  @!P4 IMAD.WIDE.U32 R52, R55, 0x8, R52 ;  /* 0x000000083734c825 */ /* 0x008fc600078e0034 */
[----:B------:R-:W3:Y:S09]  /*b8c0*/  @!P3 LDC.64 R28, c[0x0][0x228] ;  /* 0x00008a00ff1cbb82 */ /* 0x000ef20000000a00 */
[----:B------:R-:W-:Y:S01]  /*b8d0*/  @!P2 IMAD.IADD R16, R35, 0x1, R0 ;  /* 0x000000012310a824 */ /* 0x000fe200078e0200 */
[----:B------:R-:W3:Y:S01]  /*b8e0*/  @!P2 LDC.64 R30, c[0x0][0x220] ;  /* 0x00008800ff1eab82 */ /* 0x000ee20000000a00 */
[----:B------:R-:W-:-:S05]  /*b8f0*/  @!P2 VIADD R0, R0, 0x80 ;  /* 0x000000800000a836 */ /* 0x000fca0000000000 */
[C---:B------:R-:W-:Y:S02]  /*b900*/  ISETP.GE.AND P1, PT, R0.reuse, R34, PT ;  /* 0x000000220000720c */ /* 0x040fe40003f26270 */
[----:B------:R-:W3:Y:S11]  /*b910*/  @!P2 LDC.64 R32, c[0x0][0x228] ;  /* 0x00008a00ff20ab82 */ /* 0x000ef60000000a00 */
[----:B------:R-:W-:Y:S01]  /*b920*/  @!P1 IADD3 R27, R35, R0, RZ ;  /* 0x00000000231b9210 */ /* 0x000fe20007ffe0ff */
[----:B------:R-:W-:Y:S01]  /*b930*/  @!P1 VIADD R0, R0, 0x80 ;  /* 0x0000008000009836 */ /* 0x000fe20000000000 */
[----:B--2---:R-:W2:Y:S04]  /*b940*/  @!P1 LDC.64 R2, c[0x0][0x220] ;  /* 0x00008800ff029b82 */ /* 0x004ea80000000a00 */
[----:B------:R-:W-:Y:S01]  /*b950*/  ISETP.GE.AND P6, PT, R0, R34, PT ;  /* 0x000000220000720c */ /* 0x000fe20003fc6270 */
[----:B----4-:R-:W-:-:S03]  /*b960*/  @!P4 IMAD.WIDE.U32 R54, R55, 0x8, R6 ;  /* 0x000000083736c825 */ /* 0x010fc600078e0006 */
[----:B-1----:R-:W1:Y:S09]  /*b970*/  @!P1 LDC.64 R4, c[0x0][0x228] ;  /* 0x00008a00ff049b82 */ /* 0x002e720000000a00 */
[----:B------:R-:W4:Y:S08]  /*b980*/  @!P6 LDC.64 R6, c[0x0][0x220] ;  /* 0x00008800ff06eb82 */ /* 0x000f300000000a00 */
[----:B------:R-:W3:Y:S01]  /*b990*/  @!P6 LDC.64 R18, c[0x0][0x228] ;  /* 0x00008a00ff12eb82 */ /* 0x000ee20000000a00 */
[----:B------:R-:W-:Y:S01]  /*b9a0*/  CS2R R46, SRZ ;  /* 0x00000000002e7805 */ /* 0x000fe2000001ff00 */
[----:B------:R-:W-:Y:S01]  /*b9b0*/  @!P5 IMAD.WIDE.U32 R36, R11, 0x8, R36 ;  /* 0x000000080b24d825 */ /* 0x000fe200078e0024 */
[----:B------:R-:W-:-:S03]  /*b9c0*/  CS2R R44, SRZ ;  /* 0x00000000002c7805 */ /* 0x000fc6000001ff00 */
[----:B0-----:R-:W-:Y:S01]  /*b9d0*/  @!P5 IMAD.WIDE.U32 R50, R11, 0x8, R50 ;  /* 0x000000080b32d825 */ /* 0x001fe200078e0032 */
[----:B------:R-:W-:Y:S01]  /*b9e0*/  CS2R R10, SRZ ;  /* 0x00000000000a7805 */ /* 0x000fe2000001ff00 */
[----:B------:R1:W5:Y:S02]  /*b9f0*/  @!P4 LDG.E.64 R46, desc[UR4][R52.64] ;  /* 0x00000004342ec981 */ /* 0x000364000c1e1b00 */
[----:B--2---:R-:W-:Y:S01]  /*ba00*/  @!P1 IMAD.WIDE.U32 R58, R27, 0x8, R2 ;  /* 0x000000081b3a9825 */ /* 0x004fe200078e0002 */
[----:B------:R-:W-:Y:S01]  /*ba10*/  CS2R R12, SRZ ;  /* 0x00000000000c7805 */ /* 0x000fe2000001ff00 */
[----:B------:R0:W5:Y:S02]  /*ba20*/  @!P5 LDG.E.64 R44, desc[UR4][R36.64] ;  /* 0x00000004242cd981 */ /* 0x000164000c1e1b00 */
[----:B------:R-:W-:Y:S01]  /*ba30*/  @!P6 IMAD.IADD R3, R35, 0x1, R0 ;  /* 0x000000012303e824 */ /* 0x000fe200078e0200 */
[----:B------:R-:W-:Y:S01]  /*ba40*/  CS2R R38, SRZ ;  /* 0x0000000000267805 */ /* 0x000fe2000001ff00 */
[----:B------:R-:W-:Y:S01]  /*ba50*/  @!P3 IMAD.WIDE.U32 R56, R17, 0x8, R14 ;  /* 0x000000081138b825 */ /* 0x000fe200078e000e */
[----:B------:R2:W5:Y:S03]  /*ba60*/  @!P5 LDG.E.64 R10, desc[UR4][R50.64] ;  /* 0x00000004320ad981 */ /* 0x000566000c1e1b00 */
[----:B-1----:R-:W-:Y:S01]  /*ba70*/  @!P1 IMAD.WIDE.U32 R52, R27, 0x8, R4 ;  /* 0x000000081b349825 */ /* 0x002fe200078e0004 */
[----:B------:R-:W-:-:S02]  /*ba80*/  CS2R R14, SRZ ;  /* 0x00000000000e7805 */ /* 0x000fc4000001ff00 */
[----:B------:R-:W-:Y:S02]  /*ba90*/  CS2R R42, SRZ ;  /* 0x00000000002a7805 */ /* 0x000fe4000001ff00 */
[----:B------:R-:W-:Y:S01]  /*baa0*/  CS2R R48, SRZ ;  /* 0x0000000000307805 */ /* 0x000fe2000001ff00 */
[C---:B----4-:R-:W-:Y:S01]  /*bab0*/  @!P6 IMAD.WIDE.U32 R6, R3.reuse, 0x8, R6 ;  /* 0x000000080306e825 */ /* 0x050fe200078e0006 */
[----:B0-----:R-:W-:Y:S01]  /*bac0*/  CS2R R36, SRZ ;  /* 0x0000000000247805 */ /* 0x001fe2000001ff00 */
[----:B------:R0:W5:Y:S02]  /*bad0*/  @!P4 LDG.E.64 R12, desc[UR4][R54.64] ;  /* 0x00000004360cc981 */ /* 0x000164000c1e1b00 */
[----:B---3--:R-:W-:Y:S01]  /*bae0*/  @!P6 IMAD.WIDE.U32 R26, R3, 0x8, R18 ;  /* 0x00000008031ae825 */ /* 0x008fe200078e0012 */
[----:B------:R-:W-:Y:S02]  /*baf0*/  CS2R R18, SRZ ;  /* 0x0000000000127805 */ /* 0x000fe4000001ff00 */
[----:B--2---:R-:W-:Y:S01]  /*bb00*/  CS2R R50, SRZ ;  /* 0x0000000000327805 */ /* 0x004fe2000001ff00 */
[----:B------:R0:W5:Y:S01]  /*bb10*/  @!P3 LDG.E.64 R38, desc[UR4][R56.64] ;  /* 0x000000043826b981 */ /* 0x000162000c1e1b00 */
[----:B------:R-:W-:-:S03]  /*bb20*/  @!P3 IMAD.WIDE.U32 R28, R17, 0x8, R28 ;  /* 0x00000008111cb825 */ /* 0x000fc600078e001c */
[----:B------:R0:W5:Y:S01]  /*bb30*/  @!P1 LDG.E.64 R48, desc[UR4][R58.64] ;  /* 0x000000043a309981 */ /* 0x000162000c1e1b00 */
[----:B------:R-:W-:-:S03]  /*bb40*/  @!P2 IMAD.WIDE.U32 R30, R16, 0x8, R30 ;  /* 0x00000008101ea825 */ /* 0x000fc600078e001e */
[----:B------:R0:W5:Y:S01]  /*bb50*/  @!P3 LDG.E.64 R14, desc[UR4][R28.64] ;  /* 0x000000041c0eb981 */ /* 0x000162000c1e1b00 */
[----:B------:R-:W-:Y:S01]  /*bb60*/  @!P2 IMAD.WIDE.U32 R32, R16, 0x8, R32 ;  /* 0x000000081020a825 */ /* 0x000fe200078e0020 */
[----:B------:R-:W-:Y:S02]  /*bb70*/  CS2R R16, SRZ ;  /* 0x0000000000107805 */ /* 0x000fe4000001ff00 */
[----:B------:R0:W5:Y:S01]  /*bb80*/  @!P2 LDG.E.64 R42, desc[UR4][R30.64] ;  /* 0x000000041e2aa981 */ /* 0x000162000c1e1b00 */
[C---:B------:R-:W-:Y:S01]  /*bb90*/  @!P0 IMAD.WIDE.U32 R2, R25.reuse, 0x8, R20 ;  /* 0x0000000819028825 */ /* 0x040fe200078e0014 */
[----:B------:R-:W-:Y:S02]  /*bba0*/  CS2R R20, SRZ ;  /* 0x0000000000147805 */ /* 0x000fe4000001ff00 */
[----:B------:R0:W5:Y:S01]  /*bbb0*/  @!P2 LDG.E.64 R16, desc[UR4][R32.64] ;  /* 0x000000042010a981 */ /* 0x000162000c1e1b00 */
[----:B------:R-:W-:Y:S01]  /*bbc0*/  @!P0 IMAD.WIDE.U32 R4, R25, 0x8, R22 ;  /* 0x0000000819048825 */ /* 0x000fe200078e0016 */
[----:B------:R-:W-:-:S02]  /*bbd0*/  CS2R R22, SRZ ;  /* 0x0000000000167805 */ /* 0x000fc4000001ff00 */
[----:B------:R0:W5:Y:S04]  /*bbe0*/  @!P1 LDG.E.64 R18, desc[UR4][R52.64] ;  /* 0x0000000434129981 */ /* 0x000168000c1e1b00 */
[----:B------:R0:W5:Y:S04]  /*bbf0*/  @!P6 LDG.E.64 R50, desc[UR4][R6.64] ;  /* 0x000000040632e981 */ /* 0x000168000c1e1b00 */
[----:B------:R0:W5:Y:S04]  /*bc00*/  @!P6 LDG.E.64 R20, desc[UR4][R26.64] ;  /* 0x000000041a14e981 */ /* 0x000168000c1e1b00 */
[----:B------:R0:W5:Y:S04]  /*bc10*/  @!P0 LDG.E.64 R36, desc[UR4][R2.64] ;  /* 0x0000000402248981 */ /* 0x000168000c1e1b00 */
[----:B------:R0:W5:Y:S01]  /*bc20*/  @!P0 LDG.E.64 R22, desc[UR4][R4.64] ;  /* 0x0000000404168981 */ /* 0x000162000c1e1b00 */
[----:B------:R-:W-:Y:S04]  /*bc30*/  BSSY B1, `(.L_x_4268) ;  /* 0x0000172000017945 */ /* 0x000fe80003800000 */
[----:B------:R-:W-:Y:S05]  /*bc40*/  @P0 BRA `(.L_x_4269) ;  /* 0x0000001400c00947 */ /* 0x000fea0003800000 */
[----:B------:R-:W-:Y:S01]  /*bc50*/  IMAD.MOV.U32 R60, RZ, RZ, 0x652b82fe ;  /* 0x652b82feff3c7424 */ /* 0x000fe200078e00ff */
[----:B------:R-:W-:Y:S01]  /*bc60*/  MOV R61, 0x3ff71547 ;  /* 0x3ff71547003d7802 */ /* 0x000fe20000000f00 */
[----:B0-----:R-:W-:Y:S01]  /*bc70*/  IMAD.MOV.U32 R2, RZ, RZ, -0x105c611 ;  /* 0xfefa39efff027424 */ /* 0x001fe200078e00ff */
[----:B------:R-:W-:Y:S01]  /*bc80*/  MOV R7, 0x3c7abc9e ;  /* 0x3c7abc9e00077802 */ /* 0x000fe20000000f00 */
[----:B------:R-:W-:Y:S01]  /*bc90*/  IMAD.MOV.U32 R3, RZ, RZ, 0x3fe62e42 ;  /* 0x3fe62e42ff037424 */ /* 0x000fe200078e00ff */
[----:B------:R-:W-:Y:S01]  /*bca0*/  MOV R25, 0x3e928af3 ;  /* 0x3e928af300197802 */ /* 0x000fe20000000f00 */
[----:B------:R-:W-:Y:S01]  /*bcb0*/  IMAD.MOV.U32 R6, RZ, RZ, 0x3b39803f ;  /* 0x3b39803fff067424 */ /* 0x000fe200078e00ff */
[----:B-----5:R-:W-:Y:S01]  /*bcc0*/  DFMA R58, -R22, R60, 6.75539944105574400000e+15 ;  /* 0x43380000163a742b */ /* 0x020fe2000000013c */
[----:B------:R-:W-:Y:S01]  /*bcd0*/  IMAD.MOV.U32 R24, RZ, RZ, -0x35dec16 ;  /* 0xfca213eaff187424 */ /* 0x000fe200078e00ff */
[----:B------:R-:W-:Y:S01]  /*bce0*/  MOV R29, 0x3f56c16c ;  /* 0x3f56c16c001d7802 */ /* 0x000fe20000000f00 */
[----:B------:R-:W-:Y:S01]  /*bcf0*/  IMAD.MOV.U32 R26, RZ, RZ, 0x14761f65 ;  /* 0x14761f65ff1a7424 */ /* 0x000fe200078e00ff */
[----:B------:R-:W-:Y:S01]  /*bd00*/  MOV R33, 0x3fa55555 ;  /* 0x3fa5555500217802 */ /* 0x000fe20000000f00 */
[----:B------:R-:W-:Y:S01]  /*bd10*/  IMAD.MOV.U32 R27, RZ, RZ, 0x3f2a01a0 ;  /* 0x3f2a01a0ff1b7424 */ /* 0x000fe200078e00ff */
[----:B------:R-:W-:Y:S01]  /*bd20*/  MOV R55, 0x3fe00000 ;  /* 0x3fe0000000377802 */ /* 0x000fe20000000f00 */
[----:B------:R-:W-:Y:S01]  /*bd30*/  IMAD.MOV.U32 R28, RZ, RZ, 0x1852b7af ;  /* 0x1852b7afff1c7424 */ /* 0x000fe200078e00ff */
[----:B------:R-:W-:Y:S01]  /*bd40*/  DADD R56, R58, -6.75539944105574400000e+15 ;  /* 0xc33800003a387429 */ /* 0x000fe20000000000 */
[----:B------:R-:W-:Y:S01]  /*bd50*/  IMAD.MOV.U32 R30, RZ, RZ, 0x11122322 ;  /* 0x11122322ff1e7424 */ /* 0x000fe200078e00ff */
[----:B------:R-:W-:Y:S01]  /*bd60*/  BSSY B0, `(.L_x_4270) ;  /* 0x000002b000007945 */ /* 0x000fe20003800000 */
[----:B------:R-:W-:-:S02]  /*bd70*/  IMAD.MOV.U32 R31, RZ, RZ, 0x3f811111 ;  /* 0x3f811111ff1f7424 */ /* 0x000fc400078e00ff */
[----:B------:R-:W-:Y:S02]  /*bd80*/  IMAD.MOV.U32 R32, RZ, RZ, 0x555502a1 ;  /* 0x555502a1ff207424 */ /* 0x000fe400078e00ff */
[----:B------:R-:W-:Y:S01]  /*bd90*/  IMAD.MOV.U32 R52, RZ, RZ, 0x55555511 ;  /* 0x55555511ff347424 */ /* 0x000fe200078e00ff */
[----:B------:R-:W-:Y:S01]  /*bda0*/  DFMA R4, R56, -R2, -R22 ;  /* 0x800000023804722b */ /* 0x000fe20000000816 */
[----:B------:R-:W-:Y:S02]  /*bdb0*/  IMAD.MOV.U32 R53, RZ, RZ, 0x3fc55555 ;  /* 0x3fc55555ff357424 */ /* 0x000fe400078e00ff */
[----:B------:R-:W-:-:S05]  /*bdc0*/  IMAD.MOV.U32 R54, RZ, RZ, 0xb ;  /* 0x0000000bff367424 */ /* 0x000fca00078e00ff */
[----:B------:R-:W-:Y:S01]  /*bdd0*/  DFMA R56, R56, -R6, R4 ;  /* 0x800000063838722b */ /* 0x000fe20000000004 */
[----:B------:R-:W-:Y:S02]  /*bde0*/  IMAD.MOV.U32 R6, RZ, RZ, 0x69ce2bdf ;  /* 0x69ce2bdfff067424 */ /* 0x000fe400078e00ff */
[----:B------:R-:W-:Y:S02]  /*bdf0*/  IMAD.MOV.U32 R7, RZ, RZ, 0x3e5ade15 ;  /* 0x3e5ade15ff077424 */ /* 0x000fe400078e00ff */
[----:B------:R-:W-:Y:S02]  /*be00*/  IMAD.MOV.U32 R4, RZ, RZ, 0x62401315 ;  /* 0x62401315ff047424 */ /* 0x000fe400078e00ff */
[----:B------:R-:W-:Y:S02]  /*be10*/  IMAD.MOV.U32 R5, RZ, RZ, 0x3ec71dee ;  /* 0x3ec71deeff057424 */ /* 0x000fe400078e00ff */
[----:B------:R-:W-:-:S08]  /*be20*/  DFMA R6, R56, R6, R24 ;  /* 0x000000063806722b */ /* 0x000fd00000000018 */
[----:B------:R-:W-:Y:S01]  /*be30*/  DFMA R24, R56, R6, R4 ;  /* 0x000000063818722b */ /* 0x000fe20000000004 */
[----:B------:R-:W-:Y:S01]  /*be40*/  IMAD.MOV.U32 R6, RZ, RZ, 0x7c89eb71 ;  /* 0x7c89eb71ff067424 */ /* 0x000fe200078e00ff */
[----:B------:R-:W-:-:S06]  /*be50*/  MOV R7, 0x3efa0199 ;  /* 0x3efa019900077802 */ /* 0x000fcc0000000f00 */
        /* <DEDUP_REMOVED lines=16> */
[----:B------:R-:W-:-:S12]  /*bf60*/  DSETP.GT.AND P0, PT, R22, RZ, PT ;  /* 0x000000ff1600722a */ /* 0x000fd80003f04000 */
[----:B------:R-:W-:-:S04]  /*bf70*/  @!P1 LEA.HI R24, R58, R58, RZ, 0x1 ;  /* 0x0000003a3a189211 */ /* 0x000fc800078f08ff */
[----:B------:R-:W-:-:S04]  /*bf80*/  @!P1 SHF.R.S32.HI R24, RZ, 0x1, R24 ;  /* 0x00000001ff189819 */ /* 0x000fc80000011418 */
[----:B------:R-:W-:Y:S01]  /*bf90*/  @!P1 IADD3 R0, R58, -R24, RZ ;  /* 0x800000183a009210 */ /* 0x000fe20007ffe0ff */
[----:B------:R-:W-:Y:S01]  /*bfa0*/  @!P1 IMAD R57, R24, 0x100000, R57 ;  /* 0x0010000018399824 */ /* 0x000fe200078e0239 */
[----:B------:R-:W-:Y:S01]  /*bfb0*/  DADD R24, -R22, +INF ;  /* 0x7ff0000016187429 */ /* 0x000fe20000000100 */
[----:B------:R-:W-:Y:S01]  /*bfc0*/  @!P1 IMAD.MOV.U32 R58, RZ, RZ, RZ ;  /* 0x000000ffff3a9224 */ /* 0x000fe200078e00ff */
[----:B------:R-:W-:-:S08]  /*bfd0*/  @!P1 LEA R59, R0, 0x3ff00000, 0x14 ;  /* 0x3ff00000003b9811 */ /* 0x000fd000078ea0ff */
[----:B------:R-:W-:Y:S02]  /*bfe0*/  FSEL R24, R24, RZ, !P0 ;  /* 0x000000ff18187208 */ /* 0x000fe40004000000 */
[----:B------:R-:W-:Y:S01]  /*bff0*/  FSEL R25, R25, RZ, !P0 ;  /* 0x000000ff19197208 */ /* 0x000fe20004000000 */
[----:B------:R-:W-:-:S11]  /*c000*/  @!P1 DMUL R24, R56, R58 ;  /* 0x0000003a38189228 */ /* 0x000fd60000000000 */
.L_x_4271:
[----:B------:R-:W-:Y:S05]  /*c010*/  BSYNC B0 ;  /* 0x0000000000007941 */ /* 0x000fea0003800000 */
.L_x_4270:
[----:B------:R-:W-:Y:S01]  /*c020*/  DFMA R60, R22, R60, 6.75539944105574400000e+15 ;  /* 0x43380000163c742b */ /* 0x000fe2000000003c */
[----:B------:R0:W-:Y:S01]  /*c030*/  STL.64 [R1], R8 ;  /* 0x0000000801007387 */ /* 0x0001e20000100a00 */
[----:B------:R-:W-:Y:S02]  /*c040*/  IMAD.MOV.U32 R58, RZ, RZ, 0x69ce2bdf ;  /* 0x69ce2bdfff3a7424 */ /* 0x000fe400078e00ff */
[----:B------:R-:W-:-:S04]  /*c050*/  IMAD.MOV.U32 R59, RZ, RZ, 0x3e5ade15 ;  /* 0x3e5ade15ff3b7424 */ /* 0x000fc800078e00ff */
[----:B------:R-:W-:Y:S01]  /*c060*/  DADD R56, R60, -6.75539944105574400000e+15 ;  /* 0xc33800003c387429 */ /* 0x000fe20000000000 */
[----:B0-----:R-:W-:Y:S01]  /*c070*/  IMAD.MOV.U32 R8, RZ, RZ, 0x3b39803f ;  /* 0x3b39803fff087424 */ /* 0x001fe200078e00ff */
[----:B------:R-:W-:-:S06]  /*c080*/  MOV R9, 0x3c7abc9e ;  /* 0x3c7abc9e00097802 */ /* 0x000fcc0000000f00 */
[----:B------:R-:W-:-:S08]  /*c090*/  DFMA R2, R56, -R2, R22 ;  /* 0x800000023802722b */ /* 0x000fd00000000016 */
[----:B------:R-:W-:Y:S01]  /*c0a0*/  DFMA R2, R56, -R8, R2 ;  /* 0x800000083802722b */ /* 0x000fe20000000002 */
[----:B------:R0:W5:Y:S01]  /*c0b0*/  LDL.LU.64 R8, [R1] ;  /* 0x0000000001087983 */ /* 0x0001620000300a00 */
[----:B------:R-:W-:Y:S01]  /*c0c0*/  IMAD.MOV.U32 R56, RZ, RZ, -0x35dec16 ;  /* 0xfca213eaff387424 */ /* 0x000fe200078e00ff */
[----:B------:R-:W-:Y:S01]  /*c0d0*/  MOV R57, 0x3e928af3 ;  /* 0x3e928af300397802 */ /* 0x000fe20000000f00 */
[----:B------:R-:W-:Y:S01]  /*c0e0*/  BSSY B0, `(.L_x_4272) ;  /* 0x000001c000007945 */ /* 0x000fe20003800000 */
[----:B------:R-:W-:-:S04]  /*c0f0*/  FSETP.GEU.FTZ.AND P0, PT, |R23|, 4.1917929649353027344, PT ;  /* 0x4086232b1700780b */ /* 0x000fc80003f1e200 */
        /* <DEDUP_REMOVED lines=20> */
[----:B------:R-:W-:-:S04]  /*c240*/  @!P0 SHF.R.S32.HI R5, RZ, 0x1, R0 ;  /* 0x00000001ff058819 */ /* 0x000fc80000011400 */
[----:B------:R-:W-:Y:S01]  /*c250*/  @!P0 LEA R3, R5, R3, 0x14 ;  /* 0x0000000305038211 */ /* 0x000fe200078ea0ff */
[----:B------:R-:W-:-:S05]  /*c260*/  @!P0 IMAD.IADD R4, R60, 0x1, -R5 ;  /* 0x000000013c048824 */ /* 0x000fca00078e0a05 */
[----:B------:R-:W-:Y:S01]  /*c270*/  @!P0 LEA R5, R4, 0x3ff00000, 0x14 ;  /* 0x3ff0000004058811 */ /* 0x000fe200078ea0ff */
[----:B------:R-:W-:-:S06]  /*c280*/  @!P0 IMAD.MOV.U32 R4, RZ, RZ, RZ ;  /* 0x000000ffff048224 */ /* 0x000fcc00078e00ff */
[----:B------:R-:W-:-:S11]  /*c290*/  @!P0 DMUL R26, R2, R4 ;  /* 0x00000004021a8228 */ /* 0x000fd60000000000 */
.L_x_4273:
[----:B------:R-:W-:Y:S05]  /*c2a0*/  BSYNC B0 ;  /* 0x0000000000007941 */ /* 0x000fea0003800000 */
.L_x_4272:
        /* <DEDUP_REMOVED lines=9> */
[----:B------:R-:W-:Y:S01]  /*c340*/  @!P0 MOV R3, R5 ;  /* 0x0000000500038202 */ /* 0x000fe20000000f00 */
[----:B------:R-:W-:-:S04]  /*c350*/  @!P0 IMAD.MOV.U32 R2, RZ, RZ, R4 ;  /* 0x000000ffff028224 */ /* 0x000fc800078e0004 */
        /* <DEDUP_REMOVED lines=74> */
.L_x_4275:
        /* <DEDUP_REMOVED lines=18> */
[----:B------:R-:W-:Y:S01]  /*c920*/  MOV R0, 0xc960 ;  /* 0x0000c96000007802 */ /* 0x000fe20000000f00 */
[----:B------:R-:W-:Y:S02]  /*c930*/  IMAD.MOV.U32 R5, RZ, RZ, R26 ;  /* 0x000000ffff057224 */ /* 0x000fe400078e001a */
[----:B------:R-:W-:-:S07]  /*c940*/  IMAD.MOV.U32 R4, RZ, RZ, R27 ;  /* 0x000000ffff047224 */ /* 0x000fce00078e001b */
[----:B-----5:R-:W-:Y:S05]  /*c950*/  CALL.REL.NOINC `($__internal_9_$__cuda_sm20_div_rn_f64_full) ;  /* 0x000000b000407944 */ /* 0x020fea0003c00000 */
.L_x_4278:
[----:B------:R-:W-:Y:S05]  /*c960*/  BSYNC B3 ;  /* 0x0000000000037941 */ /* 0x000fea0003800000 */
.L_x_4277:
        /* <DEDUP_REMOVED lines=29> */
.L_x_4276:
[----:B------:R-:W-:Y:S05]  /*cb40*/  BSYNC B2 ;  /* 0x0000000000027941 */ /* 0x000fea0003800000 */
.L_x_4274:
        /* <DEDUP_REMOVED lines=70> */
.L_x_4280:
        /* <DEDUP_REMOVED lines=35> */
.L_x_4281:
[----:B------:R-:W-:Y:S05]  /*d1e0*/  BSYNC B0 ;  /* 0x0000000000007941 */ /* 0x000fea0003800000 */
.L_x_4279:
        /* <DEDUP_REMOVED lines=17> */
[----:B-----5:R-:W-:Y:S05]  /*d300*/  CALL.REL.NOINC `($__internal_8_$__cuda_sm20_dblrcp_rn_slowpath_v3) ;  /* 0x000000a400307944 */ /* 0x020fea0003c00000 */
.L_x_4283:
[----:B------:R-:W-:Y:S05]  /*d310*/  BSYNC B2 ;  /* 0x0000000000027941 */ /* 0x000fea0003800000 */
.L_x_4282:
[----:B------:R-:W-:-:S08]  /*d320*/  DMUL R2, R2, R22 ;  /* 0x0000001602027228 */ /* 0x000fd00000000000 */
[----:B------:R-:W-:-:S08]  /*d330*/  DFMA R2, R24, R2, R26 ;  /* 0x000000021802722b */ /* 0x000fd0000000001a */
[----:B------:R-:W-:-:S11]  /*d340*/  DMUL R36, R2, R36 ;  /* 0x0000002402247228 */ /* 0x000fd60000000000 */
.L_x_4269:
[----:B------:R-:W-:Y:S05]  /*d350*/  BSYNC B1 ;  /* 0x0000000000017941 */ /* 0x000fea0003800000 */
.L_x_4268:
[----:B0-----:R-:W0:Y:S01]  /*d360*/  S2R R3, SR_TID.X ;  /* 0x0000000000037919 */ /* 0x001e220000002100 */
[----:B------:R-:W-:Y:S01]  /*d370*/  BSSY B1, `(.L_x_4284) ;  /* 0x0000172000017945 */ /* 0x000fe20003800000 */
[----:B0-----:R-:W-:-:S05]  /*d380*/  VIADD R3, R3, 0x80 ;  /* 0x0000008003037836 */ /* 0x001fca0000000000 */
[----:B------:R-:W-:-:S13]  /*d390*/  ISETP.GE.AND P0, PT, R3, R34, PT ;  /* 0x000000220300720c */ /* 0x000fda0003f06270 */
[----:B------:R-:W-:Y:S05]  /*d3a0*/  @P0 BRA `(.L_x_4285) ;  /* 0x0000001400b80947 */ /* 0x000fea0003800000 */
[----:B------:R-:W-:Y:S01]  /*d3b0*/  IMAD.MOV.U32 R60, RZ, RZ, 0x652b82fe ;  /* 0x652b82feff3c7424 */ /* 0x000fe200078e00ff */
[----:B------:R-:W-:Y:S01]  /*d3c0*/  MOV R61, 0x3ff71547 ;  /* 0x3ff71547003d7802 */ /* 0x000fe20000000f00 */
[----:B------:R-:W-:Y:S01]  /*d3d0*/  IMAD.MOV.U32 R2, RZ, RZ, -0x105c611 ;  /* 0xfefa39efff027424 */ /* 0x000fe200078e00ff */
[----:B------:R-:W-:Y:S01]  /*d3e0*/  MOV R7, 0x3c7abc9e ;  /* 0x3c7abc9e00077802 */ /* 0x000fe20000000f00 */
[----:B------:R-:W-:Y:S01]  /*d3f0*/  IMAD.MOV.U32 R3, RZ, RZ, 0x3fe62e42 ;  /* 0x3fe62e42ff037424 */ /* 0x000fe200078e00ff */
[----:B------:R-:W-:Y:S01]  /*d400*/  MOV R25, 0x3efa0199 ;  /* 0x3efa019900197802 */ /* 0x000fe20000000f00 */
[----:B------:R-:W-:Y:S01]  /*d410*/  IMAD.MOV.U32 R6, RZ, RZ, 0x3b39803f ;  /* 0x3b39803fff067424 */ /* 0x000fe200078e00ff */
[----:B-----5:R-:W-:Y:S01]  /*d420*/  DFMA R56, -R8, R60, 6.75539944105574400000e+15 ;  /* 0x433800000838742b */ /* 0x020fe2000000013c */
[----:B------:R-:W-:Y:S01]  /*d430*/  IMAD.MOV.U32 R24, RZ, RZ, 0x7c89eb71 ;  /* 0x7c89eb71ff187424 */ /* 0x000fe200078e00ff */
        /* <DEDUP_REMOVED lines=16> */
[----:B------:R-:W-:Y:S01]  /*d540*/  IMAD.MOV.U32 R6, RZ, RZ, 0x69ce2bdf ;  /* 0x69ce2bdfff067424 */ /* 0x000fe200078e00ff */
[----:B------:R-:W-:Y:S01]  /*d550*/  MOV R5, 0x3e928af3 ;  /* 0x3e928af300057802 */ /* 0x000fe20000000f00 */
[----:B------:R-:W-:Y:S02]  /*d560*/  IMAD.MOV.U32 R7, RZ, RZ, 0x3e5ade15 ;  /* 0x3e5ade15ff077424 */ /* 0x000fe400078e00ff */
[----:B------:R-:W-:-:S06]  /*d570*/  IMAD.MOV.U32 R4, RZ, RZ, -0x35dec16 ;  /* 0xfca213eaff047424 */ /* 0x000fcc00078e00ff */
        /* <DEDUP_REMOVED lines=31> */
.L_x_4287:
[----:B------:R-:W-:Y:S05]  /*d770*/  BSYNC B0 ;  /* 0x0000000000007941 */ /* 0x000fea0003800000 */
.L_x_4286:
        /* <DEDUP_REMOVED lines=10> */
[----:B------:R-:W-:Y:S01]  /*d820*/  FSETP.GEU.FTZ.AND P0, PT, |R9|, 4.1917929649353027344, PT ;  /* 0x4086232b0900780b */ /* 0x000fe20003f1e200 */
        /* <DEDUP_REMOVED lines=27> */
.L_x_4289:
[----:B------:R-:W-:Y:S05]  /*d9e0*/  BSYNC B0 ;  /* 0x0000000000007941 */ /* 0x000fea0003800000 */
.L_x_4288:
        /* <DEDUP_REMOVED lines=13> */
[----:B------:R-:W-:Y:S01]  /*dac0*/  IMAD.MOV.U32 R0, RZ, RZ, -0x3ff ;  /* 0xfffffc01ff007424 */ /* 0x000fe200078e00ff */
[----:B------:R-:W-:-:S11]  /*dad0*/  @!P0 MOV R0, 0xfffffbcb ;  /* 0xfffffbcb00008802 */ /* 0x000fd60000000f00 */
        /* <DEDUP_REMOVED lines=70> */
.L_x_4291:
        /* <DEDUP_REMOVED lines=18> */
[----:B------:R-:W-:Y:S01]  /*e060*/  IMAD.MOV.U32 R2, RZ, RZ, R5 ;  /* 0x000000ffff027224 */ /* 0x000fe200078e0005 */
[----:B------:R-:W-:Y:S01]  /*e070*/  MOV R5, R24 ;  /* 0x0000001800057202 */ /* 0x000fe20000000f00 */
[----:B------:R-:W-:-:S07]  /*e080*/  IMAD.MOV.U32 R4, RZ, RZ, R25 ;  /* 0x000000ffff047224 */ /* 0x000fce00078e0019 */
[----:B-----5:R-:W-:Y:S05]  /*e090*/  CALL.REL.NOINC `($__internal_9_$__cuda_sm20_div_rn_f64_full) ;  /* 0x0000009800707944 */ /* 0x020fea0003c00000 */
.L_x_4294:
[----:B------:R-:W-:Y:S05]  /*e0a0*/  BSYNC B3 ;  /* 0x0000000000037941 */ /* 0x000fea0003800000 */
.L_x_4293:
        /* <DEDUP_REMOVED lines=29> */
.L_x_4292:
[----:B------:R-:W-:Y:S05]  /*e280*/  BSYNC B2 ;  /* 0x0000000000027941 */ /* 0x000fea0003800000 */
.L_x_4290:
        /* <DEDUP_REMOVED lines=70> */
.L_x_4296:
        /* <DEDUP_REMOVED lines=35> */
.L_x_4297:
[----:B------:R-:W-:Y:S05]  /*e920*/  BSYNC B0 ;  /* 0x0000000000007941 */ /* 0x000fea0003800000 */
.L_x_4295:
        /* <DEDUP_REMOVED lines=18> */
.L_x_4299:
[----:B------:R-:W-:Y:S05]  /*ea50*/  BSYNC B2 ;  /* 0x0000000000027941 */ /* 0x000fea0003800000 */
.L_x_4298:
[----:B------:R-:W-:-:S08]  /*ea60*/  DMUL R2, R2, R8 ;  /* 0x0000000802027228 */ /* 0x000fd00000000000 */
[----:B------:R-:W-:-:S08]  /*ea70*/  DFMA R2, R22, R2, R24 ;  /* 0x000000021602722b */ /* 0x000fd00000000018 */
[----:B------:R-:W-:-:S11]  /*ea80*/  DMUL R40, R2, R40 ;  /* 0x0000002802287228 */ /* 0x000fd60000000000 */
.L_x_4285:
[----:B------:R-:W-:Y:S05]  /*ea90*/  BSYNC B1 ;  /* 0x0000000000017941 */ /* 0x000fea0003800000 */
.L_x_4284:
[----:B------:R-:W0:Y:S01]  /*eaa0*/  S2R R3, SR_TID.X ;  /* 0x0000000000037919 */ /* 0x000e220000002100 */
[----:B------:R-:W-:Y:S01]  /*eab0*/  BSSY B1, `(.L_x_4300) ;  /* 0x000016c000017945 */ /* 0x000fe20003800000 */
[----:B0-----:R-:W-:-:S04]  /*eac0*/  IADD3 R3, R3, 0x100, RZ ;  /* 0x0000010003037810 */ /* 0x001fc80007ffe0ff */
[----:B------:R-:W-:-:S13]  /*ead0*/  ISETP.GE.AND P0, PT, R3, R34, PT ;  /* 0x000000220300720c */ /* 0x000fda0003f06270 */
[----:B------:R-:W-:Y:S05]  /*eae0*/  @P0 BRA `(.L_x_4301) ;  /* 0x0000001400a00947 */ /* 0x000fea0003800000 */
[----:B------:R-:W-:Y:S01]  /*eaf0*/  IMAD.MOV.U32 R4, RZ, RZ, 0x652b82fe ;  /* 0x652b82feff047424 */ /* 0x000fe200078e00ff */
[----:B------:R-:W-:Y:S01]  /*eb00*/  MOV R25, 0x3fe62e42 ;  /* 0x3fe62e4200197802 */ /* 0x000fe20000000f00 */
        /* <DEDUP_REMOVED lines=9> */
[----:B------:R-:W-:-:S05]  /*eba0*/  IMAD.MOV.U32 R28, RZ, RZ, 0x69ce2bdf ;  /* 0x69ce2bdfff1c7424 */ /* 0x000fca00078e00ff */
        /* <DEDUP_REMOVED lines=11> */
[----:B------:R-:W-:Y:S02]  /*ec60*/  DFMA R24, R8, R28, R24 ;  /* 0x0000001c0818722b */ /* 0x000fe40000000018 */
[----:B------:R-:W-:-:S04]  /*ec70*/  DADD R28, -RZ, -R10 ;  /* 0x00000000ff1c7229 */ /* 0x000fc8000000090a */
[--C-:B------:R-:W-:Y:S02]  /*ec80*/  DFMA R22, R6, R22, R26.reuse ;  /* 0x000000160616722b */ /* 0x100fe4000000001a */
[----:B------:R-:W-:Y:S01]  /*ec90*/  DFMA R24, R8, R24, R26 ;  /* 0x000000180818722b */ /* 0x000fe2000000001a */
[----:B------:R-:W-:Y:S02]  /*eca0*/  IMAD.MOV.U32 R26, RZ, RZ, 0x7c89eb71 ;  /* 0x7c89eb71ff1a7424 */ /* 0x000fe400078e00ff */
[----:B------:R-:W-:Y:S01]  /*ecb0*/  IMAD.MOV.U32 R27, RZ, RZ, 0x3efa0199 ;  /* 0x3efa0199ff1b7424 */ /* 0x000fe200078e00ff */
[----:B------:R-:W-:-:S05]  /*ecc0*/  FSETP.GEU.FTZ.AND P0, PT, |R29|, 4.1917929649353027344, PT ;  /* 0x4086232b1d00780b */ /* 0x000fca0003f1e200 */
        /* <DEDUP_REMOVED lines=25> */
[----:B------:R-:W-:-:S06]  /*ee60*/  DFMA R24, R8, R24, R26 ;  /* 0x000000180818722b */ /* 0x000fcc000000001a */
[----:B------:R-:W-:Y:S02]  /*ee70*/  DFMA R22, R6, R22, 1 ;  /* 0x3ff000000616742b */ /* 0x000fe40000000016 */
[----:B------:R-:W-:-:S06]  /*ee80*/  DFMA R24, R8, R24, 1 ;  /* 0x3ff000000818742b */ /* 0x000fcc0000000018 */
        /* <DEDUP_REMOVED lines=11> */
[----:B------:R-:W-:Y:S01]  /*ef40*/  @!P1 LEA.HI R0, R2, R2, RZ, 0x1 ;  /* 0x0000000202009211 */ /* 0x000fe200078f08ff */
[----:B------:R-:W-:Y:S01]  /*ef50*/  @!P1 IMAD.MOV.U32 R24, RZ, RZ, RZ ;  /* 0x000000ffff189224 */ /* 0x000fe200078e00ff */
[----:B------:R-:W-:Y:S02]  /*ef60*/  FSEL R9, R9, RZ, !P0 ;  /* 0x000000ff09097208 */ /* 0x000fe40004000000 */
[----:B------:R-:W-:-:S05]  /*ef70*/  @!P1 SHF.R.S32.HI R3, RZ, 0x1, R0 ;  /* 0x00000001ff039819 */ /* 0x000fca0000011400 */
[----:B------:R-:W-:Y:S01]  /*ef80*/  @!P1 IMAD.IADD R2, R2, 0x1, -R3 ;  /* 0x0000000102029824 */ /* 0x000fe200078e0a03 */
[----:B------:R-:W-:-:S04]  /*ef90*/  @!P1 LEA R3, R3, R27, 0x14 ;  /* 0x0000001b03039211 */ /* 0x000fc800078ea0ff */
[----:B------:R-:W-:Y:S01]  /*efa0*/  @!P1 LEA R25, R2, 0x3ff00000, 0x14 ;  /* 0x3ff0000002199811 */ /* 0x000fe200078ea0ff */
[----:B------:R-:W-:-:S06]  /*efb0*/  @!P1 IMAD.MOV.U32 R2, RZ, RZ, R26 ;  /* 0x000000ffff029224 */ /* 0x000fcc00078e001a */
[----:B------:R-:W-:-:S11]  /*efc0*/  @!P1 DMUL R8, R2, R24 ;  /* 0x0000001802089228 */ /* 0x000fd60000000000 */
.L_x_4303:
[----:B------:R-:W-:Y:S05]  /*efd0*/  BSYNC B0 ;  /* 0x0000000000007941 */ /* 0x000fea0003800000 */
.L_x_4302:
        /* <DEDUP_REMOVED lines=14> */
.L_x_4305:
[----:B------:R-:W-:Y:S05]  /*f0c0*/  BSYNC B0 ;  /* 0x0000000000007941 */ /* 0x000fea0003800000 */
.L_x_4304:
        /* <DEDUP_REMOVED lines=85> */
.L_x_4307:
        /* <DEDUP_REMOVED lines=21> */
[----:B------:R-:W-:Y:S05]  /*f770*/  CALL.REL.NOINC `($__internal_9_$__cuda_sm20_div_rn_f64_full) ;  /* 0x0000008000b87944 */ /* 0x000fea0003c00000 */
.L_x_4310:
[----:B------:R-:W-:Y:S05]  /*f780*/  BSYNC B3 ;  /* 0x0000000000037941 */ /* 0x000fea0003800000 */
.L_x_4309:
        /* <DEDUP_REMOVED lines=29> */
.L_x_4308:
[----:B------:R-:W-:Y:S05]  /*f960*/  BSYNC B2 ;  /* 0x0000000000027941 */ /* 0x000fea0003800000 */
.L_x_4306:
        /* <DEDUP_REMOVED lines=70> */
.L_x_4312:
        /* <DEDUP_REMOVED lines=35> */
.L_x_4313:
[----:B------:R-:W-:Y:S05]  /*10000*/  BSYNC B0 ;  /* 0x0000000000007941 */ /* 0x000fea0003800000 */
.L_x_4311:
        /* <DEDUP_REMOVED lines=18> */
.L_x_4315:
[----:B------:R-:W-:Y:S05]  /*10130*/  BSYNC B2 ;  /* 0x0000000000027941 */ /* 0x000fea0003800000 */
.L_x_4314:
[----:B------:R-:W-:-:S08]  /*10140*/  DMUL R2, R2, R10 ;  /* 0x0000000a02027228 */ /* 0x000fd00000000000 */
[----:B------:R-:W-:-:S08]  /*10150*/  DFMA R2, R8, R2, R22 ;  /* 0x000000020802722b */ /* 0x000fd00000000016 */
[----:B------:R-:W-:-:S11]  /*10160*/  DMUL R44, R2, R44 ;  /* 0x0000002c022c7228 */ /* 0x000fd60000000000 */
.L_x_4301:
[----:B------:R-:W-:Y:S05]  /*10170*/  BSYNC B1 ;  /* 0x0000000000017941 */ /* 0x000fea0003800000 */
.L_x_4300:
[----:B------:R-:W0:Y:S01]  /*10180*/  S2R R3, SR_TID.X ;  /* 0x0000000000037919 */ /* 0x000e220000002100 */
[----:B------:R-:W-:Y:S01]  /*10190*/  BSSY B1, `(.L_x_4316) ;  /* 0x000016c000017945 */ /* 0x000fe20003800000 */
[----:B0-----:R-:W-:-:S05]  /*101a0*/  VIADD R3, R3, 0x180 ;  /* 0x0000018003037836 */ /* 0x001fca0000000000 */
[----:B------:R-:W-:-:S13]  /*101b0*/  ISETP.GE.AND P0, PT, R3, R34, PT ;  /* 0x000000220300720c */ /* 0x000fda0003f06270 */
[----:B------:R-:W-:Y:S05]  /*101c0*/  @P0 BRA `(.L_x_4317) ;  /* 0x0000001400a00947 */ /* 0x000fea0003800000 */
[----:B------:R-:W-:Y:S01]  /*101d0*/  IMAD.MOV.U32 R4, RZ, RZ, 0x652b82fe ;  /* 0x652b82feff047424 */ /* 0x000fe200078e00ff */
[----:B------:R-:W-:Y:S01]  /*101e0*/  MOV R5, 0x3ff71547 ;  /* 0x3ff7154700057802 */ /* 0x000fe20000000f00 */
[----:B-----5:R-:W-:Y:S01]  /*101f0*/  IMAD.MOV.U32 R22, RZ, RZ, -0x105c611 ;  /* 0xfefa39efff167424 */ /* 0x020fe200078e00ff */
[----:B------:R-:W-:Y:S01]  /*10200*/  MOV R25, 0x3c7abc9e ;  /* 0x3c7abc9e00197802 */ /* 0x000fe20000000f00 */
[----:B------:R-:W-:Y:S01]  /*10210*/  IMAD.MOV.U32 R23, RZ, RZ, 0x3fe62e42 ;  /* 0x3fe62e42ff177424 */ /* 0x000fe200078e00ff */
[----:B------:R-:W-:Y:S01]  /*10220*/  BSSY B0, `(.L_x_4318) ;  /* 0x0000049000007945 */ /* 0x000fe20003800000 */
[----:B------:R-:W-:Y:S01]  /*10230*/  IMAD.MOV.U32 R24, RZ, RZ, 0x3b39803f ;  /* 0x3b39803fff187424 */ /* 0x000fe200078e00ff */
[CC--:B------:R-:W-:Y:S01]  /*10240*/  DFMA R2, -R12.reuse, R4.reuse, 6.75539944105574400000e+15 ;  /* 0x433800000c02742b */ /* 0x0c0fe20000000104 */
        /* <DEDUP_REMOVED lines=15> */
[----:B------:R-:W-:Y:S02]  /*10340*/  DFMA R22, R8, R26, R22 ;  /* 0x0000001a0816722b */ /* 0x000fe40000000016 */
[----:B------:R-:W-:-:S04]  /*10350*/  DADD R26, -RZ, -R12 ;  /* 0x00000000ff1a7229 */ /* 0x000fc8000000090c */
[--C-:B------:R-:W-:Y:S02]  /*10360*/  DFMA R10, R6, R10, R24.reuse ;  /* 0x0000000a060a722b */ /* 0x100fe40000000018 */
[----:B------:R-:W-:Y:S01]  /*10370*/  DFMA R22, R8, R22, R24 ;  /* 0x000000160816722b */ /* 0x000fe20000000018 */
[----:B------:R-:W-:Y:S01]  /*10380*/  IMAD.MOV.U32 R24, RZ, RZ, 0x7c89eb71 ;  /* 0x7c89eb71ff187424 */ /* 0x000fe200078e00ff */
[----:B------:R-:W-:Y:S02]  /*10390*/  MOV R25, 0x3efa0199 ;  /* 0x3efa019900197802 */ /* 0x000fe40000000f00 */
[----:B------:R-:W-:-:S04]  /*103a0*/  FSETP.GEU.FTZ.AND P0, PT, |R27|, 4.1917929649353027344, PT ;  /* 0x4086232b1b00780b */ /* 0x000fc80003f1e200 */
        /* <DEDUP_REMOVED lines=25> */
[----:B------:R-:W-:-:S06]  /*10540*/  DFMA R22, R8, R22, R24 ;  /* 0x000000160816722b */ /* 0x000fcc0000000018 */
[----:B------:R-:W-:Y:S02]  /*10550*/  DFMA R10, R6, R10, 1 ;  /* 0x3ff00000060a742b */ /* 0x000fe4000000000a */
[----:B------:R-:W-:-:S06]  /*10560*/  DFMA R22, R8, R22, 1 ;  /* 0x3ff000000816742b */ /* 0x000fcc0000000016 */
        /* <DEDUP_REMOVED lines=12> */
[----:B------:R-:W-:Y:S02]  /*10630*/  @!P1 MOV R22, RZ ;  /* 0x000000ff00169202 */ /* 0x000fe40000000f00 */
[----:B------:R-:W-:Y:S02]  /*10640*/  @!P1 SHF.R.S32.HI R3, RZ, 0x1, R0 ;  /* 0x00000001ff039819 */ /* 0x000fe40000011400 */
[----:B------:R-:W-:-:S03]  /*10650*/  FSEL R9, R9, RZ, !P0 ;  /* 0x000000ff09097208 */ /* 0x000fc60004000000 */
[----:B------:R-:W-:Y:S02]  /*10660*/  @!P1 IMAD.IADD R2, R2, 0x1, -R3 ;  /* 0x0000000102029824 */ /* 0x000fe400078e0a03 */
[----:B------:R-:W-:-:S03]  /*10670*/  @!P1 IMAD R3, R3, 0x100000, R25 ;  /* 0x0010000003039824 */ /* 0x000fc600078e0219 */
[----:B------:R-:W-:Y:S01]  /*10680*/  @!P1 LEA R23, R2, 0x3ff00000, 0x14 ;  /* 0x3ff0000002179811 */ /* 0x000fe200078ea0ff */
[----:B------:R-:W-:-:S06]  /*10690*/  @!P1 IMAD.MOV.U32 R2, RZ, RZ, R24 ;  /* 0x000000ffff029224 */ /* 0x000fcc00078e0018 */
[----:B------:R-:W-:-:S11]  /*106a0*/  @!P1 DMUL R8, R2, R22 ;  /* 0x0000001602089228 */ /* 0x000fd60000000000 */
.L_x_4319:
[----:B------:R-:W-:Y:S05]  /*106b0*/  BSYNC B0 ;  /* 0x0000000000007941 */ /* 0x000fea0003800000 */
.L_x_4318:
        /* <DEDUP_REMOVED lines=14> */
.L_x_4321:
[----:B------:R-:W-:Y:S05]  /*107a0*/  BSYNC B0 ;  /* 0x0000000000007941 */ /* 0x000fea0003800000 */
.L_x_4320:
        /* <DEDUP_REMOVED lines=85> */
.L_x_4323:
        /* <DEDUP_REMOVED lines=22> */
.L_x_4326:
[----:B------:R-:W-:Y:S05]  /*10e60*/  BSYNC B3 ;  /* 0x0000000000037941 */ /* 0x000fea0003800000 */
.L_x_4325:
        /* <DEDUP_REMOVED lines=29> */
.L_x_4324:
[----:B------:R-:W-:Y:S05]  /*11040*/  BSYNC B2 ;  /* 0x0000000000027941 */ /* 0x000fea0003800000 */
.L_x_4322:
        /* <DEDUP_REMOVED lines=70> */
.L_x_4328:
        /* <DEDUP_REMOVED lines=35> */
.L_x_4329:
[----:B------:R-:W-:Y:S05]  /*116e0*/  BSYNC B0 ;  /* 0x0000000000007941 */ /* 0x000fea0003800000 */
.L_x_4327:
        /* <DEDUP_REMOVED lines=18> */
.L_x_4331:
[----:B------:R-:W-:Y:S05]  /*11810*/  BSYNC B2 ;  /* 0x0000000000027941 */ /* 0x000fea0003800000 */
.L_x_4330:
[----:B------:R-:W-:-:S08]  /*11820*/  DMUL R2, R2, R12 ;  /* 0x0000000c02027228 */ /* 0x000fd00000000000 */
[----:B------:R-:W-:-:S08]  /*11830*/  DFMA R2, R8, R2, R10 ;  /* 0x000000020802722b */ /* 0x000fd0000000000a */
[----:B------:R-:W-:-:S11]  /*11840*/  DMUL R46, R2, R46 ;  /* 0x0000002e022e7228 */ /* 0x000fd60000000000 */
.L_x_4317:
[----:B------:R-:W-:Y:S05]  /*11850*/  BSYNC B1 ;  /* 0x0000000000017941 */ /* 0x000fea0003800000 */
.L_x_4316:
[----:B------:R-:W0:Y:S01]  /*11860*/  S2R R3, SR_TID.X ;  /* 0x0000000000037919 */ /* 0x000e220000002100 */
[----:B------:R-:W-:Y:S01]  /*11870*/  BSSY B1, `(.L_x_4332) ;  /* 0x000016c000017945 */ /* 0x000fe20003800000 */
[----:B0-----:R-:W-:-:S04]  /*11880*/  IADD3 R3, R3, 0x200, RZ ;  /* 0x0000020003037810 */ /* 0x001fc80007ffe0ff */
[----:B------:R-:W-:-:S13]  /*11890*/  ISETP.GE.AND P0, PT, R3, R34, PT ;  /* 0x000000220300720c */ /* 0x000fda0003f06270 */
[----:B------:R-:W-:Y:S05]  /*118a0*/  @P0 BRA `(.L_x_4333) ;  /* 0x0000001400a00947 */ /* 0x000fea0003800000 */
[----:B------:R-:W-:Y:S01]  /*118b0*/  IMAD.MOV.U32 R4, RZ, RZ, 0x652b82fe ;  /* 0x652b82feff047424 */ /* 0x000fe200078e00ff */
[----:B-----5:R-:W-:Y:S01]  /*118c0*/  MOV R13, 0x3fe62e42 ;  /* 0x3fe62e42000d7802 */ /* 0x020fe20000000f00 */
[----:B------:R-:W-:Y:S01]  /*118d0*/  IMAD.MOV.U32 R5, RZ, RZ, 0x3ff71547 ;  /* 0x3ff71547ff057424 */ /* 0x000fe200078e00ff */
[----:B------:R-:W-:Y:S01]  /*118e0*/  MOV R25, 0x3e5ade15 ;  /* 0x3e5ade1500197802 */ /* 0x000fe20000000f00 */
[----:B------:R-:W-:Y:S01]  /*118f0*/  IMAD.MOV.U32 R12, RZ, RZ, -0x105c611 ;  /* 0xfefa39efff0c7424 */ /* 0x000fe200078e00ff */
[----:B------:R-:W-:Y:S01]  /*11900*/  BSSY B0, `(.L_x_4334) ;  /* 0x0000049000007945 */ /* 0x000fe20003800000 */
[----:B------:R-:W-:Y:S01]  /*11910*/  IMAD.MOV.U32 R22, RZ, RZ, 0x3b39803f ;  /* 0x3b39803fff167424 */ /* 0x000fe200078e00ff */
[----:B------:R-:W-:Y:S01]  /*11920*/  FSETP.GEU.FTZ.AND P2, PT, |R15|, 4.1917929649353027344, PT ;  /* 0x4086232b0f00780b */ /* 0x000fe20003f5e200 */
        /* <DEDUP_REMOVED lines=70> */
.L_x_4335:
[----:B------:R-:W-:Y:S05]  /*11d90*/  BSYNC B0 ;  /* 0x0000000000007941 */ /* 0x000fea0003800000 */
.L_x_4334:
        /* <DEDUP_REMOVED lines=14> */
.L_x_4337:
[----:B------:R-:W-:Y:S05]  /*11e80*/  BSYNC B0 ;  /* 0x0000000000007941 */ /* 0x000fea0003800000 */
.L_x_4336:
        /* <DEDUP_REMOVED lines=85> */
.L_x_4339:
        /* <DEDUP_REMOVED lines=22> */
.L_x_4342:
[----:B------:R-:W-:Y:S05]  /*12540*/  BSYNC B3 ;  /* 0x0000000000037941 */ /* 0x000fea0003800000 */
.L_x_4341:
        /* <DEDUP_REMOVED lines=29> */
.L_x_4340:
[----:B------:R-:W-:Y:S05]  /*12720*/  BSYNC B2 ;  /* 0x0000000000027941 */ /* 0x000fea0003800000 */
.L_x_4338:
        /* <DEDUP_REMOVED lines=70> */
.L_x_4344:
        /* <DEDUP_REMOVED lines=35> */
.L_x_4345:
[----:B------:R-:W-:Y:S05]  /*12dc0*/  BSYNC B0 ;  /* 0x0000000000007941 */ /* 0x000fea0003800000 */
.L_x_4343:
        /* <DEDUP_REMOVED lines=18> */
.L_x_4347:
[----:B------:R-:W-:Y:S05]  /*12ef0*/  BSYNC B2 ;  /* 0x0000000000027941 */ /* 0x000fea0003800000 */
.L_x_4346:
[----:B------:R-:W-:-:S08]  /*12f00*/  DMUL R2, R2, R14 ;  /* 0x0000000e02027228 */ /* 0x000fd00000000000 */
[----:B------:R-:W-:-:S08]  /*12f10*/  DFMA R2, R8, R2, R10 ;  /* 0x000000020802722b */ /* 0x000fd0000000000a */
[----:B------:R-:W-:-:S11]  /*12f20*/  DMUL R38, R2, R38 ;  /* 0x0000002602267228 */ /* 0x000fd60000000000 */
.L_x_4333:
[----:B------:R-:W-:Y:S05]  /*12f30*/  BSYNC B1 ;  /* 0x0000000000017941 */ /* 0x000fea0003800000 */
.L_x_4332:
        /* <DEDUP_REMOVED lines=83> */
.L_x_4351:
[----:B------:R-:W-:Y:S05]  /*13470*/  BSYNC B0 ;  /* 0x0000000000007941 */ /* 0x000fea0003800000 */
.L_x_4350:
        /* <DEDUP_REMOVED lines=14> */
.L_x_4353:
[----:B------:R-:W-:Y:S05]  /*13560*/  BSYNC B0 ;  /* 0x0000000000007941 */ /* 0x000fea0003800000 */
.L_x_4352:
        /* <DEDUP_REMOVED lines=85> */
.L_x_4355:
        /* <DEDUP_REMOVED lines=22> */
.L_x_4358:
[----:B------:R-:W-:Y:S05]  /*13c20*/  BSYNC B3 ;  /* 0x0000000000037941 */ /* 0x000fea0003800000 */
.L_x_4357:
        /* <DEDUP_REMOVED lines=29> */
.L_x_4356:
[----:B------:R-:W-:Y:S05]  /*13e00*/  BSYNC B2 ;  /* 0x0000000000027941 */ /* 0x000fea0003800000 */
.L_x_4354:
        /* <DEDUP_REMOVED lines=70> */
.L_x_4360:
        /* <DEDUP_REMOVED lines=35> */
.L_x_4361:
[----:B------:R-:W-:Y:S05]  /*144a0*/  BSYNC B0 ;  /* 0x0000000000007941 */ /* 0x000fea0003800000 */
.L_x_4359:
        /* <DEDUP_REMOVED lines=18> */
.L_x_4363:
[----:B------:R-:W-:Y:S05]  /*145d0*/  BSYNC B2 ;  /* 0x0000000000027941 */ /* 0x000fea0003800000 */
.L_x_4362:
[----:B------:R-:W-:-:S08]  /*145e0*/  DMUL R2, R2, R16 ;  /* 0x0000001002027228 */ /* 0x000fd00000000000 */
[----:B------:R-:W-:-:S08]  /*145f0*/  DFMA R2, R8, R2, R10 ;  /* 0x000000020802722b */ /* 0x000fd0000000000a */
[----:B------:R-:W-:-:S11]  /*14600*/  DMUL R42, R2, R42 ;  /* 0x0000002a022a7228 */ /* 0x000fd60000000000 */
.L_x_4349:
[----:B------:R-:W-:Y:S05]  /*14610*/  BSYNC B1 ;  /* 0x0000000000017941 */ /* 0x000fea0003800000 */
.L_x_4348:
        /* <DEDUP_REMOVED lines=77> */
[----:B------:R-:W-:Y:S01]  /*14af0*/  @!P1 IMAD.IADD R4, R4, 0x1, -R5 ;  /* 0x0000000104049824 */ /* 0x000fe200078e0a05 */
[----:B------:R-:W-:-:S04]  /*14b00*/  @!P1 LEA R5, R5, R7, 0x14 ;  /* 0x0000000705059211 */ /* 0x000fc800078ea0ff */
[----:B------:R-:W-:Y:S01]  /*14b10*/  @!P1 LEA R7, R4, 0x3ff00000, 0x14 ;  /* 0x3ff0000004079811 */ /* 0x000fe200078ea0ff */
[----:B------:R-:W-:Y:S02]  /*14b20*/  @!P1 IMAD.MOV.U32 R4, RZ, RZ, R6 ;  /* 0x000000ffff049224 */ /* 0x000fe400078e0006 */
[----:B------:R-:W-:-:S06]  /*14b30*/  @!P1 IMAD.MOV.U32 R6, RZ, RZ, RZ ;  /* 0x000000ffff069224 */ /* 0x000fcc00078e00ff */
[----:B------:R-:W-:-:S11]  /*14b40*/  @!P1 DMUL R8, R4, R6 ;  /* 0x0000000604089228 */ /* 0x000fd60000000000 */
.L_x_4367:
[----:B------:R-:W-:Y:S05]  /*14b50*/  BSYNC B0 ;  /* 0x0000000000007941 */ /* 0x000fea0003800000 */
.L_x_4366:
        /* <DEDUP_REMOVED lines=10> */
[----:B------:R-:W-:Y:S01]  /*14c00*/  @!P0 IMAD.IADD R2, R2, 0x1, -R3 ;  /* 0x0000000102028824 */ /* 0x000fe200078e0a03 */
[----:B------:R-:W-:-:S04]  /*14c10*/  @!P0 LEA R3, R3, R13, 0x14 ;  /* 0x0000000d03038211 */ /* 0x000fc800078ea0ff */
[----:B------:R-:W-:Y:S01]  /*14c20*/  @!P0 LEA R5, R2, 0x3ff00000, 0x14 ;  /* 0x3ff0000002058811 */ /* 0x000fe200078ea0ff */
[----:B------:R-:W-:-:S06]  /*14c30*/  @!P0 IMAD.MOV.U32 R2, RZ, RZ, R12 ;  /* 0x000000ffff028224 */ /* 0x000fcc00078e000c */
[----:B------:R-:W-:-:S11]  /*14c40*/  @!P0 DMUL R10, R2, R4 ;  /* 0x00000004020a8228 */ /* 0x000fd60000000000 */
.L_x_4369:
[----:B------:R-:W-:Y:S05]  /*14c50*/  BSYNC B0 ;  /* 0x0000000000007941 */ /* 0x000fea0003800000 */
.L_x_4368:
        /* <DEDUP_REMOVED lines=85> */
.L_x_4371:
        /* <DEDUP_REMOVED lines=22> */
.L_x_4374:
[----:B------:R-:W-:Y:S05]  /*15310*/  BSYNC B3 ;  /* 0x0000000000037941 */ /* 0x000fea0003800000 */
.L_x_4373:
        /* <DEDUP_REMOVED lines=29> */
.L_x_4372:
[----:B------:R-:W-:Y:S05]  /*154f0*/  BSYNC B2 ;  /* 0x0000000000027941 */ /* 0x000fea0003800000 */
.L_x_4370:
        /* <DEDUP_REMOVED lines=70> */
.L_x_4376:
        /* <DEDUP_REMOVED lines=35> */
.L_x_4377:
[----:B------:R-:W-:Y:S05]  /*15b90*/  BSYNC B0 ;  /* 0x0000000000007941 */ /* 0x000fea0003800000 */
.L_x_4375:
        /* <DEDUP_REMOVED lines=18> */
.L_x_4379:
[----:B------:R-:W-:Y:S05]  /*15cc0*/  BSYNC B2 ;  /* 0x0000000000027941 */ /* 0x000fea0003800000 */
.L_x_4378:
[----:B------:R-:W-:-:S08]  /*15cd0*/  DMUL R2, R2, R18 ;  /* 0x0000001202027228 */ /* 0x000fd00000000000 */
[----:B------:R-:W-:-:S08]  /*15ce0*/  DFMA R8, R8, R2, R10 ;  /* 0x000000020808722b */ /* 0x000fd0000000000a */
[----:B------:R-:W-:-:S11]  /*15cf0*/  DMUL R8, R8, R48 ;  /* 0x0000003008087228 */ /* 0x000fd60000000000 */
.L_x_4365:
[----:B------:R-:W-:Y:S05]  /*15d00*/  BSYNC B1 ;  /* 0x0000000000017941 */ /* 0x000fea0003800000 */
.L_x_4364:
[----:B------:R-:W0:Y:S01]  /*15d10*/  S2R R3, SR_TID.X ;  /* 0x0000000000037919 */ /* 0x000e220000002100 */
[----:B------:R-:W-:Y:S01]  /*15d20*/  BSSY B1, `(.L_x_4380) ;  /* 0x000016d000017945 */ /* 0x000fe20003800000 */
[----:B0-----:R-:W-:-:S05]  /*15d30*/  VIADD R3, R3, 0x380 ;  /* 0x0000038003037836 */ /* 0x001fca0000000000 */
[----:B------:R-:W-:-:S13]  /*15d40*/  ISETP.GE.AND P0, PT, R3, R34, PT ;  /* 0x000000220300720c */ /* 0x000fda0003f06270 */
[----:B------:R-:W-:Y:S05]  /*15d50*/  @P0 BRA `(.L_x_4381) ;  /* 0x0000001400a40947 */ /* 0x000fea0003800000 */
[----:B------:R-:W-:Y:S01]  /*15d60*/  MOV R2, 0x652b82fe ;  /* 0x652b82fe00027802 */ /* 0x000fe20000000f00 */
[----:B------:R-:W-:Y:S01]  /*15d70*/  IMAD.MOV.U32 R3, RZ, RZ, 0x3ff71547 ;  /* 0x3ff71547ff037424 */ /* 0x000fe200078e00ff */
[----:B-----5:R-:W-:Y:S01]  /*15d80*/  MOV R16, 0x3b39803f ;  /* 0x3b39803f00107802 */ /* 0x020fe20000000f00 */
[----:B------:R-:W-:Y:S01]  /*15d90*/  IMAD.MOV.U32 R14, RZ, RZ, -0x105c611 ;  /* 0xfefa39efff0e7424 */ /* 0x000fe200078e00ff */
[----:B------:R-:W-:Y:S01]  /*15da0*/  BSSY B0, `(.L_x_4382) ;  /* 0x000004a000007945 */ /* 0x000fe20003800000 */
[----:B------:R-:W-:Y:S01]  /*15db0*/  IMAD.MOV.U32 R15, RZ, RZ, 0x3fe62e42 ;  /* 0x3fe62e42ff0f7424 */ /* 0x000fe200078e00ff */
[----:B------:R-:W-:Y:S01]  /*15dc0*/  FSETP.GEU.FTZ.AND P2, PT, |R21|, 4.1917929649353027344, PT ;  /* 0x4086232b1500780b */ /* 0x000fe20003f5e200 */
        /* <DEDUP_REMOVED lines=71> */
.L_x_4383:
[----:B------:R-:W-:Y:S05]  /*16240*/  BSYNC B0 ;  /* 0x0000000000007941 */ /* 0x000fea0003800000 */
.L_x_4382:
        /* <DEDUP_REMOVED lines=15> */
.L_x_4385:
[----:B------:R-:W-:Y:S05]  /*16340*/  BSYNC B0 ;  /* 0x0000000000007941 */ /* 0x000fea0003800000 */
.L_x_4384:
        /* <DEDUP_REMOVED lines=23> */
[----:B------:R-:W-:Y:S01]  /*164c0*/  IMAD.MOV.U32 R12, RZ, RZ, R14 ;  /* 0x000000ffff0c7224 */ /* 0x000fe200078e000e */
[----:B------:R-:W-:Y:S01]  /*164d0*/  MOV R19, 0x3ed0ee25 ;  /* 0x3ed0ee2500137802 */ /* 0x000fe20000000f00 */
[----:B------:R-:W-:Y:S01]  /*164e0*/  IMAD.MOV.U32 R4, RZ, RZ, RZ ;  /* 0x000000ffff047224 */ /* 0x000fe200078e00ff */
[----:B------:R-:W-:Y:S01]  /*164f0*/  LOP3.LUT R13, R2, 0x3ff00000, RZ, 0xfc, !PT ;  /* 0x3ff00000020d7812 */ /* 0x000fe200078efcff */
[----:B------:R-:W-:Y:S01]  /*16500*/  IMAD.MOV.U32 R18, RZ, RZ, -0x748574fc ;  /* 0x8b7a8b04ff127424 */ /* 0x000fe200078e00ff */
[----:B------:R-:W-:Y:S01]  /*16510*/  UMOV UR6, 0x3ae80f1e ;  /* 0x3ae80f1e00067882 */ /* 0x000fe20000000000 */
[----:B------:R-:W-:Y:S01]  /*16520*/  UMOV UR7, 0x3eb1380b ;  /* 0x3eb1380b00077882 */ /* 0x000fe20000000000 */
[----:B------:R-:W-:Y:S01]  /*16530*/  ISETP.GE.AND P0, PT, R13, 0x3ff6a09f, PT ;  /* 0x3ff6a09f0d00780c */ /* 0x000fe20003f06270 */
[----:B------:R-:W-:Y:S01]  /*16540*/  UMOV UR8, 0x80000000 ;  /* 0x8000000000087882 */ /* 0x000fe20000000000 */
[----:B------:R-:W-:Y:S01]  /*16550*/  LEA.HI R0, R15, R0, RZ, 0xc ;  /* 0x000000000f007211 */ /* 0x000fe200078f60ff */
[----:B------:R-:W-:-:S10]  /*16560*/  UMOV UR9, 0x43300000 ;  /* 0x4330000000097882 */ /* 0x000fd40000000000 */
[----:B------:R-:W-:Y:S01]  /*16570*/  @P0 IADD3 R3, R13, -0x100000, RZ ;  /* 0xfff000000d030810 */ /* 0x000fe20007ffe0ff */
[----:B------:R-:W-:-:S04]  /*16580*/  @P0 VIADD R0, R0, 0x1 ;  /* 0x0000000100000836 */ /* 0x000fc80000000000 */
        /* <DEDUP_REMOVED lines=49> */
.L_x_4387:
        /* <DEDUP_REMOVED lines=22> */
.L_x_4390:
[----:B------:R-:W-:Y:S05]  /*16a00*/  BSYNC B3 ;  /* 0x0000000000037941 */ /* 0x000fea0003800000 */
.L_x_4389:
        /* <DEDUP_REMOVED lines=29> */
.L_x_4388:
[----:B------:R-:W-:Y:S05]  /*16be0*/  BSYNC B2 ;  /* 0x0000000000027941 */ /* 0x000fea0003800000 */
.L_x_4386:
        /* <DEDUP_REMOVED lines=70> */
.L_x_4392:
        /* <DEDUP_REMOVED lines=35> */
.L_x_4393:
[----:B------:R-:W-:Y:S05]  /*17280*/  BSYNC B0 ;  /* 0x0000000000007941 */ /* 0x000fea0003800000 */
.L_x_4391:
        /* <DEDUP_REMOVED lines=18> */
.L_x_4395:
[----:B------:R-:W-:Y:S05]  /*173b0*/  BSYNC B2 ;  /* 0x0000000000027941 */ /* 0x000fea0003800000 */
.L_x_4394:
[----:B------:R-:W-:-:S08]  /*173c0*/  DMUL R2, R2, R20 ;  /* 0x0000001402027228 */ /* 0x000fd00000000000 */
[----:B------:R-:W-:-:S08]  /*173d0*/  DFMA R2, R10, R2, R12 ;  /* 0x000000020a02722b */ /* 0x000fd0000000000c */
[----:B------:R-:W-:-:S11]  /*173e0*/  DMUL R50, R2, R50 ;  /* 0x0000003202327228 */ /* 0x000fd60000000000 */
.L_x_4381:
[----:B------:R-:W-:Y:S05]  /*173f0*/  BSYNC B1 ;  /* 0x0000000000017941 */ /* 0x000fea0003800000 */
.L_x_4380:
[----:B------:R-:W0:Y:S01]  /*17400*/  S2R R0, SR_TID.X ;  /* 0x0000000000007919 */ /* 0x000e220000002100 */
[----:B------:R-:W-:Y:S04]  /*17410*/  BSSY B0, `(.L_x_4396) ;  /* 0x0000033000007945 */ /* 0x000fe80003800000 */
[----:B------:R-:W-:Y:S01]  /*17420*/  BSSY B1, `(.L_x_4397) ;  /* 0x000002b000017945 */ /* 0x000fe20003800000 */
[----:B0-----:R-:W-:-:S13]  /*17430*/  ISETP.GE.AND P0, PT, R0, R34, PT ;  /* 0x000000220000720c */ /* 0x001fda0003f06270 */
[----:B------:R-:W0:Y:S01]  /*17440*/  @!P0 LDC.64 R2, c[0x0][0x218] ;  /* 0x00008600ff028b82 */ /* 0x000e220000000a00 */
[----:B------:R-:W-:Y:S02]  /*17450*/  @!P0 IMAD.IADD R5, R35, 0x1, R0 ;  /* 0x0000000123058824 */ /* 0x000fe400078e0200 */
[----:B------:R-:W-:Y:S02]  /*17460*/  @!P0 VIADD R0, R0, 0x80 ;  /* 0x0000008000008836 */ /* 0x000fe40000000000 */
[----:B0-----:R-:W-:-:S05]  /*17470*/  @!P0 IMAD.WIDE.U32 R2, R5, 0x8, R2 ;  /* 0x0000000805028825 */ /* 0x001fca00078e0002 */
[----:B-----5:R0:W-:Y:S01]  /*17480*/  @!P0 STG.E.64 desc[UR4][R2.64], R36 ;  /* 0x0000002402008986 */ /* 0x0201e2000c101b04 */
[----:B------:R-:W-:-:S13]  /*17490*/  ISETP.GE.AND P0, PT, R0, R34, PT ;  /* 0x000000220000720c */ /* 0x000fda0003f06270 */
[----:B0-----:R-:W-:Y:S05]  /*174a0*/  @P0 BRA `(.L_x_4398) ;  /* 0x0000000000300947 */ /* 0x001fea0003800000 */
[----:B------:R-:W0:Y:S01]  /*174b0*/  LDC.64 R2, c[0x0][0x218] ;  /* 0x00008600ff027b82 */ /* 0x000e220000000a00 */
[----:B------:R-:W-:Y:S01]  /*174c0*/  IADD3 R5, R35, R0, RZ ;  /* 0x0000000023057210 */ /* 0x000fe20007ffe0ff */
[----:B------:R-:W-:-:S05]  /*174d0*/  VIADD R0, R0, 0x80 ;  /* 0x0000008000007836 */ /* 0x000fca0000000000 */
[----:B------:R-:W-:Y:S01]  /*174e0*/  ISETP.GE.AND P0, PT, R0, R34, PT ;  /* 0x000000220000720c */ /* 0x000fe20003f06270 */
[----:B0-----:R-:W-:-:S05]  /*174f0*/  IMAD.WIDE.U32 R2, R5, 0x8, R2 ;  /* 0x0000000805027825 */ /* 0x001fca00078e0002 */
[----:B------:R0:W-:Y:S07]  /*17500*/  STG.E.64 desc[UR4][R2.64], R40 ;  /* 0x0000002802007986 */ /* 0x0001ee000c101b04 */
[----:B------:R-:W-:Y:S05]  /*17510*/  @P0 BRA `(.L_x_4399) ;  /* 0x0000000000300947 */ /* 0x000fea0003800000 */
[----:B0-----:R-:W0:Y:S01]  /*17520*/  LDC.64 R2, c[0x0][0x218] ;  /* 0x00008600ff027b82 */ /* 0x001e220000000a00 */
[----:B------:R-:W-:Y:S02]  /*17530*/  IMAD.IADD R5, R35, 0x1, R0 ;  /* 0x0000000123057824 */ /* 0x000fe400078e0200 */
[----:B------:R-:W-:Y:S02]  /*17540*/  VIADD R0, R0, 0x80 ;  /* 0x0000008000007836 */ /* 0x000fe40000000000 */
[----:B0-----:R-:W-:-:S05]  /*17550*/  IMAD.WIDE.U32 R2, R5, 0x8, R2 ;  /* 0x0000000805027825 */ /* 0x001fca00078e0002 */
[----:B------:R0:W-:Y:S02]  /*17560*/  STG.E.64 desc[UR4][R2.64], R44 ;  /* 0x0000002c02007986 */ /* 0x0001e4000c101b04 */
.L_x_4398:
[----:B------:R-:W-:-:S13]  /*17570*/  ISETP.GE.AND P0, PT, R0, R34, PT ;  /* 0x000000220000720c */ /* 0x000fda0003f06270 */
[----:B------:R-:W-:Y:S05]  /*17580*/  @P0 BRA `(.L_x_4400) ;  /* 0x0000000000300947 */ /* 0x000fea0003800000 */
[----:B0-----:R-:W0:Y:S01]  /*17590*/  LDC.64 R2, c[0x0][0x218] ;  /* 0x00008600ff027b82 */ /* 0x001e220000000a00 */
[----:B------:R-:W-:Y:S01]  /*175a0*/  IADD3 R5, R35, R0, RZ ;  /* 0x0000000023057210 */ /* 0x000fe20007ffe0ff */
[----:B------:R-:W-:-:S04]  /*175b0*/  VIADD R0, R0, 0x80 ;  /* 0x0000008000007836 */ /* 0x000fc80000000000 */
[----:B0-----:R-:W-:-:S05]  /*175c0*/  IMAD.WIDE.U32 R2, R5, 0x8, R2 ;  /* 0x0000000805027825 */ /* 0x001fca00078e0002 */
[----:B------:R1:W-:Y:S02]  /*175d0*/  STG.E.64 desc[UR4][R2.64], R46 ;  /* 0x0000002e02007986 */ /* 0x0003e4000c101b04 */
.L_x_4399:
[----:B------:R-:W-:-:S13]  /*175e0*/  ISETP.GE.AND P0, PT, R0, R34, PT ;  /* 0x000000220000720c */ /* 0x000fda0003f06270 */
[----:B------:R-:W-:Y:S05]  /*175f0*/  @P0 BRA `(.L_x_4401) ;  /* 0x0000000000340947 */ /* 0x000fea0003800000 */
[----:B01----:R-:W0:Y:S01]  /*17600*/  LDC.64 R2, c[0x0][0x218] ;  /* 0x00008600ff027b82 */ /* 0x003e220000000a00 */
[----:B------:R-:W-:Y:S02]  /*17610*/  IMAD.IADD R5, R35, 0x1, R0 ;  /* 0x0000000123057824 */ /* 0x000fe400078e0200 */
[----:B------:R-:W-:Y:S02]  /*17620*/  VIADD R0, R0, 0x80 ;  /* 0x0000008000007836 */ /* 0x000fe40000000000 */
[----:B0-----:R-:W-:-:S05]  /*17630*/  IMAD.WIDE.U32 R2, R5, 0x8, R2 ;  /* 0x0000000805027825 */ /* 0x001fca00078e0002 */
[----:B------:R1:W-:Y:S02]  /*17640*/  STG.E.64 desc[UR4][R2.64], R38 ;  /* 0x0000002602007986 */ /* 0x0003e4000c101b04 */
.L_x_4400:
[----:B------:R-:W-:-:S13]  /*17650*/  ISETP.GE.AND P0, PT, R0, R34, PT ;  /* 0x000000220000720c */ /* 0x000fda0003f06270 */
[----:B------:R-:W-:Y:S05]  /*17660*/  @P0 BREAK B1 ;  /* 0x0000000000010942 */ /* 0x000fea0003800000 */
[----:B------:R-:W-:Y:S05]  /*17670*/  @P0 BRA `(.L_x_4402) ;  /* 0x0000000000300947 */ /* 0x000fea0003800000 */
[----:B01----:R-:W0:Y:S01]  /*17680*/  LDC.64 R2, c[0x0][0x218] ;  /* 0x00008600ff027b82 */ /* 0x003e220000000a00 */
[----:B------:R-:W-:Y:S01]  /*17690*/  IADD3 R5, R35, R0, RZ ;  /* 0x0000000023057210 */ /* 0x000fe20007ffe0ff */
[----:B------:R-:W-:-:S04]  /*176a0*/  VIADD R0, R0, 0x80 ;  /* 0x0000008000007836 */ /* 0x000fc80000000000 */
[----:B0-----:R-:W-:-:S05]  /*176b0*/  IMAD.WIDE.U32 R2, R5, 0x8, R2 ;  /* 0x0000000805027825 */ /* 0x001fca00078e0002 */
[----:B------:R2:W-:Y:S02]  /*176c0*/  STG.E.64 desc[UR4][R2.64], R42 ;  /* 0x0000002a02007986 */ /* 0x0005e4000c101b04 */
.L_x_4401:
[----:B------:R-:W-:Y:S05]  /*176d0*/  BSYNC B1 ;  /* 0x0000000000017941 */ /* 0x000fea0003800000 */
.L_x_4397:
[----:B------:R-:W-:-:S13]  /*176e0*/  ISETP.GE.AND P0, PT, R0, R34, PT ;  /* 0x000000220000720c */ /* 0x000fda0003f06270 */
[----:B012---:R-:W0:Y:S01]  /*176f0*/  @!P0 LDC.64 R2, c[0x0][0x218] ;  /* 0x00008600ff028b82 */ /* 0x007e220000000a00 */
[----:B------:R-:W-:Y:S02]  /*17700*/  @!P0 IMAD.IADD R5, R35, 0x1, R0 ;  /* 0x0000000123058824 */ /* 0x000fe400078e0200 */
[----:B------:R-:W-:Y:S02]  /*17710*/  @!P0 VIADD R0, R0, 0x80 ;  /* 0x0000008000008836 */ /* 0x000fe40000000000 */
[----:B0-----:R-:W-:-:S05]  /*17720*/  @!P0 IMAD.WIDE.U32 R2, R5, 0x8, R2 ;  /* 0x0000000805028825 */ /* 0x001fca00078e0002 */
[----:B------:R2:W-:Y:S02]  /*17730*/  @!P0 STG.E.64 desc[UR4][R2.64], R8 ;  /* 0x0000000802008986 */ /* 0x0005e4000c101b04 */
.L_x_4402:
[----:B------:R-:W-:Y:S05]  /*17740*/  BSYNC B0 ;  /* 0x0000000000007941 */ /* 0x000fea0003800000 */
.L_x_4396:
[----:B------:R-:W-:Y:S05]  /*17750*/  WARPSYNC.ALL ;  /* 0x0000000000007948 */ /* 0x000fea0003800000 */
[----:B------:R-:W-:-:S13]  /*17760*/  ISETP.GE.AND P0, PT, R0, R34, PT ;  /* 0x000000220000720c */ /* 0x000fda0003f06270 */
[----:B------:R-:W-:Y:S05]  /*17770*/  @P0 EXIT ;  /* 0x000000000000094d */ /* 0x000fea0003800000 */
[----:B012---:R-:W0:Y:S01]  /*17780*/  LDC.64 R2, c[0x0][0x218] ;  /* 0x00008600ff027b82 */ /* 0x007e220000000a00 */
[----:B------:R-:W-:-:S05]  /*17790*/  IADD3 R35, R35, R0, RZ ;  /* 0x0000000023237210 */ /* 0x000fca0007ffe0ff */
[----:B0-----:R-:W-:-:S05]  /*177a0*/  IMAD.WIDE.U32 R2, R35, 0x8, R2 ;  /* 0x0000000823027825 */ /* 0x001fca00078e0002 */
[----:B------:R-:W-:Y:S01]  /*177b0*/  STG.E.64 desc[UR4][R2.64], R50 ;  /* 0x0000003202007986 */ /* 0x000fe2000c101b04 */
[----:B------:R-:W-:Y:S05]  /*177c0*/  EXIT ;  /* 0x000000000000794d */ /* 0x000fea0003800000 */
        .weak           $__internal_8_$__cuda_sm20_dblrcp_rn_slowpath_v3
        .type           $__internal_8_$__cuda_sm20_dblrcp_rn_slowpath_v3,@function
        .size           $__internal_8_$__cuda_sm20_dblrcp_rn_slowpath_v3,($__internal_9_$__cuda_sm20_div_rn_f64_full - $__internal_8_$__cuda_sm20_dblrcp_rn_slowpath_v3)
$__internal_8_$__cuda_sm20_dblrcp_rn_slowpath_v3:
[----:B------:R-:W-:Y:S01]  /*177d0*/  DSETP.GTU.AND P0, PT, |R2|, +INF , PT ;  /* 0x7ff000000200742a */ /* 0x000fe20003f0c200 */
[----:B------:R-:W-:-:S13]  /*177e0*/  BSSY B0, `(.L_x_4403) ;  /* 0x0000022000007945 */ /* 0x000fda0003800000 */
        /* <DEDUP_REMOVED lines=9> */
[----:B------:R-:W-:Y:S01]  /*17880*/  VIADD R5, R3, 0xc0200000 ;  /* 0xc020000003057836 */ /* 0x000fe20000000000 */
[----:B------:R-:W-:-:S03]  /*17890*/  MOV R4, R2 ;  /* 0x0000000200047202 */ /* 0x000fc60000000f00 */
[----:B------:R-:W0:Y:S03]  /*178a0*/  MUFU.RCP64H R7, R5 ;  /* 0x0000000500077308 */ /* 0x000e260000001800 */
        /* <DEDUP_REMOVED lines=10> */
.L_x_4406:
        /* <DEDUP_REMOVED lines=9> */
.L_x_4404:
[----:B------:R-:W-:Y:S01]  /*179e0*/  LOP3.LUT R5, R3, 0x80000, RZ, 0xfc, !PT ;  /* 0x0008000003057812 */ /* 0x000fe200078efcff */
[----:B------:R-:W-:-:S07]  /*179f0*/  IMAD.MOV.U32 R4, RZ, RZ, R2 ;  /* 0x000000ffff047224 */ /* 0x000fce00078e0002 */
.L_x_4405:
[----:B------:R-:W-:Y:S05]  /*17a00*/  BSYNC B0 ;  /* 0x0000000000007941 */ /* 0x000fea0003800000 */
.L_x_4403:
[----:B------:R-:W-:Y:S01]  /*17a10*/  IMAD.MOV.U32 R2, RZ, RZ, R4 ;  /* 0x000000ffff027224 */ /* 0x000fe200078e0004 */
[----:B------:R-:W-:Y:S01]  /*17a20*/  MOV R4, R0 ;  /* 0x0000000000047202 */ /* 0x000fe20000000f00 */
[----:B------:R-:W-:Y:S02]  /*17a30*/  IMAD.MOV.U32 R3, RZ, RZ, R5 ;  /* 0x000000ffff037224 */ /* 0x000fe400078e0005 */
[----:B------:R-:W-:-:S04]  /*17a40*/  IMAD.MOV.U32 R5, RZ, RZ, 0x0 ;  /* 0x00000000ff057424 */ /* 0x000fc800078e00ff */
[----:B------:R-:W-:Y:S05]  /*17a50*/  RET.REL.NODEC R4 `(_ZN2at6native29vectorized_elementwise_kernelILi2EZZZNS0_61_GLOBAL__N__b29612f4_23_ActivationMishKernel_cu_9e10b42f_310220mish_backward_kernelERNS_14TensorIteratorEENKUlvE_clEvENKUlvE_clEvEUlddE_St5arrayIPcLm3EEEEviT0_T1_) ;  /* 0xfffffe8404687950 */ /* 0x000fea0003c3ffff */
        .weak           $__internal_9_$__cuda_sm20_div_rn_f64_full
        .type           $__internal_9_$__cuda_sm20_div_rn_f64_full,@function
        .size           $__internal_9_$__cuda_sm20_div_rn_f64_full,(.L_x_8562 - $__internal_9_$__cuda_sm20_div_rn_f64_full)
$__internal_9_$__cuda_sm20_div_rn_f64_full:
[----:B------:R-:W-:Y:S01]  /*17a60*/  IMAD.MOV.U32 R29, RZ, RZ, R4 ;  /* 0x000000ffff1d7224 */ /* 0x000fe200078e0004 */
[C---:B------:R-:W-:Y:S01]  /*17a70*/  FSETP.GEU.AND P0, PT, |R2|.reuse, 1.469367938527859385e-39, PT ;  /* 0x001000000200780b */ /* 0x040fe20003f0e200 */
[----:B------:R-:W-:Y:S01]  /*17a80*/  IMAD.MOV.U32 R28, RZ, RZ, R5 ;  /* 0x000000ffff1c7224 */ /* 0x000fe200078e0005 */
[----:B------:R-:W-:Y:S01]  /*17a90*/  LOP3.LUT R6, R2, 0x800fffff, RZ, 0xc0, !PT ;  /* 0x800fffff02067812 */ /* 0x000fe200078ec0ff */
[----:B------:R-:W-:Y:S01]  /*17aa0*/  IMAD.MOV.U32 R5, RZ, RZ, R2 ;  /* 0x000000ffff057224 */ /* 0x000fe200078e0002 */
[C---:B------:R-:W-:Y:S01]  /*17ab0*/  FSETP.GEU.AND P2, PT, |R29|.reuse, 1.469367938527859385e-39, PT ;  /* 0x001000001d00780b */ /* 0x040fe20003f4e200 */
[----:B------:R-:W-:Y:S01]  /*17ac0*/  IMAD.MOV.U32 R56, RZ, RZ, 0x1ca00000 ;  /* 0x1ca00000ff387424 */ /* 0x000fe200078e00ff */
[----:B------:R-:W-:Y:S01]  /*17ad0*/  MOV R4, R3 ;  /* 0x0000000300047202 */ /* 0x000fe20000000f00 */
[----:B------:R-:W-:Y:S01]  /*17ae0*/  BSSY B0, `(.L_x_4407) ;  /* 0x0000059000007945 */ /* 0x000fe20003800000 */
[----:B------:R-:W-:Y:S01]  /*17af0*/  LOP3.LUT R7, R6, 0x3ff00000, RZ, 0xfc, !PT ;  /* 0x3ff0000006077812 */ /* 0x000fe200078efcff */
[----:B------:R-:W-:Y:S01]  /*17b00*/  IMAD.MOV.U32 R6, RZ, RZ, R3 ;  /* 0x000000ffff067224 */ /* 0x000fe200078e0003 */
[----:B------:R-:W-:-:S02]  /*17b10*/  LOP3.LUT R55, R29, 0x7ff00000, RZ, 0xc0, !PT ;  /* 0x7ff000001d377812 */ /* 0x000fc400078ec0ff */
[----:B------:R-:W-:Y:S01]  /*17b20*/  LOP3.LUT R54, R2, 0x7ff00000, RZ, 0xc0, !PT ;  /* 0x7ff0000002367812 */ /* 0x000fe200078ec0ff */
[----:B------:R-:W-:-:S03]  /*17b30*/  @!P0 DMUL R6, R4, 8.98846567431157953865e+307 ;  /* 0x7fe0000004068828 */ /* 0x000fc60000000000 */
[----:B------:R-:W-:Y:S01]  /*17b40*/  ISETP.GE.U32.AND P1, PT, R55, R54, PT ;  /* 0x000000363700720c */ /* 0x000fe20003f26070 */
[----:B------:R-:W-:Y:S01]  /*17b50*/  @!P2 IMAD.MOV.U32 R32, RZ, RZ, RZ ;  /* 0x000000ffff20a224 */ /* 0x000fe200078e00ff */
[----:B------:R-:W-:Y:S01]  /*17b60*/  @!P2 LOP3.LUT R30, R5, 0x7ff00000, RZ, 0xc0, !PT ;  /* 0x7ff00000051ea812 */ /* 0x000fe200078ec0ff */
[----:B------:R-:W0:Y:S03]  /*17b70*/  MUFU.RCP64H R3, R7 ;  /* 0x0000000700037308 */ /* 0x000e260000001800 */
[----:B------:R-:W-:Y:S02]  /*17b80*/  @!P2 ISETP.GE.U32.AND P3, PT, R55, R30, PT ;  /* 0x0000001e3700a20c */ /* 0x000fe40003f66070 */
[C---:B------:R-:W-:Y:S02]  /*17b90*/  SEL R30, R56.reuse, 0x63400000, !P1 ;  /* 0x63400000381e7807 */ /* 0x040fe40004800000 */
[----:B------:R-:W-:-:S02]  /*17ba0*/  @!P2 SEL R2, R56, 0x63400000, !P3 ;  /* 0x634000003802a807 */ /* 0x000fc40005800000 */
[--C-:B------:R-:W-:Y:S02]  /*17bb0*/  LOP3.LUT R31, R30, 0x800fffff, R29.reuse, 0xf8, !PT ;  /* 0x800fffff1e1f7812 */ /* 0x100fe400078ef81d */
[----:B------:R-:W-:Y:S02]  /*17bc0*/  @!P2 LOP3.LUT R2, R2, 0x80000000, R29, 0xf8, !PT ;  /* 0x800000000202a812 */ /* 0x000fe400078ef81d */
[----:B------:R-:W-:Y:S02]  /*17bd0*/  MOV R30, R28 ;  /* 0x0000001c001e7202 */ /* 0x000fe40000000f00 */
[----:B------:R-:W-:Y:S01]  /*17be0*/  @!P2 LOP3.LUT R33, R2, 0x100000, RZ, 0xfc, !PT ;  /* 0x001000000221a812 */ /* 0x000fe200078efcff */
[----:B------:R-:W-:-:S05]  /*17bf0*/  IMAD.MOV.U32 R2, RZ, RZ, 0x1 ;  /* 0x00000001ff027424 */ /* 0x000fca00078e00ff */
[----:B------:R-:W-:Y:S02]  /*17c00*/  @!P2 DFMA R30, R30, 2, -R32 ;  /* 0x400000001e1ea82b */ /* 0x000fe40000000820 */
[----:B0-----:R-:W-:-:S08]  /*17c10*/  DFMA R32, R2, -R6, 1 ;  /* 0x3ff000000220742b */ /* 0x001fd00000000806 */
[----:B------:R-:W-:-:S08]  /*17c20*/  DFMA R32, R32, R32, R32 ;  /* 0x000000202020722b */ /* 0x000fd00000000020 */
[----:B------:R-:W-:-:S08]  /*17c30*/  DFMA R2, R2, R32, R2 ;  /* 0x000000200202722b */ /* 0x000fd00000000002 */
[----:B------:R-:W-:-:S08]  /*17c40*/  DFMA R32, R2, -R6, 1 ;  /* 0x3ff000000220742b */ /* 0x000fd00000000806 */
[----:B------:R-:W-:-:S08]  /*17c50*/  DFMA R2, R2, R32, R2 ;  /* 0x000000200202722b */ /* 0x000fd00000000002 */
[----:B------:R-:W-:-:S08]  /*17c60*/  DMUL R32, R2, R30 ;  /* 0x0000001e02207228 */ /* 0x000fd00000000000 */
[----:B------:R-:W-:-:S08]  /*17c70*/  DFMA R52, R32, -R6, R30 ;  /* 0x800000062034722b */ /* 0x000fd0000000001e */
[----:B------:R-:W-:Y:S01]  /*17c80*/  DFMA R32, R2, R52, R32 ;  /* 0x000000340220722b */ /* 0x000fe20000000020 */
[----:B------:R-:W-:Y:S01]  /*17c90*/  IMAD.MOV.U32 R52, RZ, RZ, R55 ;  /* 0x000000ffff347224 */ /* 0x000fe200078e0037 */
[----:B------:R-:W-:Y:S02]  /*17ca0*/  @!P2 LOP3.LUT R52, R31, 0x7ff00000, RZ, 0xc0, !PT ;  /* 0x7ff000001f34a812 */ /* 0x000fe400078ec0ff */
[----:B------:R-:W-:Y:S02]  /*17cb0*/  MOV R53, R54 ;  /* 0x0000003600357202 */ /* 0x000fe40000000f00 */
[----:B------:R-:W-:Y:S01]  /*17cc0*/  @!P0 LOP3.LUT R53, R7, 0x7ff00000, RZ, 0xc0, !PT ;  /* 0x7ff0000007358812 */ /* 0x000fe200078ec0ff */
[----:B------:R-:W-:-:S05]  /*17cd0*/  VIADD R2, R52, 0xffffffff ;  /* 0xffffffff34027836 */ /* 0x000fca0000000000 */
[----:B------:R-:W-:Y:S01]  /*17ce0*/  ISETP.GT.U32.AND P0, PT, R2, 0x7feffffe, PT ;  /* 0x7feffffe0200780c */ /* 0x000fe20003f04070 */
[----:B------:R-:W-:-:S05]  /*17cf0*/  VIADD R2, R53, 0xffffffff ;  /* 0xffffffff35027836 */ /* 0x000fca0000000000 */
[----:B------:R-:W-:-:S13]  /*17d00*/  ISETP.GT.U32.OR P0, PT, R2, 0x7feffffe, P0 ;  /* 0x7feffffe0200780c */ /* 0x000fda0000704470 */
[----:B------:R-:W-:Y:S05]  /*17d10*/  @P0 BRA `(.L_x_4408) ;  /* 0x0000000000740947 */ /* 0x000fea0003800000 */
[----:B------:R-:W-:Y:S01]  /*17d20*/  LOP3.LUT R2, R5, 0x7ff00000, RZ, 0xc0, !PT ;  /* 0x7ff0000005027812 */ /* 0x000fe200078ec0ff */
[----:B------:R-:W-:-:S03]  /*17d30*/  IMAD.MOV.U32 R28, RZ, RZ, RZ ;  /* 0x000000ffff1c7224 */ /* 0x000fc600078e00ff */
[CC--:B------:R-:W-:Y:S02]  /*17d40*/  ISETP.GE.U32.AND P0, PT, R55.reuse, R2.reuse, PT ;  /* 0x000000023700720c */ /* 0x0c0fe40003f06070 */
[----:B------:R-:W-:Y:S02]  /*17d50*/  VIADDMNMX R2, R55, -R2, 0xb9600000, !PT ;  /* 0xb960000037027446 */ /* 0x000fe40007800902 */
[----:B------:R-:W-:Y:S02]  /*17d60*/  SEL R52, R56, 0x63400000, !P0 ;  /* 0x6340000038347807 */ /* 0x000fe40004000000 */
[----:B------:R-:W-:-:S05]  /*17d70*/  VIMNMX R2, R2, 0x46a00000, PT ;  /* 0x46a0000002027848 */ /* 0x000fca0003fe0100 */
[----:B------:R-:W-:-:S05]  /*17d80*/  IMAD.IADD R52, R2, 0x1, -R52 ;  /* 0x0000000102347824 */ /* 0x000fca00078e0a34 */
        /* <DEDUP_REMOVED lines=18> */
[----:B------:R-:W-:-:S05]  /*17eb0*/  FSEL R2, R28, R3, !P0 ;  /* 0x000000031c027208 */ /* 0x000fca0004000000 */
[----:B------:R-:W-:Y:S02]  /*17ec0*/  IMAD.MOV.U32 R3, RZ, RZ, R2 ;  /* 0x000000ffff037224 */ /* 0x000fe400078e0002 */
[----:B------:R-:W-:Y:S01]  /*17ed0*/  IMAD.MOV.U32 R2, RZ, RZ, R4 ;  /* 0x000000ffff027224 */ /* 0x000fe200078e0004 */
[----:B------:R-:W-:Y:S06]  /*17ee0*/  BRA `(.L_x_4409) ;  /* 0x0000000000607947 */ /* 0x000fec0003800000 */
.L_x_4408:
        /* <DEDUP_REMOVED lines=12> */
[----:B------:R-:W-:Y:S02]  /*17fb0*/  @!P0 IMAD.MOV.U32 R3, RZ, RZ, R2 ;  /* 0x000000ffff038224 */ /* 0x000fe400078e0002 */
[----:B------:R-:W-:Y:S01]  /*17fc0*/  @!P0 IMAD.MOV.U32 R2, RZ, RZ, RZ ;  /* 0x000000ffff028224 */ /* 0x000fe200078e00ff */
[----:B------:R-:W-:Y:S01]  /*17fd0*/  @P0 MOV R3, R4 ;  /* 0x0000000400030202 */ /* 0x000fe20000000f00 */
[----:B------:R-:W-:Y:S01]  /*17fe0*/  @P0 IMAD.MOV.U32 R2, RZ, RZ, RZ ;  /* 0x000000ffff020224 */ /* 0x000fe200078e00ff */
[----:B------:R-:W-:Y:S06]  /*17ff0*/  BRA `(.L_x_4409) ;  /* 0x00000000001c7947 */ /* 0x000fec0003800000 */
.L_x_4411:
[----:B------:R-:W-:-:S05]  /*18000*/  LOP3.LUT R2, R5, 0x80000, RZ, 0xfc, !PT ;  /* 0x0008000005027812 */ /* 0x000fca00078efcff */
[----:B------:R-:W-:Y:S02]  /*18010*/  IMAD.MOV.U32 R3, RZ, RZ, R2 ;  /* 0x000000ffff037224 */ /* 0x000fe400078e0002 */
[----:B------:R-:W-:Y:S01]  /*18020*/  IMAD.MOV.U32 R2, RZ, RZ, R4 ;  /* 0x000000ffff027224 */ /* 0x000fe200078e0004 */
[----:B------:R-:W-:Y:S06]  /*18030*/  BRA `(.L_x_4409) ;  /* 0x00000000000c7947 */ /* 0x000fec0003800000 */
.L_x_4410:
[----:B------:R-:W-:-:S05]  /*18040*/  LOP3.LUT R2, R29, 0x80000, RZ, 0xfc, !PT ;  /* 0x000800001d027812 */ /* 0x000fca00078efcff */
[----:B------:R-:W-:Y:S01]  /*18050*/  IMAD.MOV.U32 R3, RZ, RZ, R2 ;  /* 0x000000ffff037224 */ /* 0x000fe200078e0002 */
[----:B------:R-:W-:-:S07]  /*18060*/  MOV R2, R28 ;  /* 0x0000001c00027202 */ /* 0x000fce0000000f00 */
.L_x_4409:
[----:B------:R-:W-:Y:S05]  /*18070*/  BSYNC B0 ;  /* 0x0000000000007941 */ /* 0x000fea0003800000 */
.L_x_4407:
[----:B------:R-:W-:Y:S02]  /*18080*/  IMAD.MOV.U32 R4, RZ, RZ, R0 ;  /* 0x000000ffff047224 */ /* 0x000fe400078e0000 */
[----:B------:R-:W-:-:S04]  /*18090*/  IMAD.MOV.U32 R5, RZ, RZ, 0x0 ;  /* 0x00000000ff057424 */ /* 0x000fc800078e00ff */
[----:B------:R-:W-:Y:S05]  /*180a0*/  RET.REL.NODEC R4 `(_ZN2at6native29vectorized_elementwise_kernelILi2EZZZNS0_61_GLOBAL__N__b29612f4_23_ActivationMishKernel_cu_9e10b42f_310220mish_backward_kernelERNS_14TensorIteratorEENKUlvE_clEvENKUlvE_clEvEUlddE_St5arrayIPcLm3EEEEviT0_T1_) ;  /* 0xfffffe7c04d47950 */ /* 0x000fea0003c3ffff */
.L_x_4412:
        /* <DEDUP_REMOVED lines=13> */
.L_x_8562:


//--------------------- .text._ZN2at6native29vectorized_elementwise_kernelILi4EZZZNS0_61_GLOBAL__N__b29612f4_23_ActivationMishKernel_cu_9e10b42f_310220mish_backward_kernelERNS_14TensorIteratorEENKUlvE_clEvENKUlvE_clEvEUlddE_St5arrayIPcLm3EEEEviT0_T1_ --------------------------
	.section	.text._ZN2at6native29vectorized_elementwise_kernelILi4EZZZNS0_61_GLOBAL__N__b29612f4_23_ActivationMishKernel_cu_9e10b42f_310220mish_backward_kernelERNS_14TensorIteratorEENKUlvE_clEvENKUlvE_clEvEUlddE_St5arrayIPcLm3EEEEviT0_T1_,"ax",@progbits
	.align	128
        .global         _ZN2at6native29vectorized_elementwise_kernelILi4EZZZNS0_61_GLOBAL__N__b29612f4_23_ActivationMishKernel_cu_9e10b42f_310220mish_backward_kernelERNS_14TensorIteratorEENKUlvE_clEvENKUlvE_clEvEUlddE_St5arrayIPcLm3EEEEviT0_T1_
        .type           _ZN2at6native29vectorized_elementwise_kernelILi4EZZZNS0_61_GLOBAL__N__b29612f4_23_ActivationMishKernel_cu_9e10b42f_310220mish_backward_kernelERNS_14TensorIteratorEENKUlvE_clEvENKUlvE_clEvEUlddE_St5arrayIPcLm3EEEEviT0_T1_,@function
        .size           _ZN2at6native29vectorized_elementwise_kernelILi4EZZZNS0_61_GLOBAL__N__b29612f4_23_ActivationMishKernel_cu_9e10b42f_310220mish_backward_kernelERNS_14TensorIteratorEENKUlvE_clEvENKUlvE_clEvEUlddE_St5arrayIPcLm3EEEEviT0_T1_,(.L_x_8564 - _ZN2at6native29vectorized_elementwise_kernelILi4EZZZNS0_61_GLOBAL__N__b29612f4_23_ActivationMishKernel_cu_9e10b42f_310220mish_backward_kernelERNS_14TensorIteratorEENKUlvE_clEvENKUlvE_clEvEUlddE_St5arrayIPcLm3EEEEviT0_T1_)
        .other          _ZN2at6native29vectorized_elementwise_kernelILi4EZZZNS0_61_GLOBAL__N__b29612f4_23_ActivationMishKernel_cu_9e10b42f_310220mish_backward_kernelERNS_14TensorIteratorEENKUlvE_clEvENKUlvE_clEvEUlddE_St5arrayIPcLm3EEEEviT0_T1_,@"STO_CUDA_ENTRY STV_DEFAULT"
_ZN2at6native29vectorized_elementwise_kernelILi4EZZZNS0_61_GLOBAL__N__b29612f4_23_ActivationMishKernel_cu_9e10b42f_310220mish_backward_kernelERNS_14TensorIteratorEENKUlvE_clEvENKUlvE_clEvEUlddE_St5arrayIPcLm3EEEEviT0_T1_:
.text._ZN2at6native29vectorized_elementwise_kernelILi4EZZZNS0_61_GLOBAL__N__b29612f4_23_ActivationMishKernel_cu_9e10b42f_310220mish_backward_kernelERNS_14TensorIteratorEENKUlvE_clEvENKUlvE_clEvEUlddE_St5arrayIPcLm3EEEEviT0_T1_:
        /* <DEDUP_REMOVED lines=101> */
.L_x_4415:
[----:B------:R-:W-:Y:S05]  /*0650*/  BSYNC B0 ;  /* 0x0000000000007941 */ /* 0x000fea0003800000 */
.L_x_4414:
        /* <DEDUP_REMOVED lines=15> */
.L_x_4417:
[----:B------:R-:W-:Y:S05]  /*0750*/  BSYNC B0 ;  /* 0x0000000000007941 */ /* 0x000fea0003800000 */
.L_x_4416:
        /* <DEDUP_REMOVED lines=85> */
.L_x_4419:
        /* <DEDUP_REMOVED lines=21> */
[----:B-----5:R-:W-:Y:S05]  /*0e00*/  CALL.REL.NOINC `($__internal_11_$__cuda_sm20_div_rn_f64_full) ;  /* 0x0000016c00147944 */ /* 0x020fea0003c00000 */
.L_x_4422:
[----:B------:R-:W-:Y:S05]  /*0e10*/  BSYNC B2 ;  /* 0x0000000000027941 */ /* 0x000fea0003800000 */
.L_x_4421:
        /* <DEDUP_REMOVED lines=29> */
.L_x_4420:
[----:B------:R-:W-:Y:S05]  /*0ff0*/  BSYNC B1 ;  /* 0x0000000000017941 */ /* 0x000fea0003800000 */
.L_x_4418:
        /* <DEDUP_REMOVED lines=70> */
.L_x_4424:
        /* <DEDUP_REMOVED lines=35> */
.L_x_4425:
[----:B------:R-:W-:Y:S05]  /*1690*/  BSYNC B0 ;  /* 0x0000000000007941 */ /* 0x000fea0003800000 */
.L_x_4423:
        /* <DEDUP_REMOVED lines=17> */
[----:B-----5:R-:W-:Y:S05]  /*17b0*/  CALL.REL.NOINC `($__internal_10_$__cuda_sm20_dblrcp_rn_slowpath_v3) ;  /* 0x0000016000047944 */ /* 0x020fea0003c00000 */
[----:B------:R-:W-:Y:S01]  /*17c0*/  IMAD.MOV.U32 R6, RZ, RZ, R2 ;  /* 0x000000ffff067224 */ /* 0x000fe200078e0002 */
[----:B------:R-:W-:-:S07]  /*17d0*/  MOV R7, R3 ;  /* 0x0000000300077202 */ /* 0x000fce0000000f00 */
.L_x_4427:
[----:B------:R-:W-:Y:S05]  /*17e0*/  BSYNC B1 ;  /* 0x0000000000017941 */ /* 0x000fea0003800000 */
.L_x_4426:
        /* <DEDUP_REMOVED lines=78> */
.L_x_4429:
[----:B------:R-:W-:Y:S05]  /*1cd0*/  BSYNC B0 ;  /* 0x0000000000007941 */ /* 0x000fea0003800000 */
.L_x_4428:
        /* <DEDUP_REMOVED lines=16> */
.L_x_4431:
[----:B------:R-:W-:Y:S05]  /*1de0*/  BSYNC B0 ;  /* 0x0000000000007941 */ /* 0x000fea0003800000 */
.L_x_4430:
        /* <DEDUP_REMOVED lines=86> */
.L_x_4433:
        /* <DEDUP_REMOVED lines=21> */
[----:B------:R-:W-:Y:S05]  /*24a0*/  CALL.REL.NOINC `($__internal_11_$__cuda_sm20_div_rn_f64_full) ;  /* 0x00000154006c7944 */ /* 0x000fea0003c00000 */
.L_x_4436:
[----:B------:R-:W-:Y:S05]  /*24b0*/  BSYNC B2 ;  /* 0x0000000000027941 */ /* 0x000fea0003800000 */
.L_x_4435:
        /* <DEDUP_REMOVED lines=29> */
.L_x_4434:
[----:B------:R-:W-:Y:S05]  /*2690*/  BSYNC B1 ;  /* 0x0000000000017941 */ /* 0x000fea0003800000 */
.L_x_4432:
        /* <DEDUP_REMOVED lines=70> */
.L_x_4438:
        /* <DEDUP_REMOVED lines=35> */
.L_x_4439:
[----:B------:R-:W-:Y:S05]  /*2d30*/  BSYNC B0 ;  /* 0x0000000000007941 */ /* 0x000fea0003800000 */
.L_x_4437:
        /* <DEDUP_REMOVED lines=17> */
[----:B------:R-:W-:Y:S05]  /*2e50*/  CALL.REL.NOINC `($__internal_10_$__cuda_sm20_dblrcp_rn_slowpath_v3) ;  /* 0x00000148005c7944 */ /* 0x000fea0003c00000 */
[----:B------:R-:W-:Y:S02]  /*2e60*/  IMAD.MOV.U32 R6, RZ, RZ, R2 ;  /* 0x000000ffff067224 */ /* 0x000fe400078e0002 */
[----:B------:R-:W-:-:S07]  /*2e70*/  IMAD.MOV.U32 R7, RZ, RZ, R3 ;  /* 0x000000ffff077224 */ /* 0x000fce00078e0003 */
.L_x_4441:
[----:B------:R-:W-:Y:S05]  /*2e80*/  BSYNC B1 ;  /* 0x0000000000017941 */ /* 0x000fea0003800000 */
.L_x_4440:
        /* <DEDUP_REMOVED lines=78> */
.L_x_4443:
[----:B------:R-:W-:Y:S05]  /*3370*/  BSYNC B0 ;  /* 0x0000000000007941 */ /* 0x000fea0003800000 */
.L_x_4442:
        /* <DEDUP_REMOVED lines=15> */
.L_x_4445:
[----:B------:R-:W-:Y:S05]  /*3470*/  BSYNC B0 ;  /* 0x0000000000007941 */ /* 0x000fea0003800000 */
.L_x_4444:
        /* <DEDUP_REMOVED lines=86> */
.L_x_4447:
        /* <DEDUP_REMOVED lines=21> */
[----:B------:R-:W-:Y:S05]  /*3b30*/  CALL.REL.NOINC `($__internal_11_$__cuda_sm20_div_rn_f64_full) ;  /* 0x0000013c00c87944 */ /* 0x000fea0003c00000 */
.L_x_4450:
[----:B------:R-:W-:Y:S05]  /*3b40*/  BSYNC B2 ;  /* 0x0000000000027941 */ /* 0x000fea0003800000 */
.L_x_4449:
        /* <DEDUP_REMOVED lines=29> */
.L_x_4448:
[----:B------:R-:W-:Y:S05]  /*3d20*/  BSYNC B1 ;  /* 0x0000000000017941 */ /* 0x000fea0003800000 */
.L_x_4446:
        /* <DEDUP_REMOVED lines=70> */
.L_x_4452:
        /* <DEDUP_REMOVED lines=35> */
.L_x_4453:
[----:B------:R-:W-:Y:S05]  /*43c0*/  BSYNC B0 ;  /* 0x0000000000007941 */ /* 0x000fea0003800000 */
.L_x_4451:
        /* <DEDUP_REMOVED lines=17> */
[----:B------:R-:W-:Y:S05]  /*44e0*/  CALL.REL.NOINC `($__internal_10_$__cuda_sm20_dblrcp_rn_slowpath_v3) ;  /* 0x0000013000b87944 */ /* 0x000fea0003c00000 */
[----:B------:R-:W-:Y:S01]  /*44f0*/  IMAD.MOV.U32 R6, RZ, RZ, R2 ;  /* 0x000000ffff067224 */ /* 0x000fe200078e0002 */
[----:B------:R-:W-:-:S07]  /*4500*/  MOV R7, R3 ;  /* 0x0000000300077202 */ /* 0x000fce0000000f00 */
.L_x_4455:
[----:B------:R-:W-:Y:S05]  /*4510*/  BSYNC B1 ;  /* 0x0000000000017941 */ /* 0x000fea0003800000 */
.L_x_4454:
        /* <DEDUP_REMOVED lines=78> */
.L_x_4457:
[----:B------:R-:W-:Y:S05]  /*4a00*/  BSYNC B0 ;  /* 0x0000000000007941 */ /* 0x000fea0003800000 */
.L_x_4456:
        /* <DEDUP_REMOVED lines=15> */
.L_x_4459:
[----:B------:R-:W-:Y:S05]  /*4b00*/  BSYNC B0 ;  /* 0x0000000000007941 */ /* 0x000fea0003800000 */
.L_x_4458:
        /* <DEDUP_REMOVED lines=86> */
.L_x_4461:
        /* <DEDUP_REMOVED lines=22> */
.L_x_4464:
[----:B------:R-:W-:Y:S05]  /*51d0*/  BSYNC B2 ;  /* 0x0000000000027941 */ /* 0x000fea0003800000 */
.L_x_4463:
        /* <DEDUP_REMOVED lines=29> */
.L_x_4462:
[----:B------:R-:W-:Y:S05]  /*53b0*/  BSYNC B1 ;  /* 0x0000000000017941 */ /* 0x000fea0003800000 */
.L_x_4460:
        /* <DEDUP_REMOVED lines=70> */
.L_x_4466:
        /* <DEDUP_REMOVED lines=35> */
.L_x_4467:
[----:B------:R-:W-:Y:S05]  /*5a50*/  BSYNC B0 ;  /* 0x0000000000007941 */ /* 0x000fea0003800000 */
.L_x_4465:
        /* <DEDUP_REMOVED lines=18> */
[----:B------:R-:W-:Y:S01]  /*5b80*/  IMAD.MOV.U32 R6, RZ, RZ, R2 ;  /* 0x000000ffff067224 */ /* 0x000fe200078e0002 */
[----:B------:R-:W-:-:S07]  /*5b90*/  MOV R7, R3 ;  /* 0x0000000300077202 */ /* 0x000fce0000000f00 */
.L_x_4469:
[----:B------:R-:W-:Y:S05]  /*5ba0*/  BSYNC B1 ;  /* 0x0000000000017941 */ /* 0x000fea0003800000 */
.L_x_4468:
        /* <DEDUP_REMOVED lines=78> */
.L_x_4471:
[----:B------:R-:W-:Y:S05]  /*6090*/  BSYNC B0 ;  /* 0x0000000000007941 */ /* 0x000fea0003800000 */
.L_x_4470:
        /* <DEDUP_REMOVED lines=15> */
.L_x_4473:
[----:B------:R-:W-:Y:S05]  /*6190*/  BSYNC B0 ;  /* 0x0000000000007941 */ /* 0x000fea0003800000 */
.L_x_4472:
        /* <DEDUP_REMOVED lines=86> */
.L_x_4475:
        /* <DEDUP_REMOVED lines=22> */
.L_x_4478:
[----:B------:R-:W-:Y:S05]  /*6860*/  BSYNC B2 ;  /* 0x0000000000027941 */ /* 0x000fea0003800000 */
.L_x_4477:
        /* <DEDUP_REMOVED lines=29> */
.L_x_4476:
[----:B------:R-:W-:Y:S05]  /*6a40*/  BSYNC B1 ;  /* 0x0000000000017941 */ /* 0x000fea0003800000 */
.L_x_4474:
        /* <DEDUP_REMOVED lines=70> */
.L_x_4480:
        /* <DEDUP_REMOVED lines=35> */
.L_x_4481:
[----:B------:R-:W-:Y:S05]  /*70e0*/  BSYNC B0 ;  /* 0x0000000000007941 */ /* 0x000fea0003800000 */
.L_x_4479:
        /* <DEDUP_REMOVED lines=20> */
.L_x_4483:
[----:B------:R-:W-:Y:S05]  /*7230*/  BSYNC B1 ;  /* 0x0000000000017941 */ /* 0x000fea0003800000 */
.L_x_4482:
        /* <DEDUP_REMOVED lines=78> */
.L_x_4485:
[----:B------:R-:W-:Y:S05]  /*7720*/  BSYNC B0 ;  /* 0x0000000000007941 */ /* 0x000fea0003800000 */
.L_x_4484:
        /* <DEDUP_REMOVED lines=15> */
.L_x_4487:
[----:B------:R-:W-:Y:S05]  /*7820*/  BSYNC B0 ;  /* 0x0000000000007941 */ /* 0x000fea0003800000 */
.L_x_4486:
        /* <DEDUP_REMOVED lines=86> */
.L_x_4489:
        /* <DEDUP_REMOVED lines=22> */
.L_x_4492:
[----:B------:R-:W-:Y:S05]  /*7ef0*/  BSYNC B2 ;  /* 0x0000000000027941 */ /* 0x000fea0003800000 */
.L_x_4491:
        /* <DEDUP_REMOVED lines=29> */
.L_x_4490:
[----:B------:R-:W-:Y:S05]  /*80d0*/  BSYNC B1 ;  /* 0x0000000000017941 */ /* 0x000fea0003800000 */
.L_x_4488:
        /* <DEDUP_REMOVED lines=70> */
.L_x_4494:
        /* <DEDUP_REMOVED lines=35> */
.L_x_4495:
[----:B------:R-:W-:Y:S05]  /*8770*/  BSYNC B0 ;  /* 0x0000000000007941 */ /* 0x000fea0003800000 */
.L_x_4493:
        /* <DEDUP_REMOVED lines=20> */
.L_x_4497:
[----:B------:R-:W-:Y:S05]  /*88c0*/  BSYNC B1 ;  /* 0x0000000000017941 */ /* 0x000fea0003800000 */
.L_x_4496:
        /* <DEDUP_REMOVED lines=78> */
.L_x_4499:
[----:B------:R-:W-:Y:S05]  /*8db0*/  BSYNC B0 ;  /* 0x0000000000007941 */ /* 0x000fea0003800000 */
.L_x_4498:
        /* <DEDUP_REMOVED lines=15> */
.L_x_4501:
[----:B------:R-:W-:Y:S05]  /*8eb0*/  BSYNC B0 ;  /* 0x0000000000007941 */ /* 0x000fea0003800000 */
.L_x_4500:
        /* <DEDUP_REMOVED lines=86> */
.L_x_4503:
        /* <DEDUP_REMOVED lines=22> */
.L_x_4506:
[----:B------:R-:W-:Y:S05]  /*9580*/  BSYNC B2 ;  /* 0x0000000000027941 */ /* 0x000fea0003800000 */
.L_x_4505:
        /* <DEDUP_REMOVED lines=29> */
.L_x_4504:
[----:B------:R-:W-:Y:S05]  /*9760*/  BSYNC B1 ;  /* 0x0000000000017941 */ /* 0x000fea0003800000 */
.L_x_4502:
        /* <DEDUP_REMOVED lines=70> */
.L_x_4508:
        /* <DEDUP_REMOVED lines=35> */
.L_x_4509:
[----:B------:R-:W-:Y:S05]  /*9e00*/  BSYNC B0 ;  /* 0x0000000000007941 */ /* 0x000fea0003800000 */
.L_x_4507:
        /* <DEDUP_REMOVED lines=20> */
.L_x_4511:
[----:B------:R-:W-:Y:S05]  /*9f50*/  BSYNC B1 ;  /* 0x0000000000017941 */ /* 0x000fea0003800000 */
.L_x_4510:
        /* <DEDUP_REMOVED lines=78> */
.L_x_4513:
[----:B------:R-:W-:Y:S05]  /*a440*/  BSYNC B0 ;  /* 0x0000000000007941 */ /* 0x000fea0003800000 */
.L_x_4512:
        /* <DEDUP_REMOVED lines=15> */
.L_x_4515:
[----:B------:R-:W-:Y:S05]  /*a540*/  BSYNC B0 ;  /* 0x0000000000007941 */ /* 0x000fea0003800000 */
.L_x_4514:
        /* <DEDUP_REMOVED lines=86> */
.L_x_4517:
        /* <DEDUP_REMOVED lines=22> */
.L_x_4520:
[----:B------:R-:W-:Y:S05]  /*ac10*/  BSYNC B2 ;  /* 0x0000000000027941 */ /* 0x000fea0003800000 */
.L_x_4519:
        /* <DEDUP_REMOVED lines=29> */
.L_x_4518:
[----:B------:R-:W-:Y:S05]  /*adf0*/  BSYNC B1 ;  /* 0x0000000000017941 */ /* 0x000fea0003800000 */
.L_x_4516:
        /* <DEDUP_REMOVED lines=70> */
.L_x_4522:
        /* <DEDUP_REMOVED lines=35> */
.L_x_4523:
[----:B------:R-:W-:Y:S05]  /*b490*/  BSYNC B0 ;  /* 0x0000000000007941 */ /* 0x000fea0003800000 */
.L_x_4521:
        /* <DEDUP_REMOVED lines=20> */
[----:B------:R-:W-:Y:S05]  /*b5e0*/  CALL.REL.NOINC `($__internal_10_$__cuda_sm20_dblrcp_rn_slowpath_v3) ;  /* 0x000000c000787944 */ /* 0x000fea0003c00000 */
.L_x_4525:
[----:B------:R-:W-:Y:S05]  /*b5f0*/  BSYNC B1 ;  /* 0x0000000000017941 */ /* 0x000fea0003800000 */
.L_x_4524:
        /* <DEDUP_REMOVED lines=11> */
.L_x_4413:
        /* <DEDUP_REMOVED lines=150> */
.L_x_4529:
[----:B------:R-:W-:Y:S05]  /*c010*/  BSYNC B0 ;  /* 0x0000000000007941 */ /* 0x000fea0003800000 */
.L_x_4528:
        /* <DEDUP_REMOVED lines=40> */
.L_x_4531:
[----:B------:R-:W-:Y:S05]  /*c2a0*/  BSYNC B0 ;  /* 0x0000000000007941 */ /* 0x000fea0003800000 */
.L_x_4530:
        /* <DEDUP_REMOVED lines=85> */
.L_x_4533:
        /* <DEDUP_REMOVED lines=21> */
[----:B-----5:R-:W-:Y:S05]  /*c950*/  CALL.REL.NOINC `($__internal_11_$__cuda_sm20_div_rn_f64_full) ;  /* 0x000000b000407944 */ /* 0x020fea0003c00000 */
.L_x_4536:
[----:B------:R-:W-:Y:S05]  /*c960*/  BSYNC B3 ;  /* 0x0000000000037941 */ /* 0x000fea0003800000 */
.L_x_4535:
        /* <DEDUP_REMOVED lines=29> */
.L_x_4534:
[----:B------:R-:W-:Y:S05]  /*cb40*/  BSYNC B2 ;  /* 0x0000000000027941 */ /* 0x000fea0003800000 */
.L_x_4532:
        /* <DEDUP_REMOVED lines=70> */
.L_x_4538:
        /* <DEDUP_REMOVED lines=35> */
.L_x_4539:
[----:B------:R-:W-:Y:S05]  /*d1e0*/  BSYNC B0 ;  /* 0x0000000000007941 */ /* 0x000fea0003800000 */
.L_x_4537:
        /* <DEDUP_REMOVED lines=17> */
[----:B-----5:R-:W-:Y:S05]  /*d300*/  CALL.REL.NOINC `($__internal_10_$__cuda_sm20_dblrcp_rn_slowpath_v3) ;  /* 0x000000a400307944 */ /* 0x020fea0003c00000 */
.L_x_4541:
[----:B------:R-:W-:Y:S05]  /*d310*/  BSYNC B2 ;  /* 0x0000000000027941 */ /* 0x000fea0003800000 */
.L_x_4540:
[----:B------:R-:W-:-:S08]  /*d320*/  DMUL R2, R2, R22 ;  /* 0x0000001602027228 */ /* 0x000fd00000000000 */
[----:B------:R-:W-:-:S08]  /*d330*/  DFMA R2, R24, R2, R26 ;  /* 0x000000021802722b */ /* 0x000fd0000000001a */
[----:B------:R-:W-:-:S11]  /*d340*/  DMUL R36, R2, R36 ;  /* 0x0000002402247228 */ /* 0x000fd60000000000 */
.L_x_4527:
[----:B------:R-:W-:Y:S05]  /*d350*/  BSYNC B1 ;  /* 0x0000000000017941 */ /* 0x000fea0003800000 */
.L_x_4526:
        /* <DEDUP_REMOVED lines=65> */
.L_x_4545:
[----:B------:R-:W-:Y:S05]  /*d770*/  BSYNC B0 ;  /* 0x0000000000007941 */ /* 0x000fea0003800000 */
.L_x_4544:
        /* <DEDUP_REMOVED lines=38> */
.L_x_4547:
[----:B------:R-:W-:Y:S05]  /*d9e0*/  BSYNC B0 ;  /* 0x0000000000007941 */ /* 0x000fea0003800000 */
.L_x_4546:
        /* <DEDUP_REMOVED lines=85> */
.L_x_4549:
        /* <DEDUP_REMOVED lines=21> */
[----:B-----5:R-:W-:Y:S05]  /*e090*/  CALL.REL.NOINC `($__internal_11_$__cuda_sm20_div_rn_f64_full) ;  /* 0x0000009800707944 */ /* 0x020fea0003c00000 */
.L_x_4552:
[----:B------:R-:W-:Y:S05]  /*e0a0*/  BSYNC B3 ;  /* 0x0000000000037941 */ /* 0x000fea0003800000 */
.L_x_4551:
        /* <DEDUP_REMOVED lines=29> */
.L_x_4550:
[----:B------:R-:W-:Y:S05]  /*e280*/  BSYNC B2 ;  /* 0x0000000000027941 */ /* 0x000fea0003800000 */
.L_x_4548:
        /* <DEDUP_REMOVED lines=70> */
.L_x_4554:
        /* <DEDUP_REMOVED lines=35> */
.L_x_4555:
[----:B------:R-:W-:Y:S05]  /*e920*/  BSYNC B0 ;  /* 0x0000000000007941 */ /* 0x000fea0003800000 */
.L_x_4553:
        /* <DEDUP_REMOVED lines=18> */
.L_x_4557:
[----:B------:R-:W-:Y:S05]  /*ea50*/  BSYNC B2 ;  /* 0x0000000000027941 */ /* 0x000fea0003800000 */
.L_x_4556:
[----:B------:R-:W-:-:S08]  /*ea60*/  DMUL R2, R2, R8 ;  /* 0x0000000802027228 */ /* 0x000fd00000000000 */
[----:B------:R-:W-:-:S08]  /*ea70*/  DFMA R2, R22, R2, R24 ;  /* 0x000000021602722b */ /* 0x000fd00000000018 */
[----:B------:R-:W-:-:S11]  /*ea80*/  DMUL R40, R2, R40 ;  /* 0x0000002802287228 */ /* 0x000fd60000000000 */
.L_x_4543:
[----:B------:R-:W-:Y:S05]  /*ea90*/  BSYNC B1 ;  /* 0x0000000000017941 */ /* 0x000fea0003800000 */
.L_x_4542:
        /* <DEDUP_REMOVED lines=83> */
.L_x_4561:
[----:B------:R-:W-:Y:S05]  /*efd0*/  BSYNC B0 ;  /* 0x0000000000007941 */ /* 0x000fea0003800000 */
.L_x_4560:
        /* <DEDUP_REMOVED lines=14> */
.L_x_4563:
[----:B------:R-:W-:Y:S05]  /*f0c0*/  BSYNC B0 ;  /* 0x0000000000007941 */ /* 0x000fea0003800000 */
.L_x_4562:
        /* <DEDUP_REMOVED lines=85> */
.L_x_4565:
        /* <DEDUP_REMOVED lines=21> */
[----:B------:R-:W-:Y:S05]  /*f770*/  CALL.REL.NOINC `($__internal_11_$__cuda_sm20_div_rn_f64_full) ;  /* 0x0000008000b87944 */ /* 0x000fea0003c00000 */
.L_x_4568:
[----:B------:R-:W-:Y:S05]  /*f780*/  BSYNC B3 ;  /* 0x0000000000037941 */ /* 0x000fea0003800000 */
.L_x_4567:
        /* <DEDUP_REMOVED lines=29> */
.L_x_4566:
[----:B------:R-:W-:Y:S05]  /*f960*/  BSYNC B2 ;  /* 0x0000000000027941 */ /* 0x000fea0003800000 */
.L_x_4564:
        /* <DEDUP_REMOVED lines=70> */
.L_x_4570:
        /* <DEDUP_REMOVED lines=35> */
.L_x_4571:
[----:B------:R-:W-:Y:S05]  /*10000*/  BSYNC B0 ;  /* 0x0000000000007941 */ /* 0x000fea0003800000 */
.L_x_4569:
        /* <DEDUP_REMOVED lines=18> */
.L_x_4573:
[----:B------:R-:W-:Y:S05]  /*10130*/  BSYNC B2 ;  /* 0x0000000000027941 */ /* 0x000fea0003800000 */
.L_x_4572:
[----:B------:R-:W-:-:S08]  /*10140*/  DMUL R2, R2, R10 ;  /* 0x0000000a02027228 */ /* 0x000fd00000000000 */
[----:B------:R-:W-:-:S08]  /*10150*/  DFMA R2, R8, R2, R22 ;  /* 0x000000020802722b */ /* 0x000fd00000000016 */
[----:B------:R-:W-:-:S11]  /*10160*/  DMUL R44, R2, R44 ;  /* 0x0000002c022c7228 */ /* 0x000fd60000000000 */
.L_x_4559:
[----:B------:R-:W-:Y:S05]  /*10170*/  BSYNC B1 ;  /* 0x0000000000017941 */ /* 0x000fea0003800000 */
.L_x_4558:
        /* <DEDUP_REMOVED lines=83> */
.L_x_4577:
[----:B------:R-:W-:Y:S05]  /*106b0*/  BSYNC B0 ;  /* 0x0000000000007941 */ /* 0x000fea0003800000 */
.L_x_4576:
        /* <DEDUP_REMOVED lines=14> */
.L_x_4579:
[----:B------:R-:W-:Y:S05]  /*107a0*/  BSYNC B0 ;  /* 0x0000000000007941 */ /* 0x000fea0003800000 */
.L_x_4578:
        /* <DEDUP_REMOVED lines=85> */
.L_x_4581:
        /* <DEDUP_REMOVED lines=22> */
.L_x_4584:
[----:B------:R-:W-:Y:S05]  /*10e60*/  BSYNC B3 ;  /* 0x0000000000037941 */ /* 0x000fea0003800000 */
.L_x_4583:
        /* <DEDUP_REMOVED lines=29> */
.L_x_4582:
[----:B------:R-:W-:Y:S05]  /*11040*/  BSYNC B2 ;  /* 0x0000000000027941 */ /* 0x000fea0003800000 */
.L_x_4580:
        /* <DEDUP_REMOVED lines=70> */
.L_x_4586:
        /* <DEDUP_REMOVED lines=35> */
.L_x_4587:
[----:B------:R-:W-:Y:S05]  /*116e0*/  BSYNC B0 ;  /* 0x0000000000007941 */ /* 0x000fea0003800000 */
.L_x_4585:
        /* <DEDUP_REMOVED lines=18> */
.L_x_4589:
[----:B------:R-:W-:Y:S05]  /*11810*/  BSYNC B2 ;  /* 0x0000000000027941 */ /* 0x000fea0003800000 */
.L_x_4588:
[----:B------:R-:W-:-:S08]  /*11820*/  DMUL R2, R2, R12 ;  /* 0x0000000c02027228 */ /* 0x000fd00000000000 */
[----:B------:R-:W-:-:S08]  /*11830*/  DFMA R2, R8, R2, R10 ;  /* 0x000000020802722b */ /* 0x000fd0000000000a */
[----:B------:R-:W-:-:S11]  /*11840*/  DMUL R46, R2, R46 ;  /* 0x0000002e022e7228 */ /* 0x000fd60000000000 */
.L_x_4575:
[----:B------:R-:W-:Y:S05]  /*11850*/  BSYNC B1 ;  /* 0x0000000000017941 */ /* 0x000fea0003800000 */
.L_x_4574:
        /* <DEDUP_REMOVED lines=83> */
.L_x_4593:
[----:B------:R-:W-:Y:S05]  /*11d90*/  BSYNC B0 ;  /* 0x0000000000007941 */ /* 0x000fea0003800000 */
.L_x_4592:
        /* <DEDUP_REMOVED lines=14> */
.L_x_4595:
[----:B------:R-:W-:Y:S05]  /*11e80*/  BSYNC B0 ;  /* 0x0000000000007941 */ /* 0x000fea0003800000 */
.L_x_4594:
        /* <DEDUP_REMOVED lines=85> */
.L_x_4597:
        /* <DEDUP_REMOVED lines=22> */
.L_x_4600:
[----:B------:R-:W-:Y:S05]  /*12540*/  BSYNC B3 ;  /* 0x0000000000037941 */ /* 0x000fea0003800000 */
.L_x_4599:
        /* <DEDUP_REMOVED lines=29> */
.L_x_4598:
[----:B------:R-:W-:Y:S05]  /*12720*/  BSYNC B2 ;  /* 0x0000000000027941 */ /* 0x000fea0003800000 */
.L_x_4596:
        /* <DEDUP_REMOVED lines=70> */
.L_x_4602:
        /* <DEDUP_REMOVED lines=35> */
.L_x_4603:
[----:B------:R-:W-:Y:S05]  /*12dc0*/  BSYNC B0 ;  /* 0x0000000000007941 */ /* 0x000fea0003800000 */
.L_x_4601:
        /* <DEDUP_REMOVED lines=18> */
.L_x_4605:
[----:B------:R-:W-:Y:S05]  /*12ef0*/  BSYNC B2 ;  /* 0x0000000000027941 */ /* 0x000fea0003800000 */
.L_x_4604:
[----:B------:R-:W-:-:S08]  /*12f00*/  DMUL R2, R2, R14 ;  /* 0x0000000e02027228 */ /* 0x000fd00000000000 */
[----:B------:R-:W-:-:S08]  /*12f10*/  DFMA R2, R8, R2, R10 ;  /* 0x000000020802722b */ /* 0x000fd0000000000a */
[----:B------:R-:W-:-:S11]  /*12f20*/  DMUL R38, R2, R38 ;  /* 0x0000002602267228 */ /* 0x000fd60000000000 */
.L_x_4591:
[----:B------:R-:W-:Y:S05]  /*12f30*/  BSYNC B1 ;  /* 0x0000000000017941 */ /* 0x000fea0003800000 */
.L_x_4590:
        /* <DEDUP_REMOVED lines=83> */
.L_x_4609:
[----:B------:R-:W-:Y:S05]  /*13470*/  BSYNC B0 ;  /* 0x0000000000007941 */ /* 0x000fea0003800000 */
.L_x_4608:
        /* <DEDUP_REMOVED lines=14> */
.L_x_4611:
[----:B------:R-:W-:Y:S05]  /*13560*/  BSYNC B0 ;  /* 0x0000000000007941 */ /* 0x000fea0003800000 */
.L_x_4610:
        /* <DEDUP_REMOVED lines=85> */
.L_x_4613:
        /* <DEDUP_REMOVED lines=22> */
.L_x_4616:
[----:B------:R-:W-:Y:S05]  /*13c20*/  BSYNC B3 ;  /* 0x0000000000037941 */ /* 0x000fea0003800000 */
.L_x_4615:
        /* <DEDUP_REMOVED lines=29> */
.L_x_4614:
[----:B------:R-:W-:Y:S05]  /*13e00*/  BSYNC B2 ;  /* 0x0000000000027941 */ /* 0x000fea0003800000 */
.L_x_4612:
        /* <DEDUP_REMOVED lines=70> */
.L_x_4618:
        /* <DEDUP_REMOVED lines=35> */
.L_x_4619:
[----:B------:R-:W-:Y:S05]  /*144a0*/  BSYNC B0 ;  /* 0x0000000000007941 */ /* 0x000fea0003800000 */
.L_x_4617:
        /* <DEDUP_REMOVED lines=18> */
.L_x_4621:
[----:B------:R-:W-:Y:S05]  /*145d0*/  BSYNC B2 ;  /* 0x0000000000027941 */ /* 0x000fea0003800000 */
.L_x_4620:
[----:B------:R-:W-:-:S08]  /*145e0*/  DMUL R2, R2, R16 ;  /* 0x0000001002027228 */ /* 0x000fd00000000000 */
[----:B------:R-:W-:-:S08]  /*145f0*/  DFMA R2, R8, R2, R10 ;  /* 0x000000020802722b */ /* 0x000fd0000000000a */
[----:B------:R-:W-:-:S11]  /*14600*/  DMUL R42, R2, R42 ;  /* 0x0000002a022a7228 */ /* 0x000fd60000000000 */
.L_x_4607:
[----:B------:R-:W-:Y:S05]  /*14610*/  BSYNC B1 ;  /* 0x0000000000017941 */ /* 0x000fea0003800000 */
.L_x_4606:
        /* <DEDUP_REMOVED lines=83> */
.L_x_4625:
[----:B------:R-:W-:Y:S05]  /*14b50*/  BSYNC B0 ;  /* 0x0000000000007941 */ /* 0x000fea0003800000 */
.L_x_4624:
        /* <DEDUP_REMOVED lines=15> */
.L_x_4627:
[----:B------:R-:W-:Y:S05]  /*14c50*/  BSYNC B0 ;  /* 0x0000000000007941 */ /* 0x000fea0003800000 */
.L_x_4626:
        /* <DEDUP_REMOVED lines=85> */
.L_x_4629:
        /* <DEDUP_REMOVED lines=22> */
.L_x_4632:
[----:B------:R-:W-:Y:S05]  /*15310*/  BSYNC B3 ;  /* 0x0000000000037941 */ /* 0x000fea0003800000 */
.L_x_4631:
        /* <DEDUP_REMOVED lines=29> */
.L_x_4630:
[----:B------:R-:W-:Y:S05]  /*154f0*/  BSYNC B2 ;  /* 0x0000000000027941 */ /* 0x000fea0003800000 */
.L_x_4628:
        /* <DEDUP_REMOVED lines=70> */
.L_x_4634:
        /* <DEDUP_REMOVED lines=35> */
.L_x_4635:
[----:B------:R-:W-:Y:S05]  /*15b90*/  BSYNC B0 ;  /* 0x0000000000007941 */ /* 0x000fea0003800000 */
.L_x_4633:
        /* <DEDUP_REMOVED lines=18> */
.L_x_4637:
[----:B------:R-:W-:Y:S05]  /*15cc0*/  BSYNC B2 ;  /* 0x0000000000027941 */ /* 0x000fea0003800000 */
.L_x_4636:
[----:B------:R-:W-:-:S08]  /*15cd0*/  DMUL R2, R2, R18 ;  /* 0x0000001202027228 */ /* 0x000fd00000000000 */
[----:B------:R-:W-:-:S08]  /*15ce0*/  DFMA R8, R8, R2, R10 ;  /* 0x000000020808722b */ /* 0x000fd0000000000a */
[----:B------:R-:W-:-:S11]  /*15cf0*/  DMUL R8, R8, R48 ;  /* 0x0000003008087228 */ /* 0x000fd60000000000 */
.L_x_4623:
[----:B------:R-:W-:Y:S05]  /*15d00*/  BSYNC B1 ;  /* 0x0000000000017941 */ /* 0x000fea0003800000 */
.L_x_4622:
        /* <DEDUP_REMOVED lines=83> */
.L_x_4641:
[----:B------:R-:W-:Y:S05]  /*16240*/  BSYNC B0 ;  /* 0x0000000000007941 */ /* 0x000fea0003800000 */
.L_x_4640:
        /* <DEDUP_REMOVED lines=15> */
.L_x_4643:
[----:B------:R-:W-:Y:S05]  /*16340*/  BSYNC B0 ;  /* 0x0000000000007941 */ /* 0x000fea0003800000 */
.L_x_4642:
        /* <DEDUP_REMOVED lines=85> */
.L_x_4645:
        /* <DEDUP_REMOVED lines=22> */
.L_x_4648:
[----:B------:R-:W-:Y:S05]  /*16a00*/  BSYNC B3 ;  /* 0x0000000000037941 */ /* 0x000fea0003800000 */
.L_x_4647:
        /* <DEDUP_REMOVED lines=29> */
.L_x_4646:
[----:B------:R-:W-:Y:S05]  /*16be0*/  BSYNC B2 ;  /* 0x0000000000027941 */ /* 0x000fea0003800000 */
.L_x_4644:
        /* <DEDUP_REMOVED lines=70> */
.L_x_4650:
        /* <DEDUP_REMOVED lines=35> */
.L_x_4651:
[----:B------:R-:W-:Y:S05]  /*17280*/  BSYNC B0 ;  /* 0x0000000000007941 */ /* 0x000fea0003800000 */
.L_x_4649:
        /* <DEDUP_REMOVED lines=18> */
.L_x_4653:
[----:B------:R-:W-:Y:S05]  /*173b0*/  BSYNC B2 ;  /* 0x0000000000027941 */ /* 0x000fea0003800000 */
.L_x_4652:
[----:B------:R-:W-:-:S08]  /*173c0*/  DMUL R2, R2, R20 ;  /* 0x0000001402027228 */ /* 0x000fd00000000000 */
[----:B------:R-:W-:-:S08]  /*173d0*/  DFMA R2, R10, R2, R12 ;  /* 0x000000020a02722b */ /* 0x000fd0000000000c */
[----:B------:R-:W-:-:S11]  /*173e0*/  DMUL R50, R2, R50 ;  /* 0x0000003202327228 */ /* 0x000fd60000000000 */
.L_x_4639:
[----:B------:R-:W-:Y:S05]  /*173f0*/  BSYNC B1 ;  /* 0x0000000000017941 */ /* 0x000fea0003800000 */
.L_x_4638:
        /* <DEDUP_REMOVED lines=23> */
.L_x_4656:
[----:B------:R-:W-:-:S13]  /*17570*/  ISETP.GE.AND P0, PT, R0, R34, PT ;  /* 0x000000220000720c */ /* 0x000fda0003f06270 */
[----:B------:R-:W-:Y:S05]  /*17580*/  @P0 BRA `(.L_x_4658) ;  /* 0x0000000000300947 */ /* 0x000fea0003800000 */
[----:B0-----:R-:W0:Y:S01]  /*17590*/  LDC.64 R2, c[0x0][0x218] ;  /* 0x00008600ff027b82 */ /* 0x001e220000000a00 */
[----:B------:R-:W-:Y:S01]  /*175a0*/  IADD3 R5, R35, R0, RZ ;  /* 0x0000000023057210 */ /* 0x000fe20007ffe0ff */
[----:B------:R-:W-:-:S04]  /*175b0*/  VIADD R0, R0, 0x80 ;  /* 0x0000008000007836 */ /* 0x000fc80000000000 */
[----:B0-----:R-:W-:-:S05]  /*175c0*/  IMAD.WIDE.U32 R2, R5, 0x8, R2 ;  /* 0x0000000805027825 */ /* 0x001fca00078e0002 */
[----:B------:R1:W-:Y:S02]  /*175d0*/  STG.E.64 desc[UR4][R2.64], R46 ;  /* 0x0000002e02007986 */ /* 0x0003e4000c101b04 */
.L_x_4657:
[----:B------:R-:W-:-:S13]  /*175e0*/  ISETP.GE.AND P0, PT, R0, R34, PT ;  /* 0x000000220000720c */ /* 0x000fda0003f06270 */
[----:B------:R-:W-:Y:S05]  /*175f0*/  @P0 BRA `(.L_x_4659) ;  /* 0x0000000000340947 */ /* 0x000fea0003800000 */
[----:B01----:R-:W0:Y:S01]  /*17600*/  LDC.64 R2, c[0x0][0x218] ;  /* 0x00008600ff027b82 */ /* 0x003e220000000a00 */
[----:B------:R-:W-:Y:S02]  /*17610*/  IMAD.IADD R5, R35, 0x1, R0 ;  /* 0x0000000123057824 */ /* 0x000fe400078e0200 */
[----:B------:R-:W-:Y:S02]  /*17620*/  VIADD R0, R0, 0x80 ;  /* 0x0000008000007836 */ /* 0x000fe40000000000 */
[----:B0-----:R-:W-:-:S05]  /*17630*/  IMAD.WIDE.U32 R2, R5, 0x8, R2 ;  /* 0x0000000805027825 */ /* 0x001fca00078e0002 */
[----:B------:R1:W-:Y:S02]  /*17640*/  STG.E.64 desc[UR4][R2.64], R38 ;  /* 0x0000002602007986 */ /* 0x0003e4000c101b04 */
.L_x_4658:
        /* <DEDUP_REMOVED lines=8> */
.L_x_4659:
[----:B------:R-:W-:Y:S05]  /*176d0*/  BSYNC B1 ;  /* 0x0000000000017941 */ /* 0x000fea0003800000 */
.L_x_4655:
[----:B------:R-:W-:-:S13]  /*176e0*/  ISETP.GE.AND P0, PT, R0, R34, PT ;  /* 0x000000220000720c */ /* 0x000fda0003f06270 */
[----:B012---:R-:W0:Y:S01]  /*176f0*/  @!P0 LDC.64 R2, c[0x0][0x218] ;  /* 0x00008600ff028b82 */ /* 0x007e220000000a00 */
[----:B------:R-:W-:Y:S02]  /*17700*/  @!P0 IMAD.IADD R5, R35, 0x1, R0 ;  /* 0x0000000123058824 */ /* 0x000fe400078e0200 */
[----:B------:R-:W-:Y:S02]  /*17710*/  @!P0 VIADD R0, R0, 0x80 ;  /* 0x0000008000008836 */ /* 0x000fe40000000000 */
[----:B0-----:R-:W-:-:S05]  /*17720*/  @!P0 IMAD.WIDE.U32 R2, R5, 0x8, R2 ;  /* 0x0000000805028825 */ /* 0x001fca00078e0002 */
[----:B------:R2:W-:Y:S02]  /*17730*/  @!P0 STG.E.64 desc[UR4][R2.64], R8 ;  /* 0x0000000802008986 */ /* 0x0005e4000c101b04 */
.L_x_4660:
[----:B------:R-:W-:Y:S05]  /*17740*/  BSYNC B0 ;  /* 0x0000000000007941 */ /* 0x000fea0003800000 */
.L_x_4654:
        /* <DEDUP_REMOVED lines=8> */
        .weak           $__internal_10_$__cuda_sm20_dblrcp_rn_slowpath_v3
        .type           $__internal_10_$__cuda_sm20_dblrcp_rn_slowpath_v3,@function
        .size           $__internal_10_$__cuda_sm20_dblrcp_rn_slowpath_v3,($__internal_11_$__cuda_sm20_div_rn_f64_full - $__internal_10_$__cuda_sm20_dblrcp_rn_slowpath_v3)
$__internal_10_$__cuda_sm20_dblrcp_rn_slowpath_v3:
        /* <DEDUP_REMOVED lines=24> */
.L_x_4664:
        /* <DEDUP_REMOVED lines=9> */
.L_x_4662:
[----:B------:R-:W-:Y:S01]  /*179e0*/  LOP3.LUT R5, R3, 0x80000, RZ, 0xfc, !PT ;  /* 0x0008000003057812 */ /* 0x000fe200078efcff */
[----:B------:R-:W-:-:S07]  /*179f0*/  IMAD.MOV.U32 R4, RZ, RZ, R2 ;  /* 0x000000ffff047224 */ /* 0x000fce00078e0002 */
.L_x_4663:
[----:B------:R-:W-:Y:S05]  /*17a00*/  BSYNC B0 ;  /* 0x0000000000007941 */ /* 0x000fea0003800000 */
.L_x_4661:
[----:B------:R-:W-:Y:S01]  /*17a10*/  IMAD.MOV.U32 R2, RZ, RZ, R4 ;  /* 0x000000ffff027224 */ /* 0x000fe200078e0004 */
[----:B------:R-:W-:Y:S01]  /*17a20*/  MOV R4, R0 ;  /* 0x0000000000047202 */ /* 0x000fe20000000f00 */
[----:B------:R-:W-:Y:S02]  /*17a30*/  IMAD.MOV.U32 R3, RZ, RZ, R5 ;  /* 0x000000ffff037224 */ /* 0x000fe400078e0005 */
[----:B------:R-:W-:-:S04]  /*17a40*/  IMAD.MOV.U32 R5, RZ, RZ, 0x0 ;  /* 0x00000000ff057424 */ /* 0x000fc800078e00ff */
[----:B------:R-:W-:Y:S05]  /*17a50*/  RET.REL.NODEC R4 `(_ZN2at6native29vectorized_elementwise_kernelILi4EZZZNS0_61_GLOBAL__N__b29612f4_23_ActivationMishKernel_cu_9e10b42f_310220mish_backward_kernelERNS_14TensorIteratorEENKUlvE_clEvENKUlvE_clEvEUlddE_St5arrayIPcLm3EEEEviT0_T1_) ;  /* 0xfffffe8404687950 */ /* 0x000fea0003c3ffff */
        .weak           $__internal_11_$__cuda_sm20_div_rn_f64_full
        .type           $__internal_11_$__cuda_sm20_div_rn_f64_full,@function
        .size           $__internal_11_$__cuda_sm20_div_rn_f64_full,(.L_x_8564 - $__internal_11_$__cuda_sm20_div_rn_f64_full)
$__internal_11_$__cuda_sm20_div_rn_f64_full:
        /* <DEDUP_REMOVED lines=73> */
.L_x_4666:
        /* <DEDUP_REMOVED lines=17> */
.L_x_4669:
[----:B------:R-:W-:-:S05]  /*18000*/  LOP3.LUT R2, R5, 0x80000, RZ, 0xfc, !PT ;  /* 0x0008000005027812 */ /* 0x000fca00078efcff */
[----:B------:R-:W-:Y:S02]  /*18010*/  IMAD.MOV.U32 R3, RZ, RZ, R2 ;  /* 0x000000ffff037224 */ /* 0x000fe400078e0002 */
[----:B------:R-:W-:Y:S01]  /*18020*/  IMAD.MOV.U32 R2, RZ, RZ, R4 ;  /* 0x000000ffff027224 */ /* 0x000fe200078e0004 */
[----:B------:R-:W-:Y:S06]  /*18030*/  BRA `(.L_x_4667) ;  /* 0x00000000000c7947 */ /* 0x000fec0003800000 */
.L_x_4668:
[----:B------:R-:W-:-:S05]  /*18040*/  LOP3.LUT R2, R29, 0x80000, RZ, 0xfc, !PT ;  /* 0x000800001d027812 */ /* 0x000fca00078efcff */
[----:B------:R-:W-:Y:S01]  /*18050*/  IMAD.MOV.U32 R3, RZ, RZ, R2 ;  /* 0x000000ffff037224 */ /* 0x000fe200078e0002 */
[----:B------:R-:W-:-:S07]  /*18060*/  MOV R2, R28 ;  /* 0x0000001c00027202 */ /* 0x000fce0000000f00 */
.L_x_4667:
[----:B------:R-:W-:Y:S05]  /*18070*/  BSYNC B0 ;  /* 0x0000000000007941 */ /* 0x000fea0003800000 */
.L_x_4665:
[----:B------:R-:W-:Y:S02]  /*18080*/  IMAD.MOV.U32 R4, RZ, RZ, R0 ;  /* 0x000000ffff047224 */ /* 0x000fe400078e0000 */
[----:B------:R-:W-:-:S04]  /*18090*/  IMAD.MOV.U32 R5, RZ, RZ, 0x0 ;  /* 0x00000000ff057424 */ /* 0x000fc800078e00ff */
[----:B------:R-:W-:Y:S05]  /*180a0*/  RET.REL.NODEC R4 `(_ZN2at6native29vectorized_elementwise_kernelILi4EZZZNS0_61_GLOBAL__N__b29612f4_23_ActivationMishKernel_cu_9e10b42f_310220mish_backward_kernelERNS_14TensorIteratorEENKUlvE_clEvENKUlvE_clEvEUlddE_St5arrayIPcLm3EEEEviT0_T1_) ;  /* 0xfffffe7c04d47950 */ /* 0x000fea0003c3ffff */
.L_x_4670:
        /* <DEDUP_REMOVED lines=13> */
.L_x_8564:


//--------------------- .text._ZN2at6native29vectorized_elementwise_kernelILi8EZZZNS0_61_GLOBAL__N__b29612f4_23_ActivationMishKernel_cu_9e10b42f_310220mish_backward_kernelERNS_14TensorIteratorEENKUlvE_clEvENKUlvE_clEvEUlddE_St5arrayIPcLm3EEEEviT0_T1_ --------------------------
	.section	.text._ZN2at6native29vectorized_elementwise_kernelILi8EZZZNS0_61_GLOBAL__N__b29612f4_23_ActivationMishKernel_cu_9e10b42f_310220mish_backward_kernelERNS_14TensorIteratorEENKUlvE_clEvENKUlvE_clEvEUlddE_St5arrayIPcLm3EEEEviT0_T1_,"ax",@progbits
	.align	128
        .global         _ZN2at6native29vectorized_elementwise_kernelILi8EZZZNS0_61_GLOBAL__N__b29612f4_23_ActivationMishKernel_cu_9e10b42f_310220mish_backward_kernelERNS_14TensorIteratorEENKUlvE_clEvENKUlvE_clEvEUlddE_St5arrayIPcLm3EEEEviT0_T1_
        .type           _ZN2at6native29vectorized_elementwise_kernelILi8EZZZNS0_61_GLOBAL__N__b29612f4_23_ActivationMishKernel_cu_9e10b42f_310220mish_backward_kernelERNS_14TensorIteratorEENKUlvE_clEvENKUlvE_clEvEUlddE_St5arrayIPcLm3EEEEviT0_T1_,@function
        .size           _ZN2at6native29vectorized_elementwise_kernelILi8EZZZNS0_61_GLOBAL__N__b29612f4_23_ActivationMishKernel_cu_9e10b42f_310220mish_backward_kernelERNS_14TensorIteratorEENKUlvE_clEvENKUlvE_clEvEUlddE_St5arrayIPcLm3EEEEviT0_T1_,(.L_x_8566 - _ZN2at6native29vectorized_elementwise_kernelILi8EZZZNS0_61_GLOBAL__N__b29612f4_23_ActivationMishKernel_cu_9e10b42f_310220mish_backward_kernelERNS_14TensorIteratorEENKUlvE_clEvENKUlvE_clEvEUlddE_St5arrayIPcLm3EEEEviT0_T1_)
        .other          _ZN2at6native29vectorized_elementwise_kernelILi8EZZZNS0_61_GLOBAL__N__b29612f4_23_ActivationMishKernel_cu_9e10b42f_310220mish_backward_kernelERNS_14TensorIteratorEENKUlvE_clEvENKUlvE_clEvEUlddE_St5arrayIPcLm3EEEEviT0_T1_,@"STO_CUDA_ENTRY STV_DEFAULT"
_ZN2at6native29vectorized_elementwise_kernelILi8EZZZNS0_61_GLOBAL__N__b29612f4_23_ActivationMishKernel_cu_9e10b42f_310220mish_backward_kernelERNS_14TensorIteratorEENKUlvE_clEvENKUlvE_clEvEUlddE_St5arrayIPcLm3EEEEviT0_T1_:
.text._ZN2at6native29vectorized_elementwise_kernelILi8EZZZNS0_61_GLOBAL__N__b29612f4_23_ActivationMishKernel_cu_9e10b42f_310220mish_backward_kernelERNS_14TensorIteratorEENKUlvE_clEvENKUlvE_clEvEUlddE_St5arrayIPcLm3EEEEviT0_T1_:
        /* <DEDUP_REMOVED lines=101> */
.L_x_4673:
[----:B------:R-:W-:Y:S05]  /*0650*/  BSYNC B0 ;  /* 0x0000000000007941 */ /* 0x000fea0003800000 */
.L_x_4672:
        /* <DEDUP_REMOVED lines=15> */
.L_x_4675:
[----:B------:R-:W-:Y:S05]  /*0750*/  BSYNC B0 ;  /* 0x0000000000007941 */ /* 0x000fea0003800000 */
.L_x_4674:
        /* <DEDUP_REMOVED lines=85> */
.L_x_4677:
        /* <DEDUP_REMOVED lines=21> */
[----:B-----5:R-:W-:Y:S05]  /*0e00*/  CALL.REL.NOINC `($__internal_13_$__cuda_sm20_div_rn_f64_full) ;  /* 0x0000016c00147944 */ /* 0x020fea0003c00000 */
.L_x_4680:
[----:B------:R-:W-:Y:S05]  /*0e10*/  BSYNC B2 ;  /* 0x0000000000027941 */ /* 0x000fea0003800000 */
.L_x_4679:
        /* <DEDUP_REMOVED lines=29> */
.L_x_4678:
[----:B------:R-:W-:Y:S05]  /*0ff0*/  BSYNC B1 ;  /* 0x0000000000017941 */ /* 0x000fea0003800000 */
.L_x_4676:
        /* <DEDUP_REMOVED lines=70> */
.L_x_4682:
        /* <DEDUP_REMOVED lines=35> */
.L_x_4683:
[----:B------:R-:W-:Y:S05]  /*1690*/  BSYNC B0 ;  /* 0x0000000000007941 */ /* 0x000fea0003800000 */
.L_x_4681:
        /* <DEDUP_REMOVED lines=17> */
[----:B-----5:R-:W-:Y:S05]  /*17b0*/  CALL.REL.NOINC `($__internal_12_$__cuda_sm20_dblrcp_rn_slowpath_v3) ;  /* 0x0000016000047944 */ /* 0x020fea0003c00000 */
[----:B------:R-:W-:Y:S01]  /*17c0*/  IMAD.MOV.U32 R6, RZ, RZ, R2 ;  /* 0x000000ffff067224 */ /* 0x000fe200078e0002 */
[----:B------:R-:W-:-:S07]  /*17d0*/  MOV R7, R3 ;  /* 0x0000000300077202 */ /* 0x000fce0000000f00 */
.L_x_4685:
[----:B------:R-:W-:Y:S05]  /*17e0*/  BSYNC B1 ;  /* 0x0000000000017941 */ /* 0x000fea0003800000 */
.L_x_4684:
        /* <DEDUP_REMOVED lines=78> */
.L_x_4687:
[----:B------:R-:W-:Y:S05]  /*1cd0*/  BSYNC B0 ;  /* 0x0000000000007941 */ /* 0x000fea0003800000 */
.L_x_4686:
        /* <DEDUP_REMOVED lines=16> */
.L_x_4689:
[----:B------:R-:W-:Y:S05]  /*1de0*/  BSYNC B0 ;  /* 0x0000000000007941 */ /* 0x000fea0003800000 */
.L_x_4688:
        /* <DEDUP_REMOVED lines=86> */
.L_x_4691:
        /* <DEDUP_REMOVED lines=21> */
[----:B------:R-:W-:Y:S05]  /*24a0*/  CALL.REL.NOINC `($__internal_13_$__cuda_sm20_div_rn_f64_full) ;  /* 0x00000154006c7944 */ /* 0x000fea0003c00000 */
.L_x_4694:
[----:B------:R-:W-:Y:S05]  /*24b0*/  BSYNC B2 ;  /* 0x0000000000027941 */ /* 0x000fea0003800000 */
.L_x_4693:
        /* <DEDUP_REMOVED lines=29> */
.L_x_4692:
[----:B------:R-:W-:Y:S05]  /*2690*/  BSYNC B1 ;  /* 0x0000000000017941 */ /* 0x000fea0003800000 */
.L_x_4690:
        /* <DEDUP_REMOVED lines=70> */
.L_x_4696:
        /* <DEDUP_REMOVED lines=35> */
.L_x_4697:
[----:B------:R-:W-:Y:S05]  /*2d30*/  BSYNC B0 ;  /* 0x0000000000007941 */ /* 0x000fea0003800000 */
.L_x_4695:
        /* <DEDUP_REMOVED lines=17> */
[----:B------:R-:W-:Y:S05]  /*2e50*/  CALL.REL.NOINC `($__internal_12_$__cuda_sm20_dblrcp_rn_slowpath_v3) ;  /* 0x00000148005c7944 */ /* 0x000fea0003c00000 */
[----:B------:R-:W-:Y:S02]  /*2e60*/  IMAD.MOV.U32 R6, RZ, RZ, R2 ;  /* 0x000000ffff067224 */ /* 0x000fe400078e0002 */
[----:B------:R-:W-:-:S07]  /*2e70*/  IMAD.MOV.U32 R7, RZ, RZ, R3 ;  /* 0x000000ffff077224 */ /* 0x000fce00078e0003 */
.L_x_4699:
[----:B------:R-:W-:Y:S05]  /*2e80*/  BSYNC B1 ;  /* 0x0000000000017941 */ /* 0x000fea0003800000 */
.L_x_4698:
        /* <DEDUP_REMOVED lines=78> */
.L_x_4701:
[----:B------:R-:W-:Y:S05]  /*3370*/  BSYNC B0 ;  /* 0x0000000000007941 */ /* 0x000fea0003800000 */
.L_x_4700:
        /* <DEDUP_REMOVED lines=15> */
.L_x_4703:
[----:B------:R-:W-:Y:S05]  /*3470*/  BSYNC B0 ;  /* 0x0000000000007941 */ /* 0x000fea0003800000 */
.L_x_4702:
        /* <DEDUP_REMOVED lines=86> */
.L_x_4705:
        /* <DEDUP_REMOVED lines=21> */
[----:B------:R-:W-:Y:S05]  /*3b30*/  CALL.REL.NOINC `($__internal_13_$__cuda_sm20_div_rn_f64_full) ;  /* 0x0000013c00c87944 */ /* 0x000fea0003c00000 */
.L_x_4708:
[----:B------:R-:W-:Y:S05]  /*3b40*/  BSYNC B2 ;  /* 0x0000000000027941 */ /* 0x000fea0003800000 */
.L_x_4707:
        /* <DEDUP_REMOVED lines=29> */
.L_x_4706:
[----:B------:R-:W-:Y:S05]  /*3d20*/  BSYNC B1 ;  /* 0x0000000000017941 */ /* 0x000fea0003800000 */
.L_x_4704:
        /* <DEDUP_REMOVED lines=70> */
.L_x_4710:
        /* <DEDUP_REMOVED lines=35> */
.L_x_4711:
[----:B------:R-:W-:Y:S05]  /*43c0*/  BSYNC B0 ;  /* 0x0000000000007941 */ /* 0x000fea0003800000 */
.L_x_4709:
        /* <DEDUP_REMOVED lines=17> */
[----:B------:R-:W-:Y:S05]  /*44e0*/  CALL.REL.NOINC `($__internal_12_$__cuda_sm20_dblrcp_rn_slowpath_v3) ;  /* 0x0000013000b87944 */ /* 0x000fea0003c00000 */
[----:B------:R-:W-:Y:S01]  /*44f0*/  IMAD.MOV.U32 R6, RZ, RZ, R2 ;  /* 0x000000ffff067224 */ /* 0x000fe200078e0002 */
[----:B------:R-:W-:-:S07]  /*4500*/  MOV R7, R3 ;  /* 0x0000000300077202 */ /* 0x000fce0000000f00 */
.L_x_4713:
[----:B------:R-:W-:Y:S05]  /*4510*/  BSYNC B1 ;  /* 0x0000000000017941 */ /* 0x000fea0003800000 */
.L_x_4712:
        /* <DEDUP_REMOVED lines=78> */
.L_x_4715:
[----:B------:R-:W-:Y:S05]  /*4a00*/  BSYNC B0 ;  /* 0x0000000000007941 */ /* 0x000fea0003800000 */
.L_x_4714:
        /* <DEDUP_REMOVED lines=15> */
.L_x_4717:
[----:B------:R-:W-:Y:S05]  /*4b00*/  BSYNC B0 ;  /* 0x0000000000007941 */ /* 0x000fea0003800000 */
.L_x_4716:
        /* <DEDUP_REMOVED lines=86> */
.L_x_4719:
        /* <DEDUP_REMOVED lines=22> */
.L_x_4722:
[----:B------:R-:W-:Y:S05]  /*51d0*/  BSYNC B2 ;  /* 0x0000000000027941 */ /* 0x000fea0003800000 */
.L_x_4721:
        /* <DEDUP_REMOVED lines=29> */
.L_x_4720:
[----:B------:R-:W-:Y:S05]  /*53b0*/  BSYNC B1 ;  /* 0x0000000000017941 */ /* 0x000fea0003800000 */
.L_x_4718:
        /* <DEDUP_REMOVED lines=70> */
.L_x_4724:
        /* <DEDUP_REMOVED lines=35> */
.L_x_4725:
[----:B------:R-:W-:Y:S05]  /*5a50*/  BSYNC B0 ;  /* 0x0000000000007941 */ /* 0x000fea0003800000 */
.L_x_4723:
        /* <DEDUP_REMOVED lines=18> */
[----:B------:R-:W-:Y:S01]  /*5b80*/  IMAD.MOV.U32 R6, RZ, RZ, R2 ;  /* 0x000000ffff067224 */ /* 0x000fe200078e0002 */
[----:B------:R-:W-:-:S07]  /*5b90*/  MOV R7, R3 ;  /* 0x0000000300077202 */ /* 0x000fce0000000f00 */
.L_x_4727:
[----:B------:R-:W-:Y:S05]  /*5ba0*/  BSYNC B1 ;  /* 0x0000000000017941 */ /* 0x000fea0003800000 */
.L_x_4726:
        /* <DEDUP_REMOVED lines=78> */
.L_x_4729:
[----:B------:R-:W-:Y:S05]  /*6090*/  BSYNC B0 ;  /* 0x0000000000007941 */ /* 0x000fea0003800000 */
.L_x_4728:
        /* <DEDUP_REMOVED lines=15> */
.L_x_4731:
[----:B------:R-:W-:Y:S05]  /*6190*/  BSYNC B0 ;  /* 0x0000000000007941 */ /* 0x000fea0003800000 */
.L_x_4730:
        /* <DEDUP_REMOVED lines=86> */
.L_x_4733:
        /* <DEDUP_REMOVED lines=22> */
.L_x_4736:
[----:B------:R-:W-:Y:S05]  /*6860*/  BSYNC B2 ;  /* 0x0000000000027941 */ /* 0x000fea0003800000 */
.L_x_4735:
        /* <DEDUP_REMOVED lines=29> */
.L_x_4734:
[----:B------:R-:W-:Y:S05]  /*6a40*/  BSYNC B1 ;  /* 0x0000000000017941 */ /* 0x000fea0003800000 */
.L_x_4732:
        /* <DEDUP_REMOVED lines=70> */
.L_x_4738:
        /* <DEDUP_REMOVED lines=35> */
.L_x_4739:
[----:B------:R-:W-:Y:S05]  /*70e0*/  BSYNC B0 ;  /* 0x0000000000007941 */ /* 0x000fea0003800000 */
.L_x_4737:
        /* <DEDUP_REMOVED lines=20> */
.L_x_4741:
[----:B------:R-:W-:Y:S05]  /*7230*/  BSYNC B1 ;  /* 0x0000000000017941 */ /* 0x000fea0003800000 */
.L_x_4740:
        /* <DEDUP_REMOVED lines=78> */
.L_x_4743:
[----:B------:R-:W-:Y:S05]  /*7720*/  BSYNC B0 ;  /* 0x0000000000007941 */ /* 0x000fea0003800000 */
.L_x_4742:
        /* <DEDUP_REMOVED lines=15> */
.L_x_4745:
[----:B------:R-:W-:Y:S05]  /*7820*/  BSYNC B0 ;  /* 0x0000000000007941 */ /* 0x000fea0003800000 */
.L_x_4744:
        /* <DEDUP_REMOVED lines=86> */
.L_x_4747:
        /* <DEDUP_REMOVED lines=22> */
.L_x_4750:
[----:B------:R-:W-:Y:S05]  /*7ef0*/  BSYNC B2 ;  /* 0x0000000000027941 */ /* 0x000fea0003800000 */
.L_x_4749:
        /* <DEDUP_REMOVED lines=29> */
.L_x_4748:
[----:B------:R-:W-:Y:S05]  /*80d0*/  BSYNC B1 ;  /* 0x0000000000017941 */ /* 0x000fea0003800000 */
.L_x_4746:
        /* <DEDUP_REMOVED lines=70> */
.L_x_4752:
        /* <DEDUP_REMOVED lines=35> */
.L_x_4753:
[----:B------:R-:W-:Y:S05]  /*8770*/  BSYNC B0 ;  /* 0x0000000000007941 */ /* 0x000fea0003800000 */
.L_x_4751:
        /* <DEDUP_REMOVED lines=20> */
.L_x_4755:
[----:B------:R-:W-:Y:S05]  /*88c0*/  BSYNC B1 ;  /* 0x0000000000017941 */ /* 0x000fea0003800000 */
.L_x_4754:
        /* <DEDUP_REMOVED lines=78> */
.L_x_4757:
[----:B------:R-:W-:Y:S05]  /*8db0*/  BSYNC B0 ;  /* 0x0000000000007941 */ /* 0x000fea0003800000 */
.L_x_4756:
        /* <DEDUP_REMOVED lines=15> */
.L_x_4759:
[----:B------:R-:W-:Y:S05]  /*8eb0*/  BSYNC B0 ;  /* 0x0000000000007941 */ /* 0x000fea0003800000 */
.L_x_4758:
        /* <DEDUP_REMOVED lines=86> */
.L_x_4761:
        /* <DEDUP_REMOVED lines=22> */
.L_x_4764:
[----:B------:R-:W-:Y:S05]  /*9580*/  BSYNC B2 ;  /* 0x0000000000027941 */ /* 0x000fea0003800000 */
.L_x_4763:
        /* <DEDUP_REMOVED lines=29> */
.L_x_4762:
[----:B------:R-:W-:Y:S05]  /*9760*/  BSYNC B1 ;  /* 0x0000000000017941 */ /* 0x000fea0003800000 */
.L_x_4760:
        /* <DEDUP_REMOVED lines=70> */
.L_x_4766:
        /* <DEDUP_REMOVED lines=35> */
.L_x_4767:
[----:B------:R-:W-:Y:S05]  /*9e00*/  BSYNC B0 ;  /* 0x0000000000007941 */ /* 0x000fea0003800000 */
.L_x_4765:
        /* <DEDUP_REMOVED lines=20> */
.L_x_4769:
[----:B------:R-:W-:Y:S05]  /*9f50*/  BSYNC B1 ;  /* 0x0000000000017941 */ /* 0x000fea0003800000 */
.L_x_4768:
        /* <DEDUP_REMOVED lines=78> */
.L_x_4771:
[----:B------:R-:W-:Y:S05]  /*a440*/  BSYNC B0 ;  /* 0x0000000000007941 */ /* 0x000fea0003800000 */
.L_x_4770:
        /* <DEDUP_REMOVED lines=15> */
.L_x_4773:
[----:B------:R-:W-:Y:S05]  /*a540*/  BSYNC B0 ;  /* 0x0000000000007941 */ /* 0x000fea0003800000 */
.L_x_4772:
        /* <DEDUP_REMOVED lines=86> */
.L_x_4775:
        /* <DEDUP_REMOVED lines=22> */
.L_x_4778:
[----:B------:R-:W-:Y:S05]  /*ac10*/  BSYNC B2 ;  /* 0x0000000000027941 */ /* 0x000fea0003800000 */
.L_x_4777:
        /* <DEDUP_REMOVED lines=29> */
.L_x_4776:
[----:B------:R-:W-:Y:S05]  /*adf0*/  BSYNC B1 ;  /* 0x0000000000017941 */ /* 0x000fea0003800000 */
.L_x_4774:
        /* <DEDUP_REMOVED lines=70> */
.L_x_4780:
        /* <DEDUP_REMOVED lines=35> */
.L_x_4781:
[----:B------:R-:W-:Y:S05]  /*b490*/  BSYNC B0 ;  /* 0x0000000000007941 */ /* 0x000fea0003800000 */
.L_x_4779:
        /* <DEDUP_REMOVED lines=20> */
[----:B------:R-:W-:Y:S05]  /*b5e0*/  CALL.REL.NOINC `($__internal_12_$__cuda_sm20_dblrcp_rn_slowpath_v3) ;  /* 0x000000c000787944 */ /* 0x000fea0003c00000 */
.L_x_4783:
[----:B------:R-:W-:Y:S05]  /*b5f0*/  BSYNC B1 ;  /* 0x0000000000017941 */ /* 0x000fea0003800000 */
.L_x_4782:
        /* <DEDUP_REMOVED lines=11> */
.L_x_4671:
        /* <DEDUP_REMOVED lines=150> */
.L_x_4787:
[----:B------:R-:W-:Y:S05]  /*c010*/  BSYNC B0 ;  /* 0x0000000000007941 */ /* 0x000fea0003800000 */
.L_x_4786:
        /* <DEDUP_REMOVED lines=40> */
.L_x_4789:
[----:B------:R-:W-:Y:S05]  /*c2a0*/  BSYNC B0 ;  /* 0x0000000000007941 */ /* 0x000fea0003800000 */
.L_x_4788:
        /* <DEDUP_REMOVED lines=85> */
.L_x_4791:
        /* <DEDUP_REMOVED lines=21> */
[----:B-----5:R-:W-:Y:S05]  /*c950*/  CALL.REL.NOINC `($__internal_13_$__cuda_sm20_div_rn_f64_full) ;  /* 0x000000b000407944 */ /* 0x020fea0003c00000 */
.L_x_4794:
[----:B------:R-:W-:Y:S05]  /*c960*/  BSYNC B3 ;  /* 0x0000000000037941 */ /* 0x000fea0003800000 */
.L_x_4793:
        /* <DEDUP_REMOVED lines=29> */
.L_x_4792:
[----:B------:R-:W-:Y:S05]  /*cb40*/  BSYNC B2 ;  /* 0x0000000000027941 */ /* 0x000fea0003800000 */
.L_x_4790:
        /* <DEDUP_REMOVED lines=70> */
.L_x_4796:
        /* <DEDUP_REMOVED lines=35> */
.L_x_4797:
[----:B------:R-:W-:Y:S05]  /*d1e0*/  BSYNC B0 ;  /* 0x0000000000007941 */ /* 0x000fea0003800000 */
.L_x_4795:
        /* <DEDUP_REMOVED lines=17> */
[----:B-----5:R-:W-:Y:S05]  /*d300*/  CALL.REL.NOINC `($__internal_12_$__cuda_sm20_dblrcp_rn_slowpath_v3) ;  /* 0x000000a400307944 */ /* 0x020fea0003c00000 */
.L_x_4799:
[----:B------:R-:W-:Y:S05]  /*d310*/  BSYNC B2 ;  /* 0x0000000000027941 */ /* 0x000fea0003800000 */
.L_x_4798:
[----:B------:R-:W-:-:S08]  /*d320*/  DMUL R2, R2, R22 ;  /* 0x0000001602027228 */ /* 0x000fd00000000000 */
[----:B------:R-:W-:-:S08]  /*d330*/  DFMA R2, R24, R2, R26 ;  /* 0x000000021802722b */ /* 0x000fd0000000001a */
[----:B------:R-:W-:-:S11]  /*d340*/  DMUL R36, R2, R36 ;  /* 0x0000002402247228 */ /* 0x000fd60000000000 */
.L_x_4785:
[----:B------:R-:W-:Y:S05]  /*d350*/  BSYNC B1 ;  /* 0x0000000000017941 */ /* 0x000fea0003800000 */
.L_x_4784:
        /* <DEDUP_REMOVED lines=65> */
.L_x_4803:
[----:B------:R-:W-:Y:S05]  /*d770*/  BSYNC B0 ;  /* 0x0000000000007941 */ /* 0x000fea0003800000 */
.L_x_4802:
        /* <DEDUP_REMOVED lines=38> */
.L_x_4805:
[----:B------:R-:W-:Y:S05]  /*d9e0*/  BSYNC B0 ;  /* 0x0000000000007941 */ /* 0x000fea0003800000 */
.L_x_4804:
        /* <DEDUP_REMOVED lines=85> */
.L_x_4807:
        /* <DEDUP_REMOVED lines=21> */
[----:B-----5:R-:W-:Y:S05]  /*e090*/  CALL.REL.NOINC `($__internal_13_$__cuda_sm20_div_rn_f64_full) ;  /* 0x0000009800707944 */ /* 0x020fea0003c00000 */
.L_x_4810:
[----:B------:R-:W-:Y:S05]  /*e0a0*/  BSYNC B3 ;  /* 0x0000000000037941 */ /* 0x000fea0003800000 */
.L_x_4809:
        /* <DEDUP_REMOVED lines=29> */
.L_x_4808:
[----:B------:R-:W-:Y:S05]  /*e280*/  BSYNC B2 ;  /* 0x0000000000027941 */ /* 0x000fea0003800000 */
.L_x_4806:
        /* <DEDUP_REMOVED lines=70> */
.L_x_4812:
        /* <DEDUP_REMOVED lines=35> */
.L_x_4813:
[----:B------:R-:W-:Y:S05]  /*e920*/  BSYNC B0 ;  /* 0x0000000000007941 */ /* 0x000fea0003800000 */
.L_x_4811:
        /* <DEDUP_REMOVED lines=18> */
.L_x_4815:
[----:B------:R-:W-:Y:S05]  /*ea50*/  BSYNC B2 ;  /* 0x0000000000027941 */ /* 0x000fea0003800000 */
.L_x_4814:
[----:B------:R-:W-:-:S08]  /*ea60*/  DMUL R2, R2, R8 ;  /* 0x0000000802027228 */ /* 0x000fd00000000000 */
[----:B------:R-:W-:-:S08]  /*ea70*/  DFMA R2, R22, R2, R24 ;  /* 0x000000021602722b */ /* 0x000fd00000000018 */
[----:B------:R-:W-:-:S11]  /*ea80*/  DMUL R40, R2, R40 ;  /* 0x0000002802287228 */ /* 0x000fd60000000000 */
.L_x_4801:
[----:B------:R-:W-:Y:S05]  /*ea90*/  BSYNC B1 ;  /* 0x0000000000017941 */ /* 0x000fea0003800000 */
.L_x_4800:
        /* <DEDUP_REMOVED lines=83> */
.L_x_4819:
[----:B------:R-:W-:Y:S05]  /*efd0*/  BSYNC B0 ;  /* 0x0000000000007941 */ /* 0x000fea0003800000 */
.L_x_4818:
        /* <DEDUP_REMOVED lines=14> */
.L_x_4821:
[----:B------:R-:W-:Y:S05]  /*f0c0*/  BSYNC B0 ;  /* 0x0000000000007941 */ /* 0x000fea0003800000 */
.L_x_4820:
        /* <DEDUP_REMOVED lines=85> */
.L_x_4823:
        /* <DEDUP_REMOVED lines=21> */
[----:B------:R-:W-:Y:S05]  /*f770*/  CALL.REL.NOINC `($__internal_13_$__cuda_sm20_div_rn_f64_full) ;  /* 0x0000008000b87944 */ /* 0x000fea0003c00000 */
.L_x_4826:
[----:B------:R-:W-:Y:S05]  /*f780*/  BSYNC B3 ;  /* 0x0000000000037941 */ /* 0x000fea0003800000 */
.L_x_4825:
        /* <DEDUP_REMOVED lines=29> */
.L_x_4824:
[----:B------:R-:W-:Y:S05]  /*f960*/  BSYNC B2 ;  /* 0x0000000000027941 */ /* 0x000fea0003800000 */
.L_x_4822:
        /* <DEDUP_REMOVED lines=70> */
.L_x_4828:
        /* <DEDUP_REMOVED lines=35> */
.L_x_4829:
[----:B------:R-:W-:Y:S05]  /*10000*/  BSYNC B0 ;  /* 0x0000000000007941 */ /* 0x000fea0003800000 */
.L_x_4827:
        /* <DEDUP_REMOVED lines=18> */
.L_x_4831:
[----:B------:R-:W-:Y:S05]  /*10130*/  BSYNC B2 ;  /* 0x0000000000027941 */ /* 0x000fea0003800000 */
.L_x_4830:
[----:B------:R-:W-:-:S08]  /*10140*/  DMUL R2, R2, R10 ;  /* 0x0000000a02027228 */ /* 0x000fd00000000000 */
[----:B------:R-:W-:-:S08]  /*10150*/  DFMA R2, R8, R2, R22 ;  /* 0x000000020802722b */ /* 0x000fd00000000016 */
[----:B------:R-:W-:-:S11]  /*10160*/  DMUL R44, R2, R44 ;  /* 0x0000002c022c7228 */ /* 0x000fd60000000000 */
.L_x_4817:
[----:B------:R-:W-:Y:S05]  /*10170*/  BSYNC B1 ;  /* 0x0000000000017941 */ /* 0x000fea0003800000 */
.L_x_4816:
        /* <DEDUP_REMOVED lines=83> */
.L_x_4835:
[----:B------:R-:W-:Y:S05]  /*106b0*/  BSYNC B0 ;  /* 0x0000000000007941 */ /* 0x000fea0003800000 */
.L_x_4834:
        /* <DEDUP_REMOVED lines=14> */
.L_x_4837:
[----:B------:R-:W-:Y:S05]  /*107a0*/  BSYNC B0 ;  /* 0x0000000000007941 */ /* 0x000fea0003800000 */
.L_x_4836:
        /* <DEDUP_REMOVED lines=85> */
.L_x_4839:
        /* <DEDUP_REMOVED lines=22> */
.L_x_4842:
[----:B------:R-:W-:Y:S05]  /*10e60*/  BSYNC B3 ;  /* 0x0000000000037941 */ /* 0x000fea0003800000 */
.L_x_4841:
        /* <DEDUP_REMOVED lines=29> */
.L_x_4840:
[----:B------:R-:W-:Y:S05]  /*11040*/  BSYNC B2 ;  /* 0x0000000000027941 */ /* 0x000fea0003800000 */
.L_x_4838:
        /* <DEDUP_REMOVED lines=70> */
.L_x_4844:
        /* <DEDUP_REMOVED lines=35> */
.L_x_4845:
[----:B------:R-:W-:Y:S05]  /*116e0*/  BSYNC B0 ;  /* 0x0000000000007941 */ /* 0x000fea0003800000 */
.L_x_4843:
        /* <DEDUP_REMOVED lines=18> */
.L_x_4847:
[----:B------:R-:W-:Y:S05]  /*11810*/  BSYNC B2 ;  /* 0x0000000000027941 */ /* 0x000fea0003800000 */
.L_x_4846:
[----:B------:R-:W-:-:S08]  /*11820*/  DMUL R2, R2, R12 ;  /* 0x0000000c02027228 */ /* 0x000fd00000000000 */
[----:B------:R-:W-:-:S08]  /*11830*/  DFMA R2, R8, R2, R10 ;  /* 0x000000020802722b */ /* 0x000fd0000000000a */
[----:B------:R-:W-:-:S11]  /*11840*/  DMUL R46, R2, R46 ;  /* 0x0000002e022e7228 */ /* 0x000fd60000000000 */
.L_x_4833:
[----:B------:R-:W-:Y:S05]  /*11850*/  BSYNC B1 ;  /* 0x0000000000017941 */ /* 0x000fea0003800000 */
.L_x_4832:
        /* <DEDUP_REMOVED lines=83> */
.L_x_4851:
[----:B------:R-:W-:Y:S05]  /*11d90*/  BSYNC B0 ;  /* 0x0000000000007941 */ /* 0x000fea0003800000 */
.L_x_4850:
        /* <DEDUP_REMOVED lines=14> */
.L_x_4853:
[----:B------:R-:W-:Y:S05]  /*11e80*/  BSYNC B0 ;  /* 0x0000000000007941 */ /* 0x000fea0003800000 */
.L_x_4852:
        /* <DEDUP_REMOVED lines=85> */
.L_x_4855:
        /* <DEDUP_REMOVED lines=22> */
.L_x_4858:
[----:B------:R-:W-:Y:S05]  /*12540*/  BSYNC B3 ;  /* 0x0000000000037941 */ /* 0x000fea0003800000 */
.L_x_4857:
        /* <DEDUP_REMOVED lines=29> */
.L_x_4856:
[----:B------:R-:W-:Y:S05]  /*12720*/  BSYNC B2 ;  /* 0x0000000000027941 */ /* 0x000fea0003800000 */
.L_x_4854:
        /* <DEDUP_REMOVED lines=70> */
.L_x_4860:
        /* <DEDUP_REMOVED lines=35> */
.L_x_4861:
[----:B------:R-:W-:Y:S05]  /*12dc0*/  BSYNC B0 ;  /* 0x0000000000007941 */ /* 0x000fea0003800000 */
.L_x_4859:
        /* <DEDUP_REMOVED lines=18> */
.L_x_4863:
[----:B------:R-:W-:Y:S05]  /*12ef0*/  BSYNC B2 ;  /* 0x0000000000027941 */ /* 0x000fea0003800000 */
.L_x_4862:
[----:B------:R-:W-:-:S08]  /*12f00*/  DMUL R2, R2, R14 ;  /* 0x0000000e02027228 */ /* 0x000fd00000000000 */
[----:B------:R-:W-:-:S08]  /*12f10*/  DFMA R2, R8, R2, R10 ;  /* 0x000000020802722b */ /* 0x000fd0000000000a */
[----:B------:R-:W-:-:S11]  /*12f20*/  DMUL R38, R2, R38 ;  /* 0x0000002602267228 */ /* 0x000fd60000000000 */
.L_x_4849:
[----:B------:R-:W-:Y:S05]  /*12f30*/  BSYNC B1 ;  /* 0x0000000000017941 */ /* 0x000fea0003800000 */
.L_x_4848:
        /* <DEDUP_REMOVED lines=83> */
.L_x_4867:
[----:B------:R-:W-:Y:S05]  /*13470*/  BSYNC B0 ;  /* 0x0000000000007941 */ /* 0x000fea0003800000 */
.L_x_4866:
        /* <DEDUP_REMOVED lines=14> */
.L_x_4869:
[----:B------:R-:W-:Y:S05]  /*13560*/  BSYNC B0 ;  /* 0x0000000000007941 */ /* 0x000fea0003800000 */
.L_x_4868:
        /* <DEDUP_REMOVED lines=85> */
.L_x_4871:
        /* <DEDUP_REMOVED lines=22> */
.L_x_4874:
[----:B------:R-:W-:Y:S05]  /*13c20*/  BSYNC B3 ;  /* 0x0000000000037941 */ /* 0x000fea0003800000 */
.L_x_4873:
        /* <DEDUP_REMOVED lines=29> */
.L_x_4872:
[----:B------:R-:W-:Y:S05]  /*13e00*/  BSYNC B2 ;  /* 0x0000000000027941 */ /* 0x000fea0003800000 */
.L_x_4870:
        /* <DEDUP_REMOVED lines=70> */
.L_x_4876:
        /* <DEDUP_REMOVED lines=35> */
.L_x_4877:
[----:B------:R-:W-:Y:S05]  /*144a0*/  BSYNC B0 ;  /* 0x0000000000007941 */ /* 0x000fea0003800000 */
.L_x_4875:
        /* <DEDUP_REMOVED lines=18> */
.L_x_4879:
[----:B------:R-:W-:Y:S05]  /*145d0*/  BSYNC B2 ;  /* 0x0000000000027941 */ /* 0x000fea0003800000 */
.L_x_4878:
[----:B------:R-:W-:-:S08]  /*145e0*/  DMUL R2, R2, R16 ;  /* 0x0000001002027228 */ /* 0x000fd00000000000 */
[----:B------:R-:W-:-:S08]  /*145f0*/  DFMA R2, R8, R2, R10 ;  /* 0x000000020802722b */ /* 0x000fd0000000000a */
[----:B------:R-:W-:-:S11]  /*14600*/  DMUL R42, R2, R42 ;  /* 0x0000002a022a7228 */ /* 0x000fd60000000000 */
.L_x_4865:
[----:B------:R-:W-:Y:S05]  /*14610*/  BSYNC B1 ;  /* 0x0000000000017941 */ /* 0x000fea0003800000 */
.L_x_4864:
        /* <DEDUP_REMOVED lines=83> */
.L_x_4883:
[----:B------:R-:W-:Y:S05]  /*14b50*/  BSYNC B0 ;  /* 0x0000000000007941 */ /* 0x000fea0003800000 */
.L_x_4882:
        /* <DEDUP_REMOVED lines=15> */
.L_x_4885:
[----:B------:R-:W-:Y:S05]  /*14c50*/  BSYNC B0 ;  /* 0x0000000000007941 */ /* 0x000fea0003800000 */
.L_x_4884:
        /* <DEDUP_REMOVED lines=85> */
.L_x_4887:
        /* <DEDUP_REMOVED lines=22> */
.L_x_4890:
[----:B------:R-:W-:Y:S05]  /*15310*/  BSYNC B3 ;  /* 0x0000000000037941 */ /* 0x000fea0003800000 */
.L_x_4889:
        /* <DEDUP_REMOVED lines=29> */
.L_x_4888:
[----:B------:R-:W-:Y:S05]  /*154f0*/  BSYNC B2 ;  /* 0x0000000000027941 */ /* 0x000fea0003800000 */
.L_x_4886:
        /* <DEDUP_REMOVED lines=70> */
.L_x_4892:
        /* <DEDUP_REMOVED lines=35> */
.L_x_4893:
[----:B------:R-:W-:Y:S05]  /*15b90*/  BSYNC B0 ;  /* 0x0000000000007941 */ /* 0x000fea0003800000 */
.L_x_4891:
        /* <DEDUP_REMOVED lines=18> */
.L_x_4895:
[----:B------:R-:W-:Y:S05]  /*15cc0*/  BSYNC B2 ;  /* 0x0000000000027941 */ /* 0x000fea0003800000 */
.L_x_4894:
[----:B------:R-:W-:-:S08]  /*15cd0*/  DMUL R2, R2, R18 ;  /* 0x0000001202027228 */ /* 0x000fd00000000000 */
[----:B------:R-:W-:-:S08]  /*15ce0*/  DFMA R8, R8, R2, R10 ;  /* 0x000000020808722b */ /* 0x000fd0000000000a */
[----:B------:R-:W-:-:S11]  /*15cf0*/  DMUL R8, R8, R48 ;  /* 0x0000003008087228 */ /* 0x000fd60000000000 */
.L_x_4881:
[----:B------:R-:W-:Y:S05]  /*15d00*/  BSYNC B1 ;  /* 0x0000000000017941 */ /* 0x000fea0003800000 */
.L_x_4880:
        /* <DEDUP_REMOVED lines=83> */
.L_x_4899:
[----:B------:R-:W-:Y:S05]  /*16240*/  BSYNC B0 ;  /* 0x0000000000007941 */ /* 0x000fea0003800000 */
.L_x_4898:
        /* <DEDUP_REMOVED lines=15> */
.L_x_4901:
[----:B------:R-:W-:Y:S05]  /*16340*/  BSYNC B0 ;  /* 0x0000000000007941 */ /* 0x000fea0003800000 */
.L_x_4900:
        /* <DEDUP_REMOVED lines=85> */
.L_x_4903:
        /* <DEDUP_REMOVED lines=22> */
.L_x_4906:
[----:B------:R-:W-:Y:S05]  /*16a00*/  BSYNC B3 ;  /* 0x0000000000037941 */ /* 0x000fea0003800000 */
.L_x_4905:
        /* <DEDUP_REMOVED lines=29> */
.L_x_4904:
[----:B------:R-:W-:Y:S05]  /*16be0*/  BSYNC B2 ;  /* 0x0000000000027941 */ /* 0x000fea0003800000 */
.L_x_4902:
        /* <DEDUP_REMOVED lines=70> */
.L_x_4908:
        /* <DEDUP_REMOVED lines=35> */
.L_x_4909:
[----:B------:R-:W-:Y:S05]  /*17280*/  BSYNC B0 ;  /* 0x0000000000007941 */ /* 0x000fea0003800000 */
.L_x_4907:
        /* <DEDUP_REMOVED lines=18> */
.L_x_4911:
[----:B------:R-:W-:Y:S05]  /*173b0*/  BSYNC B2 ;  /* 0x0000000000027941 */ /* 0x000fea0003800000 */
.L_x_4910:
[----:B------:R-:W-:-:S08]  /*173c0*/  DMUL R2, R2, R20 ;  /* 0x0000001402027228 */ /* 0x000fd00000000000 */
[----:B------:R-:W-:-:S08]  /*173d0*/  DFMA R2, R10, R2, R12 ;  /* 0x000000020a02722b */ /* 0x000fd0000000000c */
[----:B------:R-:W-:-:S11]  /*173e0*/  DMUL R50, R2, R50 ;  /* 0x0000003202327228 */ /* 0x000fd60000000000 */
.L_x_4897:
[----:B------:R-:W-:Y:S05]  /*173f0*/  BSYNC B1 ;  /* 0x0000000000017941 */ /* 0x000fea0003800000 */
.L_x_4896:
        /* <DEDUP_REMOVED lines=23> */
.L_x_4914:
[----:B------:R-:W-:-:S13]  /*17570*/  ISETP.GE.AND P0, PT, R0, R34, PT ;  /* 0x000000220000720c */ /* 0x000fda0003f06270 */
[----:B------:R-:W-:Y:S05]  /*17580*/  @P0 BRA `(.L_x_4916) ;  /* 0x0000000000300947 */ /* 0x000fea0003800000 */
[----:B0-----:R-:W0:Y:S01]  /*17590*/  LDC.64 R2, c[0x0][0x218] ;  /* 0x00008600ff027b82 */ /* 0x001e220000000a00 */
[----:B------:R-:W-:Y:S01]  /*175a0*/  IADD3 R5, R35, R0, RZ ;  /* 0x0000000023057210 */ /* 0x000fe20007ffe0ff */
[----:B------:R-:W-:-:S04]  /*175b0*/  VIADD R0, R0, 0x80 ;  /* 0x0000008000007836 */ /* 0x000fc80000000000 */
[----:B0-----:R-:W-:-:S05]  /*175c0*/  IMAD.WIDE.U32 R2, R5, 0x8, R2 ;  /* 0x0000000805027825 */ /* 0x001fca00078e0002 */
[----:B------:R1:W-:Y:S02]  /*175d0*/  STG.E.64 desc[UR4][R2.64], R46 ;  /* 0x0000002e02007986 */ /* 0x0003e4000c101b04 */
.L_x_4915:
[----:B------:R-:W-:-:S13]  /*175e0*/  ISETP.GE.AND P0, PT, R0, R34, PT ;  /* 0x000000220000720c */ /* 0x000fda0003f06270 */
[----:B------:R-:W-:Y:S05]  /*175f0*/  @P0 BRA `(.L_x_4917) ;  /* 0x0000000000340947 */ /* 0x000fea0003800000 */
[----:B01----:R-:W0:Y:S01]  /*17600*/  LDC.64 R2, c[0x0][0x218] ;  /* 0x00008600ff027b82 */ /* 0x003e220000000a00 */
[----:B------:R-:W-:Y:S02]  /*17610*/  IMAD.IADD R5, R35, 0x1, R0 ;  /* 0x0000000123057824 */ /* 0x000fe400078e0200 */
[----:B------:R-:W-:Y:S02]  /*17620*/  VIADD R0, R0, 0x80 ;  /* 0x0000008000007836 */ /* 0x000fe40000000000 */
[----:B0-----:R-:W-:-:S05]  /*17630*/  IMAD.WIDE.U32 R2, R5, 0x8, R2 ;  /* 0x0000000805027825 */ /* 0x001fca00078e0002 */
[----:B------:R1:W-:Y:S02]  /*17640*/  STG.E.64 desc[UR4][R2.64], R38 ;  /* 0x0000002602007986 */ /* 0x0003e4000c101b04 */
.L_x_4916:
        /* <DEDUP_REMOVED lines=8> */
.L_x_4917:
[----:B------:R-:W-:Y:S05]  /*176d0*/  BSYNC B1 ;  /* 0x0000000000017941 */ /* 0x000fea0003800000 */
.L_x_4913:
[----:B------:R-:W-:-:S13]  /*176e0*/  ISETP.GE.AND P0, PT, R0, R34, PT ;  /* 0x000000220000720c */ /* 0x000fda0003f06270 */
[----:B012---:R-:W0:Y:S01]  /*176f0*/  @!P0 LDC.64 R2, c[0x0][0x218] ;  /* 0x00008600ff028b82 */ /* 0x007e220000000a00 */
[----:B------:R-:W-:Y:S02]  /*17700*/  @!P0 IMAD.IADD R5, R35, 0x1, R0 ;  /* 0x0000000123058824 */ /* 0x000fe400078e0200 */
[----:B------:R-:W-:Y:S02]  /*17710*/  @!P0 VIADD R0, R0, 0x80 ;  /* 0x0000008000008836 */ /* 0x000fe40000000000 */
[----:B0-----:R-:W-:-:S05]  /*17720*/  @!P0 IMAD.WIDE.U32 R2, R5, 0x8, R2 ;  /* 0x0000000805028825 */ /* 0x001fca00078e0002 */
[----:B------:R2:W-:Y:S02]  /*17730*/  @!P0 STG.E.64 desc[UR4][R2.64], R8 ;  /* 0x0000000802008986 */ /* 0x0005e4000c101b04 */
.L_x_4918:
[----:B------:R-:W-:Y:S05]  /*17740*/  BSYNC B0 ;  /* 0x0000000000007941 */ /* 0x000fea0003800000 */
.L_x_4912:
        /* <DEDUP_REMOVED lines=8> */
        .weak           $__internal_12_$__cuda_sm20_dblrcp_rn_slowpath_v3
        .type           $__internal_12_$__cuda_sm20_dblrcp_rn_slowpath_v3,@function
        .size           $__internal_12_$__cuda_sm20_dblrcp_rn_slowpath_v3,($__internal_13_$__cuda_sm20_div_rn_f64_full - $__internal_12_$__cuda_sm20_dblrcp_rn_slowpath_v3)
$__internal_12_$__cuda_sm20_dblrcp_rn_slowpath_v3:
        /* <DEDUP_REMOVED lines=24> */
.L_x_4922:
        /* <DEDUP_REMOVED lines=9> */
.L_x_4920:
[----:B------:R-:W-:Y:S01]  /*179e0*/  LOP3.LUT R5, R3, 0x80000, RZ, 0xfc, !PT ;  /* 0x0008000003057812 */ /* 0x000fe200078efcff */
[----:B------:R-:W-:-:S07]  /*179f0*/  IMAD.MOV.U32 R4, RZ, RZ, R2 ;  /* 0x000000ffff047224 */ /* 0x000fce00078e0002 */
.L_x_4921:
[----:B------:R-:W-:Y:S05]  /*17a00*/  BSYNC B0 ;  /* 0x0000000000007941 */ /* 0x000fea0003800000 */
.L_x_4919:
[----:B------:R-:W-:Y:S01]  /*17a10*/  IMAD.MOV.U32 R2, RZ, RZ, R4 ;  /* 0x000000ffff027224 */ /* 0x000fe200078e0004 */
[----:B------:R-:W-:Y:S01]  /*17a20*/  MOV R4, R0 ;  /* 0x0000000000047202 */ /* 0x000fe20000000f00 */
[----:B------:R-:W-:Y:S02]  /*17a30*/  IMAD.MOV.U32 R3, RZ, RZ, R5 ;  /* 0x000000ffff037224 */ /* 0x000fe400078e0005 */
[----:B------:R-:W-:-:S04]  /*17a40*/  IMAD.MOV.U32 R5, RZ, RZ, 0x0 ;  /* 0x00000000ff057424 */ /* 0x000fc800078e00ff */
[----:B------:R-:W-:Y:S05]  /*17a50*/  RET.REL.NODEC R4 `(_ZN2at6native29vectorized_elementwise_kernelILi8EZZZNS0_61_GLOBAL__N__b29612f4_23_ActivationMishKernel_cu_9e10b42f_310220mish_backward_kernelERNS_14TensorIteratorEENKUlvE_clEvENKUlvE_clEvEUlddE_St5arrayIPcLm3EEEEviT0_T1_) ;  /* 0xfffffe8404687950 */ /* 0x000fea0003c3ffff */
        .weak           $__internal_13_$__cuda_sm20_div_rn_f64_full
        .type           $__internal_13_$__cuda_sm20_div_rn_f64_full,@function
        .size           $__internal_13_$__cuda_sm20_div_rn_f64_full,(.L_x_8566 - $__internal_13_$__cuda_sm20_div_rn_f64_full)
$__internal_13_$__cuda_sm20_div_rn_f64_full:
        /* <DEDUP_REMOVED lines=73> */
.L_x_4924:
        /* <DEDUP_REMOVED lines=17> */
.L_x_4927:
[----:B------:R-:W-:-:S05]  /*18000*/  LOP3.LUT R2, R5, 0x80000, RZ, 0xfc, !PT ;  /* 0x0008000005027812 */ /* 0x000fca00078efcff */
[----:B------:R-:W-:Y:S02]  /*18010*/  IMAD.MOV.U32 R3, RZ, RZ, R2 ;  /* 0x000000ffff037224 */ /* 0x000fe400078e0002 */
[----:B------:R-:W-:Y:S01]  /*18020*/  IMAD.MOV.U32 R2, RZ, RZ, R4 ;  /* 0x000000ffff027224 */ /* 0x000fe200078e0004 */
[----:B------:R-:W-:Y:S06]  /*18030*/  BRA `(.L_x_4925) ;  /* 0x00000000000c7947 */ /* 0x000fec0003800000 */
.L_x_4926:
[----:B------:R-:W-:-:S05]  /*18040*/  LOP3.LUT R2, R29, 0x80000, RZ, 0xfc, !PT ;  /* 0x000800001d027812 */ /* 0x000fca00078efcff */
[----:B------:R-:W-:Y:S01]  /*18050*/  IMAD.MOV.U32 R3, RZ, RZ, R2 ;  /* 0x000000ffff037224 */ /* 0x000fe200078e0002 */
[----:B------:R-:W-:-:S07]  /*18060*/  MOV R2, R28 ;  /* 0x0000001c00027202 */ /* 0x000fce0000000f00 */
.L_x_4925:
[----:B------:R-:W-:Y:S05]  /*18070*/  BSYNC B0 ;  /* 0x0000000000007941 */ /* 0x000fea0003800000 */
.L_x_4923:
[----:B------:R-:W-:Y:S02]  /*18080*/  IMAD.MOV.U32 R4, RZ, RZ, R0 ;  /* 0x000000ffff047224 */ /* 0x000fe400078e0000 */
[----:B------:R-:W-:-:S04]  /*18090*/  IMAD.MOV.U32 R5, RZ, RZ, 0x0 ;  /* 0x00000000ff057424 */ /* 0x000fc800078e00ff */
[----:B------:R-:W-:Y:S05]  /*180a0*/  RET.REL.NODEC R4 `(_ZN2at6native29vectorized_elementwise_kernelILi8EZZZNS0_61_GLOBAL__N__b29612f4_23_ActivationMishKernel_cu_9e10b42f_310220mish_backward_kernelERNS_14TensorIteratorEENKUlvE_clEvENKUlvE_clEvEUlddE_St5arrayIPcLm3EEEEviT0_T1_) ;  /* 0xfffffe7c04d47950 */ /* 0x000fea0003c3ffff */
.L_x_4928:
        /* <DEDUP_REMOVED lines=13> */
.L_x_8566:


//--------------------- .text._ZN2at6native18elementwise_kernelILi128ELi4EZNS0_15gpu_kernel_implIZZZNS0_61_GLOBAL__N__b29612f4_23_ActivationMishKernel_cu_9e10b42f_310211mish_kernelERNS_18TensorIteratorBaseEENKUlvE_clEvENKUlvE2_clEvEUlN3c108BFloat16EE_EEvS5_RKT_EUliE_EEviT1_ --------------------------
	.section	.text._ZN2at6native18elementwise_kernelILi128ELi4EZNS0_15gpu_kernel_implIZZZNS0_61_GLOBAL__N__b29612f4_23_ActivationMishKernel_cu_9e10b42f_310211mish_kernelERNS_18TensorIteratorBaseEENKUlvE_clEvENKUlvE2_clEvEUlN3c108BFloat16EE_EEvS5_RKT_EUliE_EEviT1_,"ax",@progbits
	.align	128
        .global         _ZN2at6native18elementwise_kernelILi128ELi4EZNS0_15gpu_kernel_implIZZZNS0_61_GLOBAL__N__b29612f4_23_ActivationMishKernel_cu_9e10b42f_310211mish_kernelERNS_18TensorIteratorBaseEENKUlvE_clEvENKUlvE2_clEvEUlN3c108BFloat16EE_EEvS5_RKT_EUliE_EEviT1_
        .type           _ZN2at6native18elementwise_kernelILi128ELi4EZNS0_15gpu_kernel_implIZZZNS0_61_GLOBAL__N__b29612f4_23_ActivationMishKernel_cu_9e10b42f_310211mish_kernelERNS_18TensorIteratorBaseEENKUlvE_clEvENKUlvE2_clEvEUlN3c108BFloat16EE_EEvS5_RKT_EUliE_EEviT1_,@function
        .size           _ZN2at6native18elementwise_kernelILi128ELi4EZNS0_15gpu_kernel_implIZZZNS0_61_GLOBAL__N__b29612f4_23_ActivationMishKernel_cu_9e10b42f_310211mish_kernelERNS_18TensorIteratorBaseEENKUlvE_clEvENKUlvE2_clEvEUlN3c108BFloat16EE_EEvS5_RKT_EUliE_EEviT1_,(.L_x_8602 - _ZN2at6native18elementwise_kernelILi128ELi4EZNS0_15gpu_kernel_implIZZZNS0_61_GLOBAL__N__b29612f4_23_ActivationMishKernel_cu_9e10b42f_310211mish_kernelERNS_18TensorIteratorBaseEENKUlvE_clEvENKUlvE2_clEvEUlN3c108BFloat16EE_EEvS5_RKT_EUliE_EEviT1_)
        .other          _ZN2at6native18elementwise_kernelILi128ELi4EZNS0_15gpu_kernel_implIZZZNS0_61_GLOBAL__N__b29612f4_23_ActivationMishKernel_cu_9e10b42f_310211mish_kernelERNS_18TensorIteratorBaseEENKUlvE_clEvENKUlvE2_clEvEUlN3c108BFloat16EE_EEvS5_RKT_EUliE_EEviT1_,@"STO_CUDA_ENTRY STV_DEFAULT"
_ZN2at6native18elementwise_kernelILi128ELi4EZNS0_15gpu_kernel_implIZZZNS0_61_GLOBAL__N__b29612f4_23_ActivationMishKernel_cu_9e10b42f_310211mish_kernelERNS_18TensorIteratorBaseEENKUlvE_clEvENKUlvE2_clEvEUlN3c108BFloat16EE_EEvS5_RKT_EUliE_EEviT1_:
.text._ZN2at6native18elementwise_kernelILi128ELi4EZNS0_15gpu_kernel_implIZZZNS0_61_GLOBAL__N__b29612f4_23_ActivationMishKernel_cu_9e10b42f_310211mish_kernelERNS_18TensorIteratorBaseEENKUlvE_clEvENKUlvE2_clEvEUlN3c108BFloat16EE_EEvS5_RKT_EUliE_EEviT1_:
        /* <DEDUP_REMOVED lines=18> */
[----:B------:R-:W-:Y:S01]  /*0120*/  IMAD.HI.U32 R4, R19, UR4, R2 ;  /* 0x0000000413047c27 */ /* 0x000fe2000f8e0002 */
[----:B------:R-:W-:-:S04]  /*0130*/  ULDC UR4, c[0x0][0x21c] ;  /* 0x0000870000047ab9 */ /* 0x000fc80000000800 */
[----:B------:R-:W-:-:S05]  /*0140*/  SHF.R.U32.HI R5, RZ, UR5, R4 ;  /* 0x00000005ff057c19 */ /* 0x000fca0008011604 */
[----:B------:R-:W-:-:S04]  /*0150*/  IMAD.MOV R0, RZ, RZ, -R5 ;  /* 0x000000ffff007224 */ /* 0x000fc800078e0a05 */
[----:B------:R-:W-:Y:S01]  /*0160*/  IMAD R19, R0, UR4, R19 ;  /* 0x0000000400137c24 */ /* 0x000fe2000f8e0213 */
[----:B------:R-:W-:-:S03]  /*0170*/  ULDC.64 UR4, c[0x0][0x348] ;  /* 0x0000d20000047ab9 */ /* 0x000fc60000000a00 */
        /* <DEDUP_REMOVED lines=9> */
[----:B------:R-:W-:-:S04]  /*0210*/  ULDC.64 UR6, c[0x0][0x350] ;  /* 0x0000d40000067ab9 */ /* 0x000fc80000000a00 */
[----:B------:R-:W-:-:S04]  /*0220*/  IMAD.MOV R4, RZ, RZ, -R3 ;  /* 0x000000ffff047224 */ /* 0x000fc800078e0a03 */
[----:B------:R-:W-:-:S04]  /*0230*/  IMAD R4, R4, UR8, R5 ;  /* 0x0000000804047c24 */ /* 0x000fc8000f8e0205 */
[C---:B------:R-:W-:Y:S02]  /*0240*/  IMAD R16, R4.reuse, UR6, RZ ;  /* 0x0000000604107c24 */ /* 0x040fe4000f8e02ff */
[----:B------:R-:W-:Y:S02]  /*0250*/  IMAD R0, R4, UR7, RZ ;  /* 0x0000000704007c24 */ /* 0x000fe4000f8e02ff */
[C---:B------:R-:W-:Y:S02]  /*0260*/  IMAD R16, R19.reuse, UR4, R16 ;  /* 0x0000000413107c24 */ /* 0x040fe4000f8e0210 */
[----:B------:R-:W-:Y:S01]  /*0270*/  IMAD R0, R19, UR5, R0 ;  /* 0x0000000513007c24 */ /* 0x000fe2000f8e0200 */
[----:B------:R-:W-:Y:S06]  /*0280*/  @!P0 BRA `(.L_x_4931) ;  /* 0x0000001000488947 */ /* 0x000fec0003800000 */
[----:B------:R-:W-:Y:S01]  /*0290*/  IMAD.MOV.U32 R2, RZ, RZ, RZ ;  /* 0x000000ffff027224 */ /* 0x000fe200078e00ff */
[----:B------:R-:W-:Y:S01]  /*02a0*/  ULDC.64 UR4, c[0x0][0x238] ;  /* 0x00008e0000047ab9 */ /* 0x000fe20000000a00 */
[----:B------:R-:W-:Y:S02]  /*02b0*/  ISETP.NE.AND P0, PT, R6, 0x3, PT ;  /* 0x000000030600780c */ /* 0x000fe40003f05270 */
[----:B------:R-:W-:Y:S01]  /*02c0*/  IMAD.HI.U32 R4, R3, UR4, R2 ;  /* 0x0000000403047c27 */ /* 0x000fe2000f8e0002 */
[----:B------:R-:W-:-:S04]  /*02d0*/  ULDC UR4, c[0x0][0x234] ;  /* 0x00008d0000047ab9 */ /* 0x000fc80000000800 */
[----:B------:R-:W-:-:S05]  /*02e0*/  SHF.R.U32.HI R5, RZ, UR5, R4 ;  /* 0x00000005ff057c19 */ /* 0x000fca0008011604 */
[----:B------:R-:W-:-:S04]  /*02f0*/  IMAD.MOV R2, RZ, RZ, -R5 ;  /* 0x000000ffff027224 */ /* 0x000fc800078e0a05 */
[----:B------:R-:W-:Y:S01]  /*0300*/  IMAD R3, R2, UR4, R3 ;  /* 0x0000000402037c24 */ /* 0x000fe2000f8e0203 */
[----:B------:R-:W-:-:S03]  /*0310*/  ULDC.64 UR4, c[0x0][0x358] ;  /* 0x0000d60000047ab9 */ /* 0x000fc60000000a00 */
        /* <DEDUP_REMOVED lines=183> */
[----:B------:R-:W-:Y:S01]  /*0e90*/  HFMA2.MMA R2, -RZ, RZ, 0, 0 ;  /* 0x00000000ff027435 */ /* 0x000fe200000001ff */
[----:B------:R-:W-:Y:S01]  /*0ea0*/  ULDC.64 UR4, c[0x0][0x2f8] ;  /* 0x0000be0000047ab9 */ /* 0x000fe20000000a00 */
[----:B------:R-:W-:-:S08]  /*0eb0*/  ISETP.NE.AND P0, PT, R6, 0x13, PT ;  /* 0x000000130600780c */ /* 0x000fd00003f05270 */
        /* <DEDUP_REMOVED lines=70> */
[----:B------:R-:W-:-:S03]  /*1320*/  ULDC.64 UR4, c[0x0][0x340] ;  /* 0x0000d00000047ab9 */ /* 0x000fc60000000a00 */
[----:B------:R-:W-:Y:S01]  /*1330*/  IMAD.HI.U32 R2, R3, UR4, R2 ;  /* 0x0000000403027c27 */ /* 0x000fe2000f8e0002 */
[----:B------:R-:W-:-:S04]  /*1340*/  ULDC UR4, c[0x0][0x33c] ;  /* 0x0000cf0000047ab9 */ /* 0x000fc80000000800 */
[----:B------:R-:W-:-:S05]  /*1350*/  SHF.R.U32.HI R2, RZ, UR5, R2 ;  /* 0x00000005ff027c19 */ /* 0x000fca0008011602 */
[----:B------:R-:W-:-:S04]  /*1360*/  IMAD.MOV R2, RZ, RZ, -R2 ;  /* 0x000000ffff027224 */ /* 0x000fc800078e0a02 */
[----:B------:R-:W-:Y:S01]  /*1370*/  IMAD R3, R2, UR4, R3 ;  /* 0x0000000402037c24 */ /* 0x000fe2000f8e0203 */
[----:B------:R-:W-:-:S03]  /*1380*/  ULDC.64 UR4, c[0x0][0x408] ;  /* 0x0001020000047ab9 */ /* 0x000fc60000000a00 */
[C---:B------:R-:W-:Y:S02]  /*1390*/  IMAD R16, R3.reuse, UR4, R16 ;  /* 0x0000000403107c24 */ /* 0x040fe4000f8e0210 */
[----:B------:R-:W-:-:S07]  /*13a0*/  IMAD R0, R3, UR5, R0 ;  /* 0x0000000503007c24 */ /* 0x000fce000f8e0200 */
.L_x_4931:
        /* <DEDUP_REMOVED lines=22> */
.L_x_4935:
[----:B------:R-:W2:Y:S02]  /*1510*/  LDG.E.U8 R2, desc[UR36][R2.64] ;  /* 0x0000002402027981 */ /* 0x000ea4000c1e1100 */
[----:B--2---:R-:W-:-:S04]  /*1520*/  I2FP.F32.U32 R0, R2 ;  /* 0x0000000200007245 */ /* 0x004fc80000201000 */
[----:B------:R-:W-:Y:S01]  /*1530*/  F2FP.BF16.F32.PACK_AB R0, RZ, R0 ;  /* 0x00000000ff00723e */ /* 0x000fe200000010ff */
[----:B------:R-:W-:Y:S06]  /*1540*/  BRA `(.L_x_4937) ;  /* 0x0000000c00907947 */ /* 0x000fec0003800000 */
.L_x_4934:
        /* <DEDUP_REMOVED lines=10> */
.L_x_4939:
[----:B------:R-:W2:Y:S02]  /*15f0*/  LDG.E R2, desc[UR36][R2.64] ;  /* 0x0000002402027981 */ /* 0x000ea4000c1e1900 */
[----:B--2---:R-:W-:-:S04]  /*1600*/  I2FP.F32.S32 R0, R2 ;  /* 0x0000000200007245 */ /* 0x004fc80000201400 */
[----:B------:R-:W-:Y:S01]  /*1610*/  F2FP.BF16.F32.PACK_AB R0, RZ, R0 ;  /* 0x00000000ff00723e */ /* 0x000fe200000010ff */
[----:B------:R-:W-:Y:S06]  /*1620*/  BRA `(.L_x_4937) ;  /* 0x0000000c00587947 */ /* 0x000fec0003800000 */
.L_x_4938:
[----:B------:R-:W2:Y:S02]  /*1630*/  LDG.E.U16 R2, desc[UR36][R2.64] ;  /* 0x0000002402027981 */ /* 0x000ea4000c1e1500 */
[----:B--2---:R-:W0:Y:S02]  /*1640*/  I2F.S16 R0, R2 ;  /* 0x0000000200007306 */ /* 0x004e240000101400 */
[----:B0-----:R-:W-:Y:S01]  /*1650*/  F2FP.BF16.F32.PACK_AB R0, RZ, R0 ;  /* 0x00000000ff00723e */ /* 0x001fe200000010ff */
[----:B------:R-:W-:Y:S06]  /*1660*/  BRA `(.L_x_4937) ;  /* 0x0000000c00487947 */ /* 0x000fec0003800000 */
.L_x_4933:
        /* <DEDUP_REMOVED lines=9> */
.L_x_4941:
[----:B------:R-:W2:Y:S02]  /*1700*/  LDG.E.U16 R0, desc[UR36][R2.64] ;  /* 0x0000002402007981 */ /* 0x000ea4000c1e1500 */
[----:B--2---:R-:W-:-:S05]  /*1710*/  HADD2.F32 R0, -RZ, R0.H0_H0 ;  /* 0x20000000ff007230 */ /* 0x004fca0000004100 */
[----:B------:R-:W-:Y:S01]  /*1720*/  F2FP.BF16.F32.PACK_AB R0, RZ, R0 ;  /* 0x00000000ff00723e */ /* 0x000fe200000010ff */
[----:B------:R-:W-:Y:S06]  /*1730*/  BRA `(.L_x_4937) ;  /* 0x0000000c00147947 */ /* 0x000fec0003800000 */
.L_x_4940:
        /* <DEDUP_REMOVED lines=9> */
.L_x_4943:
[----:B------:R-:W2:Y:S02]  /*17d0*/  LDG.E.U16 R2, desc[UR36][R2.64] ;  /* 0x0000002402027981 */ /* 0x000ea4000c1e1500 */
[----:B--2---:R-:W-:-:S05]  /*17e0*/  HADD2.F32 R0, -RZ, R2.H0_H0 ;  /* 0x20000002ff007230 */ /* 0x004fca0000004100 */
[----:B------:R-:W-:Y:S01]  /*17f0*/  F2FP.BF16.F32.PACK_AB R0, RZ, R0 ;  /* 0x00000000ff00723e */ /* 0x000fe200000010ff */
[----:B------:R-:W-:Y:S06]  /*1800*/  BRA `(.L_x_4937) ;  /* 0x0000000800e07947 */ /* 0x000fec0003800000 */
.L_x_4942:
        /* <DEDUP_REMOVED lines=8> */
.L_x_4932:
        /* <DEDUP_REMOVED lines=13> */
.L_x_4946:
        /* <DEDUP_REMOVED lines=8> */
.L_x_4945:
        /* <DEDUP_REMOVED lines=28> */
.L_x_4948:
        /* <DEDUP_REMOVED lines=15> */
.L_x_4947:
[----:B------:R0:W5:Y:S01]  /*1c90*/  LDG.E.U16 R0, desc[UR36][R2.64] ;  /* 0x0000002402007981 */ /* 0x000162000c1e1500 */
[----:B------:R-:W-:Y:S05]  /*1ca0*/  BRA `(.L_x_4937) ;  /* 0x0000000400b87947 */ /* 0x000fea0003800000 */
.L_x_4944:
        /* <DEDUP_REMOVED lines=12> */
.L_x_4951:
        /* <DEDUP_REMOVED lines=21> */
.L_x_4955:
[----:B------:R-:W-:Y:S05]  /*1ec0*/  BSYNC B1 ;  /* 0x0000000000017941 */ /* 0x000fea0003800000 */
.L_x_4954:
[----:B------:R-:W-:Y:S01]  /*1ed0*/  LEA R3, R0, 0x3b800000, 0x17 ;  /* 0x3b80000000037811 */ /* 0x000fe200078eb8ff */
[----:B------:R-:W-:-:S05]  /*1ee0*/  IMAD.SHL.U32 R0, R2, 0x100000, RZ ;  /* 0x0010000002007824 */ /* 0x000fca00078e00ff */
[----:B------:R-:W-:-:S07]  /*1ef0*/  LOP3.LUT R0, R3, R0, R4, 0xfe, !PT ;  /* 0x0000000003007212 */ /* 0x000fce00078efe04 */
.L_x_4953:
[----:B------:R-:W-:Y:S05]  /*1f00*/  BSYNC B0 ;  /* 0x0000000000007941 */ /* 0x000fea0003800000 */
.L_x_4952:
[----:B------:R-:W-:Y:S01]  /*1f10*/  F2FP.BF16.F32.PACK_AB R0, RZ, R0 ;  /* 0x00000000ff00723e */ /* 0x000fe200000010ff */
[----:B------:R-:W-:Y:S06]  /*1f20*/  BRA `(.L_x_4937) ;  /* 0x0000000400187947 */ /* 0x000fec0003800000 */
.L_x_4950:
        /* <DEDUP_REMOVED lines=21> */
.L_x_4959:
[----:B------:R-:W-:Y:S05]  /*2080*/  BSYNC B1 ;  /* 0x0000000000017941 */ /* 0x000fea0003800000 */
.L_x_4958:
[----:B------:R-:W-:Y:S01]  /*2090*/  LEA R3, R0, 0x37800000, 0x17 ;  /* 0x3780000000037811 */ /* 0x000fe200078eb8ff */
[----:B------:R-:W-:-:S05]  /*20a0*/  IMAD.SHL.U32 R0, R2, 0x200000, RZ ;  /* 0x0020000002007824 */ /* 0x000fca00078e00ff */
[----:B------:R-:W-:-:S07]  /*20b0*/  LOP3.LUT R0, R3, R0, R4, 0xfe, !PT ;  /* 0x0000000003007212 */ /* 0x000fce00078efe04 */
.L_x_4957:
[----:B------:R-:W-:Y:S05]  /*20c0*/  BSYNC B0 ;  /* 0x0000000000007941 */ /* 0x000fea0003800000 */
.L_x_4956:
[----:B------:R-:W-:Y:S01]  /*20d0*/  F2FP.BF16.F32.PACK_AB R0, RZ, R0 ;  /* 0x00000000ff00723e */ /* 0x000fe200000010ff */
[----:B------:R-:W-:Y:S06]  /*20e0*/  BRA `(.L_x_4937) ;  /* 0x0000000000a87947 */ /* 0x000fec0003800000 */
.L_x_4949:
        /* <DEDUP_REMOVED lines=14> */
.L_x_4963:
[----:B------:R-:W-:Y:S05]  /*21d0*/  BSYNC B0 ;  /* 0x0000000000007941 */ /* 0x000fea0003800000 */
.L_x_4962:
[----:B------:R-:W-:Y:S01]  /*21e0*/  F2FP.BF16.F32.PACK_AB R0, RZ, R0 ;  /* 0x00000000ff00723e */ /* 0x000fe200000010ff */
[----:B------:R-:W-:Y:S06]  /*21f0*/  BRA `(.L_x_4937) ;  /* 0x0000000000647947 */ /* 0x000fec0003800000 */
.L_x_4936:
[----:B------:R-:W-:Y:S01]  /*2200*/  MOV R2, 0x0 ;  /* 0x0000000000027802 */ /* 0x000fe20000000f00 */
[----:B------:R-:W-:Y:S01]  /*2210*/  ULDC.64 UR4, c[0x4][0x128] ;  /* 0x01004a0000047ab9 */ /* 0x000fe20000000a00 */
[----:B------:R-:W-:Y:S01]  /*2220*/  ULDC.64 UR6, c[0x4][0x38] ;  /* 0x01000e0000067ab9 */ /* 0x000fe20000000a00 */
[----:B------:R-:W-:Y:S01]  /*2230*/  MOV R4, UR4 ;  /* 0x0000000400047c02 */ /* 0x000fe20008000f00 */
[----:B------:R-:W-:Y:S01]  /*2240*/  IMAD.U32 R5, RZ, RZ, UR5 ;  /* 0x00000005ff057e24 */ /* 0x000fe2000f8e00ff */
[----:B------:R-:W-:Y:S01]  /*2250*/  ULDC.64 UR4, c[0x4][0x130] ;  /* 0x01004c0000047ab9 */ /* 0x000fe20000000a00 */
[----:B------:R-:W0:Y:S01]  /*2260*/  LDC.64 R2, c[0x4][R2] ;  /* 0x0100000002027b82 */ /* 0x000e220000000a00 */
[----:B------:R-:W-:Y:S02]  /*2270*/  IMAD.U32 R6, RZ, RZ, UR4 ;  /* 0x00000004ff067e24 */ /* 0x000fe4000f8e00ff */
[----:B------:R-:W-:Y:S02]  /*2280*/  IMAD.U32 R7, RZ, RZ, UR5 ;  /* 0x00000005ff077e24 */ /* 0x000fe4000f8e00ff */
[----:B------:R-:W-:-:S02]  /*2290*/  IMAD.U32 R10, RZ, RZ, UR6 ;  /* 0x00000006ff0a7e24 */ /* 0x000fc4000f8e00ff */
[----:B------:R-:W-:Y:S02]  /*22a0*/  IMAD.U32 R11, RZ, RZ, UR7 ;  /* 0x00000007ff0b7e24 */ /* 0x000fe4000f8e00ff */
[----:B------:R-:W-:Y:S02]  /*22b0*/  IMAD.MOV.U32 R8, RZ, RZ, 0x4e ;  /* 0x0000004eff087424 */ /* 0x000fe400078e00ff */
[----:B------:R-:W-:Y:S02]  /*22c0*/  IMAD.MOV.U32 R12, RZ, RZ, 0x1 ;  /* 0x00000001ff0c7424 */ /* 0x000fe400078e00ff */
[----:B------:R-:W-:-:S07]  /*22d0*/  IMAD.MOV.U32 R13, RZ, RZ, RZ ;  /* 0x000000ffff0d7224 */ /* 0x000fce00078e00ff */
[----:B------:R-:W-:-:S07]  /*22e0*/  LEPC R20, `(.L_x_4964) ;  /* 0x000000001014794e */ /* 0x000fce0000000000 */
[----:B0-----:R-:W-:Y:S05]  /*22f0*/  CALL.ABS.NOINC R2 ;  /* 0x0000000002007343 */ /* 0x001fea0003c00000 */
.L_x_4964:
[----:B------:R-:W-:Y:S01]  /*2300*/  PRMT R0, RZ, 0x7610, R0 ;  /* 0x00007610ff007816 */ /* 0x000fe20000000000 */
[----:B------:R-:W-:Y:S06]  /*2310*/  BRA `(.L_x_4937) ;  /* 0x00000000001c7947 */ /* 0x000fec0003800000 */
.L_x_4961:
[----:B------:R-:W2:Y:S02]  /*2320*/  LDG.E.64 R2, desc[UR36][R2.64] ;  /* 0x0000002402027981 */ /* 0x000ea4000c1e1b00 */
[----:B--2---:R-:W0:Y:S02]  /*2330*/  I2F.U64 R0, R2 ;  /* 0x0000000200007312 */ /* 0x004e240000301000 */
[----:B0-----:R-:W-:Y:S01]  /*2340*/  F2FP.BF16.F32.PACK_AB R0, RZ, R0 ;  /* 0x00000000ff00723e */ /* 0x001fe200000010ff */
[----:B------:R-:W-:Y:S06]  /*2350*/  BRA `(.L_x_4937) ;  /* 0x00000000000c7947 */ /* 0x000fec0003800000 */
.L_x_4960:
[----:B------:R-:W2:Y:S02]  /*2360*/  LDG.E R2, desc[UR36][R2.64] ;  /* 0x0000002402027981 */ /* 0x000ea4000c1e1900 */
[----:B--2---:R-:W-:-:S04]  /*2370*/  I2FP.F32.U32 R0, R2 ;  /* 0x0000000200007245 */ /* 0x004fc80000201000 */
[----:B------:R-:W-:-:S07]  /*2380*/  F2FP.BF16.F32.PACK_AB R0, RZ, R0 ;  /* 0x00000000ff00723e */ /* 0x000fce00000010ff */
.L_x_4937:
[----:B-----5:R-:W-:Y:S01]  /*2390*/  IMAD.U32 R0, R0, 0x10000, RZ ;  /* 0x0001000000007824 */ /* 0x020fe200078e00ff */
[----:B------:R-:W-:Y:S01]  /*23a0*/  BSSY B0, `(.L_x_4965) ;  /* 0x0000021000007945 */ /* 0x000fe20003800000 */
[----:B------:R-:W-:Y:S02]  /*23b0*/  IMAD.MOV.U32 R6, RZ, RZ, 0x3e800000 ;  /* 0x3e800000ff067424 */ /* 0x000fe400078e00ff */
        /* <DEDUP_REMOVED lines=10> */
[----:B------:R-:W-:Y:S02]  /*2460*/  FFMA.FTZ R5, R5, R6, -1 ;  /* 0xbf80000005057423 */ /* 0x000fe40000010006 */
[----:B------:R-:W0:Y:S01]  /*2470*/  LDC.U8 R6, c[0x0][0x421] ;  /* 0x00010840ff067b82 */ /* 0x000e220000000000 */
[----:B------:R-:W-:Y:S01]  /*2480*/  FMUL.FTZ R3, R3, 1.1920928955078125e-07 ;  /* 0x3400000003037820 */ /* 0x000fe20000410000 */
[----:B------:R-:W-:-:S04]  /*2490*/  FADD.FTZ R4, R4, R5 ;  /* 0x0000000504047221 */ /* 0x000fc80000010000 */
        /* <DEDUP_REMOVED lines=11> */
[----:B------:R-:W-:Y:S06]  /*2550*/  @!P0 BRA `(.L_x_4966) ;  /* 0x0000000000148947 */ /* 0x000fec0003800000 */
[C---:B------:R-:W-:Y:S02]  /*2560*/  ISETP.GE.AND P0, PT, R2.reuse, -0x407fffff, PT ;  /* 0xbf8000010200780c */ /* 0x040fe40003f06270 */
[----:B------:R-:W-:-:S11]  /*2570*/  FSETP.NEU.FTZ.AND P1, PT, R2, RZ, PT ;  /* 0x000000ff0200720b */ /* 0x000fd60003f3d000 */
[----:B------:R-:W-:-:S04]  /*2580*/  @P0 IMAD.MOV.U32 R5, RZ, RZ, 0x7f800000 ;  /* 0x7f800000ff050424 */ /* 0x000fc800078e00ff */
[----:B------:R-:W-:-:S05]  /*2590*/  @P0 FFMA.FTZ R3, R2, R5, +INF ;  /* 0x7f80000002030423 */ /* 0x000fca0000010005 */
[----:B------:R-:W-:-:S07]  /*25a0*/  FSEL R3, R3, -RZ, P1 ;  /* 0x800000ff03037208 */ /* 0x000fce0000800000 */
.L_x_4966:
[----:B------:R-:W-:Y:S05]  /*25b0*/  BSYNC B0 ;  /* 0x0000000000007941 */ /* 0x000fea0003800000 */
.L_x_4965:
[----:B------:R-:W1:Y:S01]  /*25c0*/  MUFU.TANH R3, R3 ;  /* 0x0000000300037308 */ /* 0x000e620000002400 */
[----:B0-----:R-:W-:-:S04]  /*25d0*/  PRMT R2, R6, 0x9910, RZ ;  /* 0x0000991006027816 */ /* 0x001fc800000000ff */
[----:B------:R-:W-:Y:S01]  /*25e0*/  ISETP.GT.AND P0, PT, R2, 0x9, PT ;  /* 0x000000090200780c */ /* 0x000fe20003f04270 */
[----:B-1----:R-:W-:-:S04]  /*25f0*/  FMUL.FTZ R0, R0, R3 ;  /* 0x0000000300007220 */ /* 0x002fc80000410000 */
[----:B------:R0:W1:Y:S08]  /*2600*/  F2F.BF16.F32 R5, R0 ;  /* 0x0000000000057304 */ /* 0x0000700000202000 */
        /* <DEDUP_REMOVED lines=11> */
[----:B0-----:R0:W-:Y:S01]  /*26c0*/  STG.E.U8 desc[UR36][R16.64], R3 ;  /* 0x0000000310007986 */ /* 0x0011e2000c101124 */
[----:B------:R-:W-:Y:S05]  /*26d0*/  BRA `(.L_x_4972) ;  /* 0x0000000c00947947 */ /* 0x000fea0003800000 */
.L_x_4970:
[----:B-1----:R-:W-:-:S06]  /*26e0*/  IMAD.U32 R3, R5, 0x10000, RZ ;  /* 0x0001000005037824 */ /* 0x002fcc00078e00ff */
[----:B------:R-:W1:Y:S02]  /*26f0*/  F2I.S64.TRUNC R2, R3 ;  /* 0x0000000300027311 */ /* 0x000e64000020d900 */
[----:B-1----:R1:W-:Y:S01]  /*2700*/  STG.E.U8 desc[UR36][R16.64], R2 ;  /* 0x0000000210007986 */ /* 0x0023e2000c101124 */
[----:B------:R-:W-:Y:S05]  /*2710*/  BRA `(.L_x_4972) ;  /* 0x0000000c00847947 */ /* 0x000fea0003800000 */
.L_x_4969:
        /* <DEDUP_REMOVED lines=8> */
[----:B-1----:R1:W-:Y:S01]  /*27a0*/  STG.E.64 desc[UR36][R16.64], R2 ;  /* 0x0000000210007986 */ /* 0x0023e2000c101b24 */
[----:B------:R-:W-:Y:S05]  /*27b0*/  BRA `(.L_x_4972) ;  /* 0x0000000c005c7947 */ /* 0x000fea0003800000 */
.L_x_4974:
[----:B-1----:R-:W-:-:S06]  /*27c0*/  IMAD.U32 R5, R5, 0x10000, RZ ;  /* 0x0001000005057824 */ /* 0x002fcc00078e00ff */
[----:B------:R-:W1:Y:S02]  /*27d0*/  F2I.FTZ.TRUNC.NTZ R5, R5 ;  /* 0x0000000500057305 */ /* 0x000e64000021f100 */
[----:B-1----:R1:W-:Y:S01]  /*27e0*/  STG.E desc[UR36][R16.64], R5 ;  /* 0x0000000510007986 */ /* 0x0023e2000c101924 */
[----:B------:R-:W-:Y:S05]  /*27f0*/  BRA `(.L_x_4972) ;  /* 0x0000000c004c7947 */ /* 0x000fea0003800000 */
.L_x_4973:
[----:B-1----:R-:W-:-:S06]  /*2800*/  IMAD.U32 R5, R5, 0x10000, RZ ;  /* 0x0001000005057824 */ /* 0x002fcc00078e00ff */
[----:B------:R-:W1:Y:S02]  /*2810*/  F2I.FTZ.TRUNC.NTZ R5, R5 ;  /* 0x0000000500057305 */ /* 0x000e64000021f100 */
[----:B-1----:R1:W-:Y:S01]  /*2820*/  STG.E.U16 desc[UR36][R16.64], R5 ;  /* 0x0000000510007986 */ /* 0x0023e2000c101524 */
[----:B------:R-:W-:Y:S05]  /*2830*/  BRA `(.L_x_4972) ;  /* 0x0000000c003c7947 */ /* 0x000fea0003800000 */
.L_x_4968:
        /* <DEDUP_REMOVED lines=9> */
.L_x_4976:
[----:B01----:R-:W-:-:S05]  /*28d0*/  IMAD.U32 R0, R5, 0x10000, RZ ;  /* 0x0001000005007824 */ /* 0x003fca00078e00ff */
[----:B------:R-:W-:-:S05]  /*28e0*/  F2FP.F16.F32.PACK_AB R0, RZ, R0 ;  /* 0x00000000ff00723e */ /* 0x000fca00000000ff */
[----:B------:R0:W-:Y:S01]  /*28f0*/  STG.E.U16 desc[UR36][R16.64], R0 ;  /* 0x0000000010007986 */ /* 0x0001e2000c101524 */
[----:B------:R-:W-:Y:S05]  /*2900*/  BRA `(.L_x_4972) ;  /* 0x0000000c00087947 */ /* 0x000fea0003800000 */
.L_x_4975:
        /* <DEDUP_REMOVED lines=10> */
.L_x_4978:
[----:B-1----:R-:W-:-:S05]  /*29b0*/  IMAD.U32 R5, R5, 0x10000, RZ ;  /* 0x0001000005057824 */ /* 0x002fca00078e00ff */
[----:B------:R-:W-:-:S04]  /*29c0*/  F2FP.F16.F32.PACK_AB R3, RZ, R5 ;  /* 0x00000005ff03723e */ /* 0x000fc800000000ff */
[----:B------:R-:W-:-:S05]  /*29d0*/  PRMT R3, R3, 0x5410, RZ ;  /* 0x0000541003037816 */ /* 0x000fca00000000ff */
[----:B------:R1:W-:Y:S01]  /*29e0*/  STG.E desc[UR36][R16.64], R3 ;  /* 0x0000000310007986 */ /* 0x0003e2000c101924 */
[----:B------:R-:W-:Y:S05]  /*29f0*/  BRA `(.L_x_4972) ;  /* 0x0000000800cc7947 */ /* 0x000fea0003800000 */
.L_x_4977:
[----:B-1----:R-:W-:-:S04]  /*2a00*/  IMAD.U32 R2, R5, 0x10000, RZ ;  /* 0x0001000005027824 */ /* 0x002fc800078e00ff */
[----:B------:R-:W-:-:S06]  /*2a10*/  FMUL.FTZ R2, R2, 1 ;  /* 0x3f80000002027820 */ /* 0x000fcc0000410000 */
[----:B------:R-:W1:Y:S02]  /*2a20*/  F2F.F64.F32 R2, R2 ;  /* 0x0000000200027310 */ /* 0x000e640000201800 */
[----:B-1----:R1:W-:Y:S01]  /*2a30*/  STG.E.64 desc[UR36][R16.64], R2 ;  /* 0x0000000210007986 */ /* 0x0023e2000c101b24 */
[----:B------:R-:W-:Y:S05]  /*2a40*/  BRA `(.L_x_4972) ;  /* 0x0000000800b87947 */ /* 0x000fea0003800000 */
.L_x_4967:
        /* <DEDUP_REMOVED lines=13> */
.L_x_4981:
[----:B-1----:R-:W-:Y:S01]  /*2b20*/  IMAD.U32 R5, R5, 0x10000, RZ ;  /* 0x0001000005057824 */ /* 0x002fe200078e00ff */
[----:B------:R-:W-:-:S03]  /*2b30*/  CS2R R6, SRZ ;  /* 0x0000000000067805 */ /* 0x000fc6000001ff00 */
[----:B------:R-:W-:-:S06]  /*2b40*/  FMUL.FTZ R5, R5, 1 ;  /* 0x3f80000005057820 */ /* 0x000fcc0000410000 */
[----:B------:R-:W1:Y:S02]  /*2b50*/  F2F.F64.F32 R4, R5 ;  /* 0x0000000500047310 */ /* 0x000e640000201800 */
[----:B-1----:R1:W-:Y:S01]  /*2b60*/  STG.E.128 desc[UR36][R16.64], R4 ;  /* 0x0000000410007986 */ /* 0x0023e2000c101d24 */
[----:B------:R-:W-:Y:S05]  /*2b70*/  BRA `(.L_x_4972) ;  /* 0x00000008006c7947 */ /* 0x000fea0003800000 */
.L_x_4980:
        /* <DEDUP_REMOVED lines=21> */
.L_x_4985:
[----:B------:R-:W-:Y:S05]  /*2cd0*/  BSYNC B0 ;  /* 0x0000000000007941 */ /* 0x000fea0003800000 */
.L_x_4984:
[----:B------:R-:W-:-:S05]  /*2ce0*/  LOP3.LUT R3, R0, R3, RZ, 0xfc, !PT ;  /* 0x0000000300037212 */ /* 0x000fca00078efcff */
[----:B------:R0:W-:Y:S01]  /*2cf0*/  STG.E.U8 desc[UR36][R16.64], R3 ;  /* 0x0000000310007986 */ /* 0x0001e2000c101124 */
[----:B------:R-:W-:Y:S05]  /*2d00*/  BRA `(.L_x_4972) ;  /* 0x0000000800087947 */ /* 0x000fea0003800000 */
.L_x_4983:
        /* <DEDUP_REMOVED lines=13> */
.L_x_4987:
[----:B0-----:R-:W-:Y:S01]  /*2de0*/  IMAD.MOV.U32 R0, RZ, RZ, 0x7f ;  /* 0x0000007fff007424 */ /* 0x001fe200078e00ff */
[----:B------:R-:W-:-:S04]  /*2df0*/  ISETP.GT.U32.AND P0, PT, R2, 0x7f800000, PT ;  /* 0x7f8000000200780c */ /* 0x000fc80003f04070 */
[----:B------:R-:W-:-:S09]  /*2e00*/  SEL R0, R0, 0x7c, P0 ;  /* 0x0000007c00007807 */ /* 0x000fd20000000000 */
.L_x_4988:
[----:B------:R-:W-:Y:S05]  /*2e10*/  BSYNC B0 ;  /* 0x0000000000007941 */ /* 0x000fea0003800000 */
.L_x_4986:
[----:B------:R-:W-:-:S04]  /*2e20*/  LOP3.LUT R2, R5, 0x80000000, RZ, 0xc0, !PT ;  /* 0x8000000005027812 */ /* 0x000fc800078ec0ff */
[----:B------:R-:W-:-:S04]  /*2e30*/  SHF.R.U32.HI R3, RZ, 0x18, R2 ;  /* 0x00000018ff037819 */ /* 0x000fc80000011602 */
[----:B------:R-:W-:-:S05]  /*2e40*/  LOP3.LUT R3, R0, R3, RZ, 0xfc, !PT ;  /* 0x0000000300037212 */ /* 0x000fca00078efcff */
[----:B------:R0:W-:Y:S01]  /*2e50*/  STG.E.U8 desc[UR36][R16.64], R3 ;  /* 0x0000000310007986 */ /* 0x0001e2000c101124 */
[----:B------:R-:W-:Y:S05]  /*2e60*/  BRA `(.L_x_4972) ;  /* 0x0000000400b07947 */ /* 0x000fea0003800000 */
.L_x_4982:
[----:B-1----:R1:W-:Y:S01]  /*2e70*/  STG.E.U16 desc[UR36][R16.64], R5 ;  /* 0x0000000510007986 */ /* 0x0023e2000c101524 */
[----:B------:R-:W-:Y:S05]  /*2e80*/  BRA `(.L_x_4972) ;  /* 0x0000000400a87947 */ /* 0x000fea0003800000 */
.L_x_4979:
        /* <DEDUP_REMOVED lines=10> */
[----:B-1----:R1:W-:Y:S01]  /*2f30*/  STG.E.U16 desc[UR36][R16.64], R3 ;  /* 0x0000000310007986 */ /* 0x0023e2000c101524 */
[----:B------:R-:W-:Y:S05]  /*2f40*/  BRA `(.L_x_4972) ;  /* 0x0000000400787947 */ /* 0x000fea0003800000 */
.L_x_4991:
        /* <DEDUP_REMOVED lines=17> */
.L_x_4994:
[----:B------:R-:W-:-:S04]  /*3060*/  LOP3.LUT R2, R5, 0x80000000, RZ, 0xc0, !PT ;  /* 0x8000000005027812 */ /* 0x000fc800078ec0ff */
[----:B------:R-:W-:-:S04]  /*3070*/  SHF.R.U32.HI R3, RZ, 0x18, R2 ;  /* 0x00000018ff037819 */ /* 0x000fc80000011602 */
[----:B------:R-:W-:-:S04]  /*3080*/  LOP3.LUT R0, R0, R3, RZ, 0xfc, !PT ;  /* 0x0000000300007212 */ /* 0x000fc800078efcff */
[----:B------:R-:W-:-:S07]  /*3090*/  PRMT R8, R0, 0x7610, R8 ;  /* 0x0000761000087816 */ /* 0x000fce0000000008 */
.L_x_4993:
[----:B------:R-:W-:Y:S05]  /*30a0*/  BSYNC B0 ;  /* 0x0000000000007941 */ /* 0x000fea0003800000 */
.L_x_4992:
[----:B------:R1:W-:Y:S01]  /*30b0*/  STG.E.U8 desc[UR36][R16.64], R8 ;  /* 0x0000000810007986 */ /* 0x0003e2000c101124 */
[----:B------:R-:W-:Y:S05]  /*30c0*/  BRA `(.L_x_4972) ;  /* 0x0000000400187947 */ /* 0x000fea0003800000 */
.L_x_4990:
[----:B-1----:R-:W-:Y:S01]  /*30d0*/  IMAD.U32 R5, R5, 0x10000, RZ ;  /* 0x0001000005057824 */ /* 0x002fe200078e00ff */
[----:B------:R-:W-:Y:S01]  /*30e0*/  BSSY B0, `(.L_x_4995) ;  /* 0x0000014000007945 */ /* 0x000fe20003800000 */
[----:B------:R-:W-:-:S03]  /*30f0*/  HFMA2.MMA R8, -RZ, RZ, 0, 7.62939453125e-06 ;  /* 0x00000080ff087435 */ /* 0x000fc600000001ff */
        /* <DEDUP_REMOVED lines=14> */
.L_x_4997:
[----:B------:R-:W-:-:S04]  /*31e0*/  LOP3.LUT R2, R5, 0x80000000, RZ, 0xc0, !PT ;  /* 0x8000000005027812 */ /* 0x000fc800078ec0ff */
[----:B------:R-:W-:-:S04]  /*31f0*/  SHF.R.U32.HI R3, RZ, 0x18, R2 ;  /* 0x00000018ff037819 */ /* 0x000fc80000011602 */
[----:B------:R-:W-:-:S04]  /*3200*/  LOP3.LUT R0, R0, R3, RZ, 0xfc, !PT ;  /* 0x0000000300007212 */ /* 0x000fc800078efcff */
[----:B------:R-:W-:-:S07]  /*3210*/  PRMT R8, R0, 0x7610, R8 ;  /* 0x0000761000087816 */ /* 0x000fce0000000008 */
.L_x_4996:
[----:B------:R-:W-:Y:S05]  /*3220*/  BSYNC B0 ;  /* 0x0000000000007941 */ /* 0x000fea0003800000 */
.L_x_4995:
[----:B------:R4:W-:Y:S01]  /*3230*/  STG.E.U8 desc[UR36][R16.64], R8 ;  /* 0x0000000810007986 */ /* 0x0009e2000c101124 */
[----:B------:R-:W-:Y:S05]  /*3240*/  BRA `(.L_x_4972) ;  /* 0x0000000000b87947 */ /* 0x000fea0003800000 */
.L_x_4989:
        /* <DEDUP_REMOVED lines=22> */
.L_x_4971:
[----:B------:R-:W-:Y:S01]  /*33b0*/  MOV R2, 0x0 ;  /* 0x0000000000027802 */ /* 0x000fe20000000f00 */
[----:B------:R-:W-:Y:S01]  /*33c0*/  ULDC.64 UR4, c[0x4][0x128] ;  /* 0x01004a0000047ab9 */ /* 0x000fe20000000a00 */
[----:B------:R-:W-:Y:S01]  /*33d0*/  ULDC.64 UR6, c[0x4][0x130] ;  /* 0x01004c0000067ab9 */ /* 0x000fe20000000a00 */
[----:B------:R-:W-:Y:S02]  /*33e0*/  IMAD.U32 R4, RZ, RZ, UR4 ;  /* 0x00000004ff047e24 */ /* 0x000fe4000f8e00ff */
[----:B-1----:R-:W-:Y:S01]  /*33f0*/  IMAD.U32 R5, RZ, RZ, UR5 ;  /* 0x00000005ff057e24 */ /* 0x002fe2000f8e00ff */
[----:B------:R-:W1:Y:S01]  /*3400*/  LDC.64 R2, c[0x4][R2] ;  /* 0x0100000002027b82 */ /* 0x000e620000000a00 */
        /* <DEDUP_REMOVED lines=10> */
.L_x_5000:
[----:B------:R-:W-:Y:S05]  /*34b0*/  BRA `(.L_x_4972) ;  /* 0x00000000001c7947 */ /* 0x000fea0003800000 */
.L_x_4999:
[----:B-1----:R-:W-:-:S06]  /*34c0*/  IMAD.U32 R2, R5, 0x10000, RZ ;  /* 0x0001000005027824 */ /* 0x002fcc00078e00ff */
[----:B------:R-:W1:Y:S02]  /*34d0*/  F2I.U64.TRUNC R2, R2 ;  /* 0x0000000200027311 */ /* 0x000e64000020d800 */
[----:B-1----:R3:W-:Y:S01]  /*34e0*/  STG.E.64 desc[UR36][R16.64], R2 ;  /* 0x0000000210007986 */ /* 0x0027e2000c101b24 */
[----:B------:R-:W-:Y:S05]  /*34f0*/  BRA `(.L_x_4972) ;  /* 0x00000000000c7947 */ /* 0x000fea0003800000 */
.L_x_4998:
[----:B-1----:R-:W-:-:S06]  /*3500*/  IMAD.U32 R5, R5, 0x10000, RZ ;  /* 0x0001000005057824 */ /* 0x002fcc00078e00ff */
[----:B------:R-:W1:Y:S02]  /*3510*/  F2I.FTZ.U32.TRUNC.NTZ R5, R5 ;  /* 0x0000000500057305 */ /* 0x000e64000021f000 */
[----:B-1----:R1:W-:Y:S02]  /*3520*/  STG.E desc[UR36][R16.64], R5 ;  /* 0x0000000510007986 */ /* 0x0023e4000c101924 */
.L_x_4972:
[----:B------:R-:W-:-:S04]  /*3530*/  IMAD R18, R23, 0x200, R18 ;  /* 0x0000020017127824 */ /* 0x000fc800078e0212 */
[----:B------:R-:W-:-:S07]  /*3540*/  VIADD R19, R18, 0x80 ;  /* 0x0000008012137836 */ /* 0x000fce0000000000 */
.L_x_4930:
[----:B------:R-:W-:Y:S05]  /*3550*/  BSYNC B6 ;  /* 0x0000000000067941 */ /* 0x000fea0003800000 */
.L_x_4929:
[----:B------:R-:W-:Y:S01]  /*3560*/  ULDC UR4, c[0x0][0x210] ;  /* 0x0000840000047ab9 */ /* 0x000fe20000000800 */
[----:B------:R-:W-:Y:S01]  /*3570*/  BSSY B6, `(.L_x_5001) ;  /* 0x000034b000067945 */ /* 0x000fe20003800000 */
[----:B------:R-:W-:-:S13]  /*3580*/  ISETP.GE.AND P0, PT, R19, UR4, PT ;  /* 0x0000000413007c0c */ /* 0x000fda000bf06270 */
[----:B------:R-:W-:Y:S05]  /*3590*/  @P0 BRA `(.L_x_5002) ;  /* 0x0000003400200947 */ /* 0x000fea0003800000 */
[----:B-1----:R-:W1:Y:S01]  /*35a0*/  LDC R6, c[0x0][0x218] ;  /* 0x00008600ff067b82 */ /* 0x002e620000000800 */
[----:B0-----:R-:W-:Y:S02]  /*35b0*/  IMAD.MOV.U32 R0, RZ, RZ, RZ ;  /* 0x000000ffff007224 */ /* 0x001fe400078e00ff */
[----:B--234-:R-:W-:Y:S01]  /*35c0*/  IMAD.MOV.U32 R16, RZ, RZ, RZ ;  /* 0x000000ffff107224 */ /* 0x01cfe200078e00ff */
[----:B-1----:R-:W-:-:S13]  /*35d0*/  ISETP.NE.AND P0, PT, R6, RZ, PT ;  /* 0x000000ff0600720c */ /* 0x002fda0003f05270 */
[----:B------:R-:W-:Y:S05]  /*35e0*/  @!P0 BRA `(.L_x_5003) ;  /* 0x0000001000a88947 */ /* 0x000fea0003800000 */
        /* <DEDUP_REMOVED lines=101> */
[----:B------:R-:W-:-:S04]  /*3c40*/  SHF.R.U32.HI R3, RZ, UR5, R2 ;  /* 0x00000005ff037c19 */ /* 0x000fc80008011602 */
[----:B------:R-:W-:-:S05]  /*3c50*/  IADD3 R4, -R3, RZ, RZ ;  /* 0x000000ff03047210 */ /* 0x000fca0007ffe1ff */
        /* <DEDUP_REMOVED lines=195> */
.L_x_5003:
        /* <DEDUP_REMOVED lines=22> */
.L_x_5007:
[----:B------:R-:W2:Y:S02]  /*49f0*/  LDG.E.U8 R2, desc[UR36][R2.64] ;  /* 0x0000002402027981 */ /* 0x000ea4000c1e1100 */
[----:B--2---:R-:W-:-:S04]  /*4a00*/  I2FP.F32.U32 R0, R2 ;  /* 0x0000000200007245 */ /* 0x004fc80000201000 */
[----:B------:R-:W-:Y:S01]  /*4a10*/  F2FP.BF16.F32.PACK_AB R0, RZ, R0 ;  /* 0x00000000ff00723e */ /* 0x000fe200000010ff */
[----:B------:R-:W-:Y:S06]  /*4a20*/  BRA `(.L_x_5009) ;  /* 0x0000000c00907947 */ /* 0x000fec0003800000 */
.L_x_5006:
        /* <DEDUP_REMOVED lines=10> */
.L_x_5011:
[----:B------:R-:W2:Y:S02]  /*4ad0*/  LDG.E R2, desc[UR36][R2.64] ;  /* 0x0000002402027981 */ /* 0x000ea4000c1e1900 */
[----:B--2---:R-:W-:-:S04]  /*4ae0*/  I2FP.F32.S32 R0, R2 ;  /* 0x0000000200007245 */ /* 0x004fc80000201400 */
[----:B------:R-:W-:Y:S01]  /*4af0*/  F2FP.BF16.F32.PACK_AB R0, RZ, R0 ;  /* 0x00000000ff00723e */ /* 0x000fe200000010ff */
[----:B------:R-:W-:Y:S06]  /*4b00*/  BRA `(.L_x_5009) ;  /* 0x0000000c00587947 */ /* 0x000fec0003800000 */
.L_x_5010:
[----:B------:R-:W2:Y:S02]  /*4b10*/  LDG.E.U16 R2, desc[UR36][R2.64] ;  /* 0x0000002402027981 */ /* 0x000ea4000c1e1500 */
[----:B--2---:R-:W0:Y:S02]  /*4b20*/  I2F.S16 R0, R2 ;  /* 0x0000000200007306 */ /* 0x004e240000101400 */
[----:B0-----:R-:W-:Y:S01]  /*4b30*/  F2FP.BF16.F32.PACK_AB R0, RZ, R0 ;  /* 0x00000000ff00723e */ /* 0x001fe200000010ff */
[----:B------:R-:W-:Y:S06]  /*4b40*/  BRA `(.L_x_5009) ;  /* 0x0000000c00487947 */ /* 0x000fec0003800000 */
.L_x_5005:
        /* <DEDUP_REMOVED lines=9> */
.L_x_5013:
[----:B------:R-:W2:Y:S02]  /*4be0*/  LDG.E.U16 R0, desc[UR36][R2.64] ;  /* 0x0000002402007981 */ /* 0x000ea4000c1e1500 */
[----:B--2---:R-:W-:-:S05]  /*4bf0*/  HADD2.F32 R0, -RZ, R0.H0_H0 ;  /* 0x20000000ff007230 */ /* 0x004fca0000004100 */
[----:B------:R-:W-:Y:S01]  /*4c00*/  F2FP.BF16.F32.PACK_AB R0, RZ, R0 ;  /* 0x00000000ff00723e */ /* 0x000fe200000010ff */
[----:B------:R-:W-:Y:S06]  /*4c10*/  BRA `(.L_x_5009) ;  /* 0x0000000c00147947 */ /* 0x000fec0003800000 */
.L_x_5012:
        /* <DEDUP_REMOVED lines=9> */
.L_x_5015:
[----:B------:R-:W2:Y:S02]  /*4cb0*/  LDG.E.U16 R2, desc[UR36][R2.64] ;  /* 0x0000002402027981 */ /* 0x000ea4000c1e1500 */
[----:B--2---:R-:W-:-:S05]  /*4cc0*/  HADD2.F32 R0, -RZ, R2.H0_H0 ;  /* 0x20000002ff007230 */ /* 0x004fca0000004100 */
[----:B------:R-:W-:Y:S01]  /*4cd0*/  F2FP.BF16.F32.PACK_AB R0, RZ, R0 ;  /* 0x00000000ff00723e */ /* 0x000fe200000010ff */
[----:B------:R-:W-:Y:S06]  /*4ce0*/  BRA `(.L_x_5009) ;  /* 0x0000000800e07947 */ /* 0x000fec0003800000 */
.L_x_5014:
        /* <DEDUP_REMOVED lines=8> */
.L_x_5004:
        /* <DEDUP_REMOVED lines=13> */
.L_x_5018:
        /* <DEDUP_REMOVED lines=8> */
.L_x_5017:
        /* <DEDUP_REMOVED lines=28> */
.L_x_5020:
        /* <DEDUP_REMOVED lines=15> */
.L_x_5019:
[----:B------:R0:W5:Y:S01]  /*5170*/  LDG.E.U16 R0, desc[UR36][R2.64] ;  /* 0x0000002402007981 */ /* 0x000162000c1e1500 */
[----:B------:R-:W-:Y:S05]  /*5180*/  BRA `(.L_x_5009) ;  /* 0x0000000400b87947 */ /* 0x000fea0003800000 */
.L_x_5016:
        /* <DEDUP_REMOVED lines=12> */
.L_x_5023:
        /* <DEDUP_REMOVED lines=21> */
.L_x_5027:
[----:B------:R-:W-:Y:S05]  /*53a0*/  BSYNC B1 ;  /* 0x0000000000017941 */ /* 0x000fea0003800000 */
.L_x_5026:
[----:B------:R-:W-:Y:S01]  /*53b0*/  LEA R3, R0, 0x3b800000, 0x17 ;  /* 0x3b80000000037811 */ /* 0x000fe200078eb8ff */
[----:B------:R-:W-:-:S05]  /*53c0*/  IMAD.SHL.U32 R0, R2, 0x100000, RZ ;  /* 0x0010000002007824 */ /* 0x000fca00078e00ff */
[----:B------:R-:W-:-:S07]  /*53d0*/  LOP3.LUT R0, R3, R0, R4, 0xfe, !PT ;  /* 0x0000000003007212 */ /* 0x000fce00078efe04 */
.L_x_5025:
[----:B------:R-:W-:Y:S05]  /*53e0*/  BSYNC B0 ;  /* 0x0000000000007941 */ /* 0x000fea0003800000 */
.L_x_5024:
[----:B------:R-:W-:Y:S01]  /*53f0*/  F2FP.BF16.F32.PACK_AB R0, RZ, R0 ;  /* 0x00000000ff00723e */ /* 0x000fe200000010ff */
[----:B------:R-:W-:Y:S06]  /*5400*/  BRA `(.L_x_5009) ;  /* 0x0000000400187947 */ /* 0x000fec0003800000 */
.L_x_5022:
        /* <DEDUP_REMOVED lines=21> */
.L_x_5031:
[----:B------:R-:W-:Y:S05]  /*5560*/  BSYNC B1 ;  /* 0x0000000000017941 */ /* 0x000fea0003800000 */
.L_x_5030:
[----:B------:R-:W-:Y:S01]  /*5570*/  LEA R3, R0, 0x37800000, 0x17 ;  /* 0x3780000000037811 */ /* 0x000fe200078eb8ff */
[----:B------:R-:W-:-:S05]  /*5580*/  IMAD.SHL.U32 R0, R2, 0x200000, RZ ;  /* 0x0020000002007824 */ /* 0x000fca00078e00ff */
[----:B------:R-:W-:-:S07]  /*5590*/  LOP3.LUT R0, R3, R0, R4, 0xfe, !PT ;  /* 0x0000000003007212 */ /* 0x000fce00078efe04 */
.L_x_5029:
[----:B------:R-:W-:Y:S05]  /*55a0*/  BSYNC B0 ;  /* 0x0000000000007941 */ /* 0x000fea0003800000 */
.L_x_5028:
[----:B------:R-:W-:Y:S01]  /*55b0*/  F2FP.BF16.F32.PACK_AB R0, RZ, R0 ;  /* 0x00000000ff00723e */ /* 0x000fe200000010ff */
[----:B------:R-:W-:Y:S06]  /*55c0*/  BRA `(.L_x_5009) ;  /* 0x0000000000a87947 */ /* 0x000fec0003800000 */
.L_x_5021:
        /* <DEDUP_REMOVED lines=14> */
.L_x_5035:
[----:B------:R-:W-:Y:S05]  /*56b0*/  BSYNC B0 ;  /* 0x0000000000007941 */ /* 0x000fea0003800000 */
.L_x_5034:
[----:B------:R-:W-:Y:S01]  /*56c0*/  F2FP.BF16.F32.PACK_AB R0, RZ, R0 ;  /* 0x00000000ff00723e */ /* 0x000fe200000010ff */
[----:B------:R-:W-:Y:S06]  /*56d0*/  BRA `(.L_x_5009) ;  /* 0x0000000000647947 */ /* 0x000fec0003800000 */
.L_x_5008:
        /* <DEDUP_REMOVED lines=16> */
.L_x_5036:
[----:B------:R-:W-:Y:S01]  /*57e0*/  PRMT R0, RZ, 0x7610, R0 ;  /* 0x00007610ff007816 */ /* 0x000fe20000000000 */
[----:B------:R-:W-:Y:S06]  /*57f0*/  BRA `(.L_x_5009) ;  /* 0x00000000001c7947 */ /* 0x000fec0003800000 */
.L_x_5033:
[----:B------:R-:W2:Y:S02]  /*5800*/  LDG.E.64 R2, desc[UR36][R2.64] ;  /* 0x0000002402027981 */ /* 0x000ea4000c1e1b00 */
[----:B--2---:R-:W0:Y:S02]  /*5810*/  I2F.U64 R0, R2 ;  /* 0x0000000200007312 */ /* 0x004e240000301000 */
[----:B0-----:R-:W-:Y:S01]  /*5820*/  F2FP.BF16.F32.PACK_AB R0, RZ, R0 ;  /* 0x00000000ff00723e */ /* 0x001fe200000010ff */
[----:B------:R-:W-:Y:S06]  /*5830*/  BRA `(.L_x_5009) ;  /* 0x00000000000c7947 */ /* 0x000fec0003800000 */
.L_x_5032:
[----:B------:R-:W2:Y:S02]  /*5840*/  LDG.E R2, desc[UR36][R2.64] ;  /* 0x0000002402027981 */ /* 0x000ea4000c1e1900 */
[----:B--2---:R-:W-:-:S04]  /*5850*/  I2FP.F32.U32 R0, R2 ;  /* 0x0000000200007245 */ /* 0x004fc80000201000 */
[----:B------:R-:W-:-:S07]  /*5860*/  F2FP.BF16.F32.PACK_AB R0, RZ, R0 ;  /* 0x00000000ff00723e */ /* 0x000fce00000010ff */
.L_x_5009:
        /* <DEDUP_REMOVED lines=34> */
.L_x_5038:
[----:B------:R-:W-:Y:S05]  /*5a90*/  BSYNC B0 ;  /* 0x0000000000007941 */ /* 0x000fea0003800000 */
.L_x_5037:
        /* <DEDUP_REMOVED lines=18> */
.L_x_5042:
[----:B-1----:R-:W-:-:S06]  /*5bc0*/  IMAD.U32 R3, R5, 0x10000, RZ ;  /* 0x0001000005037824 */ /* 0x002fcc00078e00ff */
[----:B------:R-:W1:Y:S02]  /*5bd0*/  F2I.S64.TRUNC R2, R3 ;  /* 0x0000000300027311 */ /* 0x000e64000020d900 */
[----:B-1----:R1:W-:Y:S01]  /*5be0*/  STG.E.U8 desc[UR36][R16.64], R2 ;  /* 0x0000000210007986 */ /* 0x0023e2000c101124 */
[----:B------:R-:W-:Y:S05]  /*5bf0*/  BRA `(.L_x_5044) ;  /* 0x0000000c00847947 */ /* 0x000fea0003800000 */
.L_x_5041:
        /* <DEDUP_REMOVED lines=10> */
.L_x_5046:
[----:B-1----:R-:W-:-:S06]  /*5ca0*/  IMAD.U32 R5, R5, 0x10000, RZ ;  /* 0x0001000005057824 */ /* 0x002fcc00078e00ff */
[----:B------:R-:W1:Y:S02]  /*5cb0*/  F2I.FTZ.TRUNC.NTZ R5, R5 ;  /* 0x0000000500057305 */ /* 0x000e64000021f100 */
[----:B-1----:R3:W-:Y:S01]  /*5cc0*/  STG.E desc[UR36][R16.64], R5 ;  /* 0x0000000510007986 */ /* 0x0027e2000c101924 */
[----:B------:R-:W-:Y:S05]  /*5cd0*/  BRA `(.L_x_5044) ;  /* 0x0000000c004c7947 */ /* 0x000fea0003800000 */
.L_x_5045:
[----:B-1----:R-:W-:-:S06]  /*5ce0*/  SHF.L.U32 R5, R5, 0x10, RZ ;  /* 0x0000001005057819 */ /* 0x002fcc00000006ff */
[----:B------:R-:W1:Y:S02]  /*5cf0*/  F2I.FTZ.TRUNC.NTZ R5, R5 ;  /* 0x0000000500057305 */ /* 0x000e64000021f100 */
[----:B-1----:R1:W-:Y:S01]  /*5d00*/  STG.E.U16 desc[UR36][R16.64], R5 ;  /* 0x0000000510007986 */ /* 0x0023e2000c101524 */
[----:B------:R-:W-:Y:S05]  /*5d10*/  BRA `(.L_x_5044) ;  /* 0x0000000c003c7947 */ /* 0x000fea0003800000 */
.L_x_5040:
        /* <DEDUP_REMOVED lines=9> */
.L_x_5048:
[----:B01----:R-:W-:-:S05]  /*5db0*/  IMAD.U32 R0, R5, 0x10000, RZ ;  /* 0x0001000005007824 */ /* 0x003fca00078e00ff */
[----:B------:R-:W-:-:S05]  /*5dc0*/  F2FP.F16.F32.PACK_AB R0, RZ, R0 ;  /* 0x00000000ff00723e */ /* 0x000fca00000000ff */
[----:B------:R0:W-:Y:S01]  /*5dd0*/  STG.E.U16 desc[UR36][R16.64], R0 ;  /* 0x0000000010007986 */ /* 0x0001e2000c101524 */
[----:B------:R-:W-:Y:S05]  /*5de0*/  BRA `(.L_x_5044) ;  /* 0x0000000c00087947 */ /* 0x000fea0003800000 */
.L_x_5047:
        /* <DEDUP_REMOVED lines=10> */
.L_x_5050:
[----:B-1----:R-:W-:-:S05]  /*5e90*/  IMAD.U32 R5, R5, 0x10000, RZ ;  /* 0x0001000005057824 */ /* 0x002fca00078e00ff */
[----:B------:R-:W-:-:S04]  /*5ea0*/  F2FP.F16.F32.PACK_AB R3, RZ, R5 ;  /* 0x00000005ff03723e */ /* 0x000fc800000000ff */
[----:B------:R-:W-:-:S05]  /*5eb0*/  PRMT R3, R3, 0x5410, RZ ;  /* 0x0000541003037816 */ /* 0x000fca00000000ff */
[----:B------:R1:W-:Y:S01]  /*5ec0*/  STG.E desc[UR36][R16.64], R3 ;  /* 0x0000000310007986 */ /* 0x0003e2000c101924 */
[----:B------:R-:W-:Y:S05]  /*5ed0*/  BRA `(.L_x_5044) ;  /* 0x0000000800cc7947 */ /* 0x000fea0003800000 */
.L_x_5049:
[----:B-1----:R-:W-:-:S04]  /*5ee0*/  IMAD.U32 R2, R5, 0x10000, RZ ;  /* 0x0001000005027824 */ /* 0x002fc800078e00ff */
[----:B------:R-:W-:-:S06]  /*5ef0*/  FMUL.FTZ R2, R2, 1 ;  /* 0x3f80000002027820 */ /* 0x000fcc0000410000 */
[----:B------:R-:W1:Y:S02]  /*5f00*/  F2F.F64.F32 R2, R2 ;  /* 0x0000000200027310 */ /* 0x000e640000201800 */
[----:B-1----:R1:W-:Y:S01]  /*5f10*/  STG.E.64 desc[UR36][R16.64], R2 ;  /* 0x0000000210007986 */ /* 0x0023e2000c101b24 */
[----:B------:R-:W-:Y:S05]  /*5f20*/  BRA `(.L_x_5044) ;  /* 0x0000000800b87947 */ /* 0x000fea0003800000 */
.L_x_5039:
        /* <DEDUP_REMOVED lines=13> */
.L_x_5053:
[----:B-1----:R-:W-:Y:S01]  /*6000*/  IMAD.U32 R5, R5, 0x10000, RZ ;  /* 0x0001000005057824 */ /* 0x002fe200078e00ff */
[----:B------:R-:W-:-:S03]  /*6010*/  CS2R R6, SRZ ;  /* 0x0000000000067805 */ /* 0x000fc6000001ff00 */
[----:B------:R-:W-:-:S06]  /*6020*/  FMUL.FTZ R5, R5, 1 ;  /* 0x3f80000005057820 */ /* 0x000fcc0000410000 */
[----:B------:R-:W1:Y:S02]  /*6030*/  F2F.F64.F32 R4, R5 ;  /* 0x0000000500047310 */ /* 0x000e640000201800 */
[----:B-1----:R1:W-:Y:S01]  /*6040*/  STG.E.128 desc[UR36][R16.64], R4 ;  /* 0x0000000410007986 */ /* 0x0023e2000c101d24 */
[----:B------:R-:W-:Y:S05]  /*6050*/  BRA `(.L_x_5044) ;  /* 0x00000008006c7947 */ /* 0x000fea0003800000 */
.L_x_5052:
        /* <DEDUP_REMOVED lines=21> */
.L_x_5057:
[----:B------:R-:W-:Y:S05]  /*61b0*/  BSYNC B0 ;  /* 0x0000000000007941 */ /* 0x000fea0003800000 */
.L_x_5056:
[----:B------:R-:W-:-:S05]  /*61c0*/  LOP3.LUT R3, R0, R3, RZ, 0xfc, !PT ;  /* 0x0000000300037212 */ /* 0x000fca00078efcff */
[----:B------:R0:W-:Y:S01]  /*61d0*/  STG.E.U8 desc[UR36][R16.64], R3 ;  /* 0x0000000310007986 */ /* 0x0001e2000c101124 */
[----:B------:R-:W-:Y:S05]  /*61e0*/  BRA `(.L_x_5044) ;  /* 0x0000000800087947 */ /* 0x000fea0003800000 */
.L_x_5055:
        /* <DEDUP_REMOVED lines=13> */
.L_x_5059:
[----:B0-----:R-:W-:Y:S01]  /*62c0*/  IMAD.MOV.U32 R0, RZ, RZ, 0x7f ;  /* 0x0000007fff007424 */ /* 0x001fe200078e00ff */
[----:B------:R-:W-:-:S04]  /*62d0*/  ISETP.GT.U32.AND P0, PT, R2, 0x7f800000, PT ;  /* 0x7f8000000200780c */ /* 0x000fc80003f04070 */
[----:B------:R-:W-:-:S09]  /*62e0*/  SEL R0, R0, 0x7c, P0 ;  /* 0x0000007c00007807 */ /* 0x000fd20000000000 */
.L_x_5060:
[----:B------:R-:W-:Y:S05]  /*62f0*/  BSYNC B0 ;  /* 0x0000000000007941 */ /* 0x000fea0003800000 */
.L_x_5058:
[----:B------:R-:W-:-:S04]  /*6300*/  LOP3.LUT R2, R5, 0x80000000, RZ, 0xc0, !PT ;  /* 0x8000000005027812 */ /* 0x000fc800078ec0ff */
[----:B------:R-:W-:-:S04]  /*6310*/  SHF.R.U32.HI R3, RZ, 0x18, R2 ;  /* 0x00000018ff037819 */ /* 0x000fc80000011602 */
[----:B------:R-:W-:-:S05]  /*6320*/  LOP3.LUT R3, R0, R3, RZ, 0xfc, !PT ;  /* 0x0000000300037212 */ /* 0x000fca00078efcff */
[----:B------:R0:W-:Y:S01]  /*6330*/  STG.E.U8 desc[UR36][R16.64], R3 ;  /* 0x0000000310007986 */ /* 0x0001e2000c101124 */
[----:B------:R-:W-:Y:S05]  /*6340*/  BRA `(.L_x_5044) ;  /* 0x0000000400b07947 */ /* 0x000fea0003800000 */
.L_x_5054:
[----:B-1----:R1:W-:Y:S01]  /*6350*/  STG.E.U16 desc[UR36][R16.64], R5 ;  /* 0x0000000510007986 */ /* 0x0023e2000c101524 */
[----:B------:R-:W-:Y:S05]  /*6360*/  BRA `(.L_x_5044) ;  /* 0x0000000400a87947 */ /* 0x000fea0003800000 */
.L_x_5051:
        /* <DEDUP_REMOVED lines=12> */
.L_x_5063:
        /* <DEDUP_REMOVED lines=17> */
.L_x_5066:
[----:B------:R-:W-:-:S04]  /*6540*/  LOP3.LUT R2, R5, 0x80000000, RZ, 0xc0, !PT ;  /* 0x8000000005027812 */ /* 0x000fc800078ec0ff */
[----:B------:R-:W-:-:S04]  /*6550*/  SHF.R.U32.HI R3, RZ, 0x18, R2 ;  /* 0x00000018ff037819 */ /* 0x000fc80000011602 */
[----:B------:R-:W-:-:S04]  /*6560*/  LOP3.LUT R0, R0, R3, RZ, 0xfc, !PT ;  /* 0x0000000300007212 */ /* 0x000fc800078efcff */
[----:B------:R-:W-:-:S07]  /*6570*/  PRMT R8, R0, 0x7610, R8 ;  /* 0x0000761000087816 */ /* 0x000fce0000000008 */
.L_x_5065:
[----:B------:R-:W-:Y:S05]  /*6580*/  BSYNC B0 ;  /* 0x0000000000007941 */ /* 0x000fea0003800000 */
.L_x_5064:
[----:B------:R1:W-:Y:S01]  /*6590*/  STG.E.U8 desc[UR36][R16.64], R8 ;  /* 0x0000000810007986 */ /* 0x0003e2000c101124 */
[----:B------:R-:W-:Y:S05]  /*65a0*/  BRA `(.L_x_5044) ;  /* 0x0000000400187947 */ /* 0x000fea0003800000 */
.L_x_5062:
        /* <DEDUP_REMOVED lines=17> */
.L_x_5069:
[----:B------:R-:W-:-:S04]  /*66c0*/  LOP3.LUT R2, R5, 0x80000000, RZ, 0xc0, !PT ;  /* 0x8000000005027812 */ /* 0x000fc800078ec0ff */
[----:B------:R-:W-:-:S04]  /*66d0*/  SHF.R.U32.HI R3, RZ, 0x18, R2 ;  /* 0x00000018ff037819 */ /* 0x000fc80000011602 */
[----:B------:R-:W-:-:S04]  /*66e0*/  LOP3.LUT R0, R0, R3, RZ, 0xfc, !PT ;  /* 0x0000000300007212 */ /* 0x000fc800078efcff */
[----:B------:R-:W-:-:S07]  /*66f0*/  PRMT R8, R0, 0x7610, R8 ;  /* 0x0000761000087816 */ /* 0x000fce0000000008 */
.L_x_5068:
[----:B------:R-:W-:Y:S05]  /*6700*/  BSYNC B0 ;  /* 0x0000000000007941 */ /* 0x000fea0003800000 */
.L_x_5067:
[----:B------:R1:W-:Y:S01]  /*6710*/  STG.E.U8 desc[UR36][R16.64], R8 ;  /* 0x0000000810007986 */ /* 0x0003e2000c101124 */
[----:B------:R-:W-:Y:S05]  /*6720*/  BRA `(.L_x_5044) ;  /* 0x0000000000b87947 */ /* 0x000fea0003800000 */
.L_x_5061:
        /* <DEDUP_REMOVED lines=22> */
.L_x_5043:
        /* <DEDUP_REMOVED lines=16> */
.L_x_5072:
[----:B------:R-:W-:Y:S05]  /*6990*/  BRA `(.L_x_5044) ;  /* 0x00000000001c7947 */ /* 0x000fea0003800000 */
.L_x_5071:
[----:B-1----:R-:W-:-:S06]  /*69a0*/  IMAD.U32 R2, R5, 0x10000, RZ ;  /* 0x0001000005027824 */ /* 0x002fcc00078e00ff */
[----:B------:R-:W1:Y:S02]  /*69b0*/  F2I.U64.TRUNC R2, R2 ;  /* 0x0000000200027311 */ /* 0x000e64000020d800 */
[----:B-1----:R1:W-:Y:S01]  /*69c0*/  STG.E.64 desc[UR36][R16.64], R2 ;  /* 0x0000000210007986 */ /* 0x0023e2000c101b24 */
[----:B------:R-:W-:Y:S05]  /*69d0*/  BRA `(.L_x_5044) ;  /* 0x00000000000c7947 */ /* 0x000fea0003800000 */
.L_x_5070:
[----:B-1----:R-:W-:-:S06]  /*69e0*/  IMAD.U32 R5, R5, 0x10000, RZ ;  /* 0x0001000005057824 */ /* 0x002fcc00078e00ff */
[----:B------:R-:W1:Y:S02]  /*69f0*/  F2I.FTZ.U32.TRUNC.NTZ R5, R5 ;  /* 0x0000000500057305 */ /* 0x000e64000021f000 */
[----:B-1----:R1:W-:Y:S02]  /*6a00*/  STG.E desc[UR36][R16.64], R5 ;  /* 0x0000000510007986 */ /* 0x0023e4000c101924 */
.L_x_5044:
[----:B------:R-:W-:-:S07]  /*6a10*/  VIADD R19, R19, 0x80 ;  /* 0x0000008013137836 */ /* 0x000fce0000000000 */
.L_x_5002:
[----:B------:R-:W-:Y:S05]  /*6a20*/  BSYNC B6 ;  /* 0x0000000000067941 */ /* 0x000fea0003800000 */
.L_x_5001:
[----:B------:R-:W-:Y:S01]  /*6a30*/  ULDC UR4, c[0x0][0x210] ;  /* 0x0000840000047ab9 */ /* 0x000fe20000000800 */
[----:B------:R-:W-:Y:S01]  /*6a40*/  BSSY B6, `(.L_x_5073) ;  /* 0x000034b000067945 */ /* 0x000fe20003800000 */
[----:B------:R-:W-:-:S13]  /*6a50*/  ISETP.GE.AND P0, PT, R19, UR4, PT ;  /* 0x0000000413007c0c */ /* 0x000fda000bf06270 */
[----:B------:R-:W-:Y:S05]  /*6a60*/  @P0 BRA `(.L_x_5074) ;  /* 0x0000003400200947 */ /* 0x000fea0003800000 */
[----:B-1----:R-:W1:Y:S01]  /*6a70*/  LDC R6, c[0x0][0x218] ;  /* 0x00008600ff067b82 */ /* 0x002e620000000800 */
[----:B0-234-:R-:W-:Y:S01]  /*6a80*/  HFMA2.MMA R16, -RZ, RZ, 0, 0 ;  /* 0x00000000ff107435 */ /* 0x01dfe200000001ff */
[----:B------:R-:W-:Y:S01]  /*6a90*/  IMAD.MOV.U32 R0, RZ, RZ, RZ ;  /* 0x000000ffff007224 */ /* 0x000fe200078e00ff */
        /* <DEDUP_REMOVED lines=300> */
.L_x_5075:
        /* <DEDUP_REMOVED lines=22> */
.L_x_5079:
[----:B------:R-:W2:Y:S02]  /*7ec0*/  LDG.E.U8 R2, desc[UR36][R2.64] ;  /* 0x0000002402027981 */ /* 0x000ea4000c1e1100 */
[----:B--2---:R-:W-:-:S04]  /*7ed0*/  I2FP.F32.U32 R0, R2 ;  /* 0x0000000200007245 */ /* 0x004fc80000201000 */
[----:B------:R-:W-:Y:S01]  /*7ee0*/  F2FP.BF16.F32.PACK_AB R0, RZ, R0 ;  /* 0x00000000ff00723e */ /* 0x000fe200000010ff */
[----:B------:R-:W-:Y:S06]  /*7ef0*/  BRA `(.L_x_5081) ;  /* 0x0000000c00907947 */ /* 0x000fec0003800000 */
.L_x_5078:
        /* <DEDUP_REMOVED lines=10> */
.L_x_5083:
[----:B------:R-:W2:Y:S02]  /*7fa0*/  LDG.E R2, desc[UR36][R2.64] ;  /* 0x0000002402027981 */ /* 0x000ea4000c1e1900 */
[----:B--2---:R-:W-:-:S04]  /*7fb0*/  I2FP.F32.S32 R0, R2 ;  /* 0x0000000200007245 */ /* 0x004fc80000201400 */
[----:B------:R-:W-:Y:S01]  /*7fc0*/  F2FP.BF16.F32.PACK_AB R0, RZ, R0 ;  /* 0x00000000ff00723e */ /* 0x000fe200000010ff */
[----:B------:R-:W-:Y:S06]  /*7fd0*/  BRA `(.L_x_5081) ;  /* 0x0000000c00587947 */ /* 0x000fec0003800000 */
.L_x_5082:
[----:B------:R-:W2:Y:S02]  /*7fe0*/  LDG.E.U16 R2, desc[UR36][R2.64] ;  /* 0x0000002402027981 */ /* 0x000ea4000c1e1500 */
[----:B--2---:R-:W0:Y:S02]  /*7ff0*/  I2F.S16 R0, R2 ;  /* 0x0000000200007306 */ /* 0x004e240000101400 */
[----:B0-----:R-:W-:Y:S01]  /*8000*/  F2FP.BF16.F32.PACK_AB R0, RZ, R0 ;  /* 0x00000000ff00723e */ /* 0x001fe200000010ff */
[----:B------:R-:W-:Y:S06]  /*8010*/  BRA `(.L_x_5081) ;  /* 0x0000000c00487947 */ /* 0x000fec0003800000 */
.L_x_5077:
        /* <DEDUP_REMOVED lines=9> */
.L_x_5085:
[----:B------:R-:W2:Y:S02]  /*80b0*/  LDG.E.U16 R0, desc[UR36][R2.64] ;  /* 0x0000002402007981 */ /* 0x000ea4000c1e1500 */
[----:B--2---:R-:W-:-:S05]  /*80c0*/  HADD2.F32 R0, -RZ, R0.H0_H0 ;  /* 0x20000000ff007230 */ /* 0x004fca0000004100 */
[----:B------:R-:W-:Y:S01]  /*80d0*/  F2FP.BF16.F32.PACK_AB R0, RZ, R0 ;  /* 0x00000000ff00723e */ /* 0x000fe200000010ff */
[----:B------:R-:W-:Y:S06]  /*80e0*/  BRA `(.L_x_5081) ;  /* 0x0000000c00147947 */ /* 0x000fec0003800000 */
.L_x_5084:
        /* <DEDUP_REMOVED lines=9> */
.L_x_5087:
[----:B------:R-:W2:Y:S02]  /*8180*/  LDG.E.U16 R2, desc[UR36][R2.64] ;  /* 0x0000002402027981 */ /* 0x000ea4000c1e1500 */
[----:B--2---:R-:W-:-:S05]  /*8190*/  HADD2.F32 R0, -RZ, R2.H0_H0 ;  /* 0x20000002ff007230 */ /* 0x004fca0000004100 */
[----:B------:R-:W-:Y:S01]  /*81a0*/  F2FP.BF16.F32.PACK_AB R0, RZ, R0 ;  /* 0x00000000ff00723e */ /* 0x000fe200000010ff */
[----:B------:R-:W-:Y:S06]  /*81b0*/  BRA `(.L_x_5081) ;  /* 0x0000000800e07947 */ /* 0x000fec0003800000 */
.L_x_5086:
        /* <DEDUP_REMOVED lines=8> */
.L_x_5076:
        /* <DEDUP_REMOVED lines=13> */
.L_x_5090:
        /* <DEDUP_REMOVED lines=8> */
.L_x_5089:
        /* <DEDUP_REMOVED lines=28> */
.L_x_5092:
        /* <DEDUP_REMOVED lines=15> */
.L_x_5091:
[----:B------:R0:W5:Y:S01]  /*8640*/  LDG.E.U16 R0, desc[UR36][R2.64] ;  /* 0x0000002402007981 */ /* 0x000162000c1e1500 */
[----:B------:R-:W-:Y:S05]  /*8650*/  BRA `(.L_x_5081) ;  /* 0x0000000400b87947 */ /* 0x000fea0003800000 */
.L_x_5088:
        /* <DEDUP_REMOVED lines=12> */
.L_x_5095:
        /* <DEDUP_REMOVED lines=21> */
.L_x_5099:
[----:B------:R-:W-:Y:S05]  /*8870*/  BSYNC B1 ;  /* 0x0000000000017941 */ /* 0x000fea0003800000 */
.L_x_5098:
[----:B------:R-:W-:Y:S01]  /*8880*/  LEA R3, R0, 0x3b800000, 0x17 ;  /* 0x3b80000000037811 */ /* 0x000fe200078eb8ff */
[----:B------:R-:W-:-:S05]  /*8890*/  IMAD.SHL.U32 R0, R2, 0x100000, RZ ;  /* 0x0010000002007824 */ /* 0x000fca00078e00ff */
[----:B------:R-:W-:-:S07]  /*88a0*/  LOP3.LUT R0, R3, R0, R4, 0xfe, !PT ;  /* 0x0000000003007212 */ /* 0x000fce00078efe04 */
.L_x_5097:
[----:B------:R-:W-:Y:S05]  /*88b0*/  BSYNC B0 ;  /* 0x0000000000007941 */ /* 0x000fea0003800000 */
.L_x_5096:
[----:B------:R-:W-:Y:S01]  /*88c0*/  F2FP.BF16.F32.PACK_AB R0, RZ, R0 ;  /* 0x00000000ff00723e */ /* 0x000fe200000010ff */
[----:B------:R-:W-:Y:S06]  /*88d0*/  BRA `(.L_x_5081) ;  /* 0x0000000400187947 */ /* 0x000fec0003800000 */
.L_x_5094:
        /* <DEDUP_REMOVED lines=21> */
.L_x_5103:
[----:B------:R-:W-:Y:S05]  /*8a30*/  BSYNC B1 ;  /* 0x0000000000017941 */ /* 0x000fea0003800000 */
.L_x_5102:
[----:B------:R-:W-:Y:S01]  /*8a40*/  LEA R3, R0, 0x37800000, 0x17 ;  /* 0x3780000000037811 */ /* 0x000fe200078eb8ff */
[----:B------:R-:W-:-:S05]  /*8a50*/  IMAD.SHL.U32 R0, R2, 0x200000, RZ ;  /* 0x0020000002007824 */ /* 0x000fca00078e00ff */
[----:B------:R-:W-:-:S07]  /*8a60*/  LOP3.LUT R0, R3, R0, R4, 0xfe, !PT ;  /* 0x0000000003007212 */ /* 0x000fce00078efe04 */
.L_x_5101:
[----:B------:R-:W-:Y:S05]  /*8a70*/  BSYNC B0 ;  /* 0x0000000000007941 */ /* 0x000fea0003800000 */
.L_x_5100:
[----:B------:R-:W-:Y:S01]  /*8a80*/  F2FP.BF16.F32.PACK_AB R0, RZ, R0 ;  /* 0x00000000ff00723e */ /* 0x000fe200000010ff */
[----:B------:R-:W-:Y:S06]  /*8a90*/  BRA `(.L_x_5081) ;  /* 0x0000000000a87947 */ /* 0x000fec0003800000 */
.L_x_5093:
        /* <DEDUP_REMOVED lines=14> */
.L_x_5107:
[----:B------:R-:W-:Y:S05]  /*8b80*/  BSYNC B0 ;  /* 0x0000000000007941 */ /* 0x000fea0003800000 */
.L_x_5106:
[----:B------:R-:W-:Y:S01]  /*8b90*/  F2FP.BF16.F32.PACK_AB R0, RZ, R0 ;  /* 0x00000000ff00723e */ /* 0x000fe200000010ff */
[----:B------:R-:W-:Y:S06]  /*8ba0*/  BRA `(.L_x_5081) ;  /* 0x0000000000647947 */ /* 0x000fec0003800000 */
.L_x_5080:
[----:B------:R-:W-:Y:S01]  /*8bb0*/  MOV R2, 0x0 ;  /* 0x0000000000027802 */ /* 0x000fe20000000f00 */
[----:B------:R-:W-:Y:S01]  /*8bc0*/  ULDC.64 UR4, c[0x4][0x128] ;  /* 0x01004a0000047ab9 */ /* 0x000fe20000000a00 */
[----:B------:R-:W-:Y:S01]  /*8bd0*/  ULDC.64 UR6, c[0x4][0x38] ;  /* 0x01000e0000067ab9 */ /* 0x000fe20000000a00 */
[----:B------:R-:W-:Y:S01]  /*8be0*/  IMAD.U32 R4, RZ, RZ, UR4 ;  /* 0x00000004ff047e24 */ /* 0x000fe2000f8e00ff */
[----:B------:R-:W-:Y:S01]  /*8bf0*/  MOV R5, UR5 ;  /* 0x0000000500057c02 */ /* 0x000fe20008000f00 */
        /* <DEDUP_REMOVED lines=11> */
.L_x_5108:
[----:B------:R-:W-:Y:S01]  /*8cb0*/  PRMT R0, RZ, 0x7610, R0 ;  /* 0x00007610ff007816 */ /* 0x000fe20000000000 */
[----:B------:R-:W-:Y:S06]  /*8cc0*/  BRA `(.L_x_5081) ;  /* 0x00000000001c7947 */ /* 0x000fec0003800000 */
.L_x_5105:
[----:B------:R-:W2:Y:S02]  /*8cd0*/  LDG.E.64 R2, desc[UR36][R2.64] ;  /* 0x0000002402027981 */ /* 0x000ea4000c1e1b00 */
[----:B--2---:R-:W0:Y:S02]  /*8ce0*/  I2F.U64 R0, R2 ;  /* 0x0000000200007312 */ /* 0x004e240000301000 */
[----:B0-----:R-:W-:Y:S01]  /*8cf0*/  F2FP.BF16.F32.PACK_AB R0, RZ, R0 ;  /* 0x00000000ff00723e */ /* 0x001fe200000010ff */
[----:B------:R-:W-:Y:S06]  /*8d00*/  BRA `(.L_x_5081) ;  /* 0x00000000000c7947 */ /* 0x000fec0003800000 */
.L_x_5104:
[----:B------:R-:W2:Y:S02]  /*8d10*/  LDG.E R2, desc[UR36][R2.64] ;  /* 0x0000002402027981 */ /* 0x000ea4000c1e1900 */
[----:B--2---:R-:W-:-:S04]  /*8d20*/  I2FP.F32.U32 R0, R2 ;  /* 0x0000000200007245 */ /* 0x004fc80000201000 */
[----:B------:R-:W-:-:S07]  /*8d30*/  F2FP.BF16.F32.PACK_AB R0, RZ, R0 ;  /* 0x00000000ff00723e */ /* 0x000fce00000010ff */
.L_x_5081:
        /* <DEDUP_REMOVED lines=34> */
.L_x_5110:
[----:B------:R-:W-:Y:S05]  /*8f60*/  BSYNC B0 ;  /* 0x0000000000007941 */ /* 0x000fea0003800000 */
.L_x_5109:
        /* <DEDUP_REMOVED lines=18> */
.L_x_5114:
[----:B-1----:R-:W-:-:S06]  /*9090*/  IMAD.U32 R3, R5, 0x10000, RZ ;  /* 0x0001000005037824 */ /* 0x002fcc00078e00ff */
[----:B------:R-:W1:Y:S02]  /*90a0*/  F2I.S64.TRUNC R2, R3 ;  /* 0x0000000300027311 */ /* 0x000e64000020d900 */
[----:B-1----:R1:W-:Y:S01]  /*90b0*/  STG.E.U8 desc[UR36][R16.64], R2 ;  /* 0x0000000210007986 */ /* 0x0023e2000c101124 */
[----:B------:R-:W-:Y:S05]  /*90c0*/  BRA `(.L_x_5116) ;  /* 0x0000000c00847947 */ /* 0x000fea0003800000 */
.L_x_5113:
        /* <DEDUP_REMOVED lines=10> */
.L_x_5118:
[----:B-1----:R-:W-:-:S06]  /*9170*/  IMAD.U32 R5, R5, 0x10000, RZ ;  /* 0x0001000005057824 */ /* 0x002fcc00078e00ff */
[----:B------:R-:W1:Y:S02]  /*9180*/  F2I.FTZ.TRUNC.NTZ R5, R5 ;  /* 0x0000000500057305 */ /* 0x000e64000021f100 */
[----:B-1----:R1:W-:Y:S01]  /*9190*/  STG.E desc[UR36][R16.64], R5 ;  /* 0x0000000510007986 */ /* 0x0023e2000c101924 */
[----:B------:R-:W-:Y:S05]  /*91a0*/  BRA `(.L_x_5116) ;  /* 0x0000000c004c7947 */ /* 0x000fea0003800000 */
.L_x_5117:
[----:B-1----:R-:W-:-:S06]  /*91b0*/  IMAD.U32 R5, R5, 0x10000, RZ ;  /* 0x0001000005057824 */ /* 0x002fcc00078e00ff */
[----:B------:R-:W1:Y:S02]  /*91c0*/  F2I.FTZ.TRUNC.NTZ R5, R5 ;  /* 0x0000000500057305 */ /* 0x000e64000021f100 */
[----:B-1----:R1:W-:Y:S01]  /*91d0*/  STG.E.U16 desc[UR36][R16.64], R5 ;  /* 0x0000000510007986 */ /* 0x0023e2000c101524 */
[----:B------:R-:W-:Y:S05]  /*91e0*/  BRA `(.L_x_5116) ;  /* 0x0000000c003c7947 */ /* 0x000fea0003800000 */
.L_x_5112:
        /* <DEDUP_REMOVED lines=9> */
.L_x_5120:
[----:B01----:R-:W-:-:S05]  /*9280*/  IMAD.U32 R0, R5, 0x10000, RZ ;  /* 0x0001000005007824 */ /* 0x003fca00078e00ff */
[----:B------:R-:W-:-:S05]  /*9290*/  F2FP.F16.F32.PACK_AB R0, RZ, R0 ;  /* 0x00000000ff00723e */ /* 0x000fca00000000ff */
[----:B------:R0:W-:Y:S01]  /*92a0*/  STG.E.U16 desc[UR36][R16.64], R0 ;  /* 0x0000000010007986 */ /* 0x0001e2000c101524 */
[----:B------:R-:W-:Y:S05]  /*92b0*/  BRA `(.L_x_5116) ;  /* 0x0000000c00087947 */ /* 0x000fea0003800000 */
.L_x_5119:
        /* <DEDUP_REMOVED lines=10> */
.L_x_5122:
[----:B-1----:R-:W-:-:S05]  /*9360*/  IMAD.U32 R5, R5, 0x10000, RZ ;  /* 0x0001000005057824 */ /* 0x002fca00078e00ff */
[----:B------:R-:W-:-:S04]  /*9370*/  F2FP.F16.F32.PACK_AB R3, RZ, R5 ;  /* 0x00000005ff03723e */ /* 0x000fc800000000ff */
[----:B------:R-:W-:-:S05]  /*9380*/  PRMT R3, R3, 0x5410, RZ ;  /* 0x0000541003037816 */ /* 0x000fca00000000ff */
[----:B------:R1:W-:Y:S01]  /*9390*/  STG.E desc[UR36][R16.64], R3 ;  /* 0x0000000310007986 */ /* 0x0003e2000c101924 */
[----:B------:R-:W-:Y:S05]  /*93a0*/  BRA `(.L_x_5116) ;  /* 0x0000000800cc7947 */ /* 0x000fea0003800000 */
.L_x_5121:
[----:B-1----:R-:W-:-:S04]  /*93b0*/  IMAD.U32 R2, R5, 0x10000, RZ ;  /* 0x0001000005027824 */ /* 0x002fc800078e00ff */
[----:B------:R-:W-:-:S06]  /*93c0*/  FMUL.FTZ R2, R2, 1 ;  /* 0x3f80000002027820 */ /* 0x000fcc0000410000 */
[----:B------:R-:W1:Y:S02]  /*93d0*/  F2F.F64.F32 R2, R2 ;  /* 0x0000000200027310 */ /* 0x000e640000201800 */
[----:B-1----:R1:W-:Y:S01]  /*93e0*/  STG.E.64 desc[UR36][R16.64], R2 ;  /* 0x0000000210007986 */ /* 0x0023e2000c101b24 */
[----:B------:R-:W-:Y:S05]  /*93f0*/  BRA `(.L_x_5116) ;  /* 0x0000000800b87947 */ /* 0x000fea0003800000 */
.L_x_5111:
        /* <DEDUP_REMOVED lines=13> */
.L_x_5125:
[----:B-1----:R-:W-:Y:S01]  /*94d0*/  IMAD.U32 R5, R5, 0x10000, RZ ;  /* 0x0001000005057824 */ /* 0x002fe200078e00ff */
[----:B------:R-:W-:-:S03]  /*94e0*/  CS2R R6, SRZ ;  /* 0x0000000000067805 */ /* 0x000fc6000001ff00 */
[----:B------:R-:W-:-:S06]  /*94f0*/  FMUL.FTZ R5, R5, 1 ;  /* 0x3f80000005057820 */ /* 0x000fcc0000410000 */
[----:B------:R-:W1:Y:S02]  /*9500*/  F2F.F64.F32 R4, R5 ;  /* 0x0000000500047310 */ /* 0x000e640000201800 */
[----:B-1----:R1:W-:Y:S01]  /*9510*/  STG.E.128 desc[UR36][R16.64], R4 ;  /* 0x0000000410007986 */ /* 0x0023e2000c101d24 */
[----:B------:R-:W-:Y:S05]  /*9520*/  BRA `(.L_x_5116) ;  /* 0x00000008006c7947 */ /* 0x000fea0003800000 */
.L_x_5124:
        /* <DEDUP_REMOVED lines=21> */
.L_x_5129:
[----:B------:R-:W-:Y:S05]  /*9680*/  BSYNC B0 ;  /* 0x0000000000007941 */ /* 0x000fea0003800000 */
.L_x_5128:
[----:B------:R-:W-:-:S05]  /*9690*/  LOP3.LUT R3, R0, R3, RZ, 0xfc, !PT ;  /* 0x0000000300037212 */ /* 0x000fca00078efcff */
[----:B------:R0:W-:Y:S01]  /*96a0*/  STG.E.U8 desc[UR36][R16.64], R3 ;  /* 0x0000000310007986 */ /* 0x0001e2000c101124 */
[----:B------:R-:W-:Y:S05]  /*96b0*/  BRA `(.L_x_5116) ;  /* 0x0000000800087947 */ /* 0x000fea0003800000 */
.L_x_5127:
        /* <DEDUP_REMOVED lines=13> */
.L_x_5131:
[----:B0-----:R-:W-:Y:S01]  /*9790*/  IMAD.MOV.U32 R0, RZ, RZ, 0x7f ;  /* 0x0000007fff007424 */ /* 0x001fe200078e00ff */
[----:B------:R-:W-:-:S04]  /*97a0*/  ISETP.GT.U32.AND P0, PT, R2, 0x7f800000, PT ;  /* 0x7f8000000200780c */ /* 0x000fc80003f04070 */
[----:B------:R-:W-:-:S09]  /*97b0*/  SEL R0, R0, 0x7c, P0 ;  /* 0x0000007c00007807 */ /* 0x000fd20000000000 */
.L_x_5132:
[----:B------:R-:W-:Y:S05]  /*97c0*/  BSYNC B0 ;  /* 0x0000000000007941 */ /* 0x000fea0003800000 */
.L_x_5130:
[----:B------:R-:W-:-:S04]  /*97d0*/  LOP3.LUT R2, R5, 0x80000000, RZ, 0xc0, !PT ;  /* 0x8000000005027812 */ /* 0x000fc800078ec0ff */
[----:B------:R-:W-:-:S04]  /*97e0*/  SHF.R.U32.HI R3, RZ, 0x18, R2 ;  /* 0x00000018ff037819 */ /* 0x000fc80000011602 */
[----:B------:R-:W-:-:S05]  /*97f0*/  LOP3.LUT R3, R0, R3, RZ, 0xfc, !PT ;  /* 0x0000000300037212 */ /* 0x000fca00078efcff */
[----:B------:R0:W-:Y:S01]  /*9800*/  STG.E.U8 desc[UR36][R16.64], R3 ;  /* 0x0000000310007986 */ /* 0x0001e2000c101124 */
[----:B------:R-:W-:Y:S05]  /*9810*/  BRA `(.L_x_5116) ;  /* 0x0000000400b07947 */ /* 0x000fea0003800000 */
.L_x_5126:
[----:B-1----:R1:W-:Y:S01]  /*9820*/  STG.E.U16 desc[UR36][R16.64], R5 ;  /* 0x0000000510007986 */ /* 0x0023e2000c101524 */
[----:B------:R-:W-:Y:S05]  /*9830*/  BRA `(.L_x_5116) ;  /* 0x0000000400a87947 */ /* 0x000fea0003800000 */
.L_x_5123:
        /* <DEDUP_REMOVED lines=12> */
.L_x_5135:
        /* <DEDUP_REMOVED lines=17> */
.L_x_5138:
[----:B------:R-:W-:-:S04]  /*9a10*/  LOP3.LUT R2, R5, 0x80000000, RZ, 0xc0, !PT ;  /* 0x8000000005027812 */ /* 0x000fc800078ec0ff */
[----:B------:R-:W-:-:S04]  /*9a20*/  SHF.R.U32.HI R3, RZ, 0x18, R2 ;  /* 0x00000018ff037819 */ /* 0x000fc80000011602 */
[----:B------:R-:W-:-:S04]  /*9a30*/  LOP3.LUT R0, R0, R3, RZ, 0xfc, !PT ;  /* 0x0000000300007212 */ /* 0x000fc800078efcff */
[----:B------:R-:W-:-:S07]  /*9a40*/  PRMT R8, R0, 0x7610, R8 ;  /* 0x0000761000087816 */ /* 0x000fce0000000008 */
.L_x_5137:
[----:B------:R-:W-:Y:S05]  /*9a50*/  BSYNC B0 ;  /* 0x0000000000007941 */ /* 0x000fea0003800000 */
.L_x_5136:
[----:B------:R4:W-:Y:S01]  /*9a60*/  STG.E.U8 desc[UR36][R16.64], R8 ;  /* 0x0000000810007986 */ /* 0x0009e2000c101124 */
[----:B------:R-:W-:Y:S05]  /*9a70*/  BRA `(.L_x_5116) ;  /* 0x0000000400187947 */ /* 0x000fea0003800000 */
.L_x_5134:
        /* <DEDUP_REMOVED lines=17> */
.L_x_5141:
[----:B------:R-:W-:-:S04]  /*9b90*/  LOP3.LUT R2, R5, 0x80000000, RZ, 0xc0, !PT ;  /* 0x8000000005027812 */ /* 0x000fc800078ec0ff */
[----:B------:R-:W-:-:S04]  /*9ba0*/  SHF.R.U32.HI R3, RZ, 0x18, R2 ;  /* 0x00000018ff037819 */ /* 0x000fc80000011602 */
[----:B------:R-:W-:-:S04]  /*9bb0*/  LOP3.LUT R0, R0, R3, RZ, 0xfc, !PT ;  /* 0x0000000300007212 */ /* 0x000fc800078efcff */
[----:B------:R-:W-:-:S07]  /*9bc0*/  PRMT R8, R0, 0x7610, R8 ;  /* 0x0000761000087816 */ /* 0x000fce0000000008 */
.L_x_5140:
[----:B------:R-:W-:Y:S05]  /*9bd0*/  BSYNC B0 ;  /* 0x0000000000007941 */ /* 0x000fea0003800000 */
.L_x_5139:
[----:B------:R1:W-:Y:S01]  /*9be0*/  STG.E.U8 desc[UR36][R16.64], R8 ;  /* 0x0000000810007986 */ /* 0x0003e2000c101124 */
[----:B------:R-:W-:Y:S05]  /*9bf0*/  BRA `(.L_x_5116) ;  /* 0x0000000000b87947 */ /* 0x000fea0003800000 */
.L_x_5133:
[----:B------:R-:W-:-:S13]  /*9c00*/  ISETP.NE.AND P0, PT, R2, 0x1c, PT ;  /* 0x0000001c0200780c */ /* 0x000fda0003f05270 */
[----:B------:R-:W-:Y:S05]  /*9c10*/  @!P0 BRA `(.L_x_5142) ;  /* 0x0000000000a48947 */ /* 0x000fea0003800000 */
[----:B------:R-:W-:-:S13]  /*9c20*/  ISETP.NE.AND P0, PT, R2, 0x1d, PT ;  /* 0x0000001d0200780c */ /* 0x000fda0003f05270 */
[----:B------:R-:W-:Y:S05]  /*9c30*/  @!P0 BRA `(.L_x_5143) ;  /* 0x00000000008c8947 */ /* 0x000fea0003800000 */
[----:B------:R-:W-:-:S13]  /*9c40*/  ISETP.NE.AND P0, PT, R2, 0x2c, PT ;  /* 0x0000002c0200780c */ /* 0x000fda0003f05270 */
[----:B------:R-:W-:Y:S05]  /*9c50*/  @P0 BRA `(.L_x_5115) ;  /* 0x0000000000400947 */ /* 0x000fea0003800000 */
[----:B-1----:R-:W-:Y:S01]  /*9c60*/  SHF.L.U32 R5, R5, 0x10, RZ ;  /* 0x0000001005057819 */ /* 0x002fe200000006ff */
        /* <DEDUP_REMOVED lines=15> */
.L_x_5115:
        /* <DEDUP_REMOVED lines=16> */
.L_x_5144:
[----:B------:R-:W-:Y:S05]  /*9e60*/  BRA `(.L_x_5116) ;  /* 0x00000000001c7947 */ /* 0x000fea0003800000 */
.L_x_5143:
[----:B-1----:R-:W-:-:S06]  /*9e70*/  IMAD.U32 R2, R5, 0x10000, RZ ;  /* 0x0001000005027824 */ /* 0x002fcc00078e00ff */
[----:B------:R-:W1:Y:S02]  /*9e80*/  F2I.U64.TRUNC R2, R2 ;  /* 0x0000000200027311 */ /* 0x000e64000020d800 */
[----:B-1----:R1:W-:Y:S01]  /*9e90*/  STG.E.64 desc[UR36][R16.64], R2 ;  /* 0x0000000210007986 */ /* 0x0023e2000c101b24 */
[----:B------:R-:W-:Y:S05]  /*9ea0*/  BRA `(.L_x_5116) ;  /* 0x00000000000c7947 */ /* 0x000fea0003800000 */
.L_x_5142:
[----:B-1----:R-:W-:-:S06]  /*9eb0*/  IMAD.U32 R5, R5, 0x10000, RZ ;  /* 0x0001000005057824 */ /* 0x002fcc00078e00ff */
[----:B------:R-:W1:Y:S02]  /*9ec0*/  F2I.FTZ.U32.TRUNC.NTZ R5, R5 ;  /* 0x0000000500057305 */ /* 0x000e64000021f000 */
[----:B-1----:R3:W-:Y:S02]  /*9ed0*/  STG.E desc[UR36][R16.64], R5 ;  /* 0x0000000510007986 */ /* 0x0027e4000c101924 */
.L_x_5116:
[----:B------:R-:W-:-:S07]  /*9ee0*/  VIADD R19, R19, 0x80 ;  /* 0x0000008013137836 */ /* 0x000fce0000000000 */
.L_x_5074:
[----:B------:R-:W-:Y:S05]  /*9ef0*/  BSYNC B6 ;  /* 0x0000000000067941 */ /* 0x000fea0003800000 */
.L_x_5073:
[----:B------:R-:W-:Y:S02]  /*9f00*/  ULDC UR4, c[0x0][0x210] ;  /* 0x0000840000047ab9 */ /* 0x000fe40000000800 */
[----:B------:R-:W-:-:S13]  /*9f10*/  ISETP.GE.AND P0, PT, R19, UR4, PT ;  /* 0x0000000413007c0c */ /* 0x000fda000bf06270 */
[----:B------:R-:W-:Y:S05]  /*9f20*/  @P0 EXIT ;  /* 0x000000000000094d */ /* 0x000fea0003800000 */
        /* <DEDUP_REMOVED lines=119> */
[----:B------:R-:W-:-:S03]  /*a6a0*/  ULDC.64 UR4, c[0x0][0x390] ;  /* 0x0000e40000047ab9 */ /* 0x000fc60000000a00 */
[----:B------:R-:W-:-:S05]  /*a6b0*/  IADD3 R2, -R5, RZ, RZ ;  /* 0x000000ff05027210 */ /* 0x000fca0007ffe1ff */
        /* <DEDUP_REMOVED lines=182> */
.L_x_5145:
        /* <DEDUP_REMOVED lines=22> */
.L_x_5149:
[----:B------:R-:W2:Y:S02]  /*b380*/  LDG.E.U8 R2, desc[UR36][R2.64] ;  /* 0x0000002402027981 */ /* 0x000ea4000c1e1100 */
[----:B--2---:R-:W-:-:S04]  /*b390*/  I2FP.F32.U32 R0, R2 ;  /* 0x0000000200007245 */ /* 0x004fc80000201000 */
[----:B------:R-:W-:Y:S01]  /*b3a0*/  F2FP.BF16.F32.PACK_AB R0, RZ, R0 ;  /* 0x00000000ff00723e */ /* 0x000fe200000010ff */
[----:B------:R-:W-:Y:S06]  /*b3b0*/  BRA `(.L_x_5151) ;  /* 0x0000000c00907947 */ /* 0x000fec0003800000 */
.L_x_5148:
        /* <DEDUP_REMOVED lines=10> */
.L_x_5153:
[----:B------:R-:W2:Y:S02]  /*b460*/  LDG.E R2, desc[UR36][R2.64] ;  /* 0x0000002402027981 */ /* 0x000ea4000c1e1900 */
[----:B--2---:R-:W-:-:S04]  /*b470*/  I2FP.F32.S32 R0, R2 ;  /* 0x0000000200007245 */ /* 0x004fc80000201400 */
[----:B------:R-:W-:Y:S01]  /*b480*/  F2FP.BF16.F32.PACK_AB R0, RZ, R0 ;  /* 0x00000000ff00723e */ /* 0x000fe200000010ff */
[----:B------:R-:W-:Y:S06]  /*b490*/  BRA `(.L_x_5151) ;  /* 0x0000000c00587947 */ /* 0x000fec0003800000 */
.L_x_5152:
[----:B------:R-:W2:Y:S02]  /*b4a0*/  LDG.E.U16 R2, desc[UR36][R2.64] ;  /* 0x0000002402027981 */ /* 0x000ea4000c1e1500 */
[----:B--2---:R-:W0:Y:S02]  /*b4b0*/  I2F.S16 R0, R2 ;  /* 0x0000000200007306 */ /* 0x004e240000101400 */
[----:B0-----:R-:W-:Y:S01]  /*b4c0*/  F2FP.BF16.F32.PACK_AB R0, RZ, R0 ;  /* 0x00000000ff00723e */ /* 0x001fe200000010ff */
[----:B------:R-:W-:Y:S06]  /*b4d0*/  BRA `(.L_x_5151) ;  /* 0x0000000c00487947 */ /* 0x000fec0003800000 */
.L_x_5147:
        /* <DEDUP_REMOVED lines=9> */
.L_x_5155:
[----:B------:R-:W2:Y:S02]  /*b570*/  LDG.E.U16 R0, desc[UR36][R2.64] ;  /* 0x0000002402007981 */ /* 0x000ea4000c1e1500 */
[----:B--2---:R-:W-:-:S05]  /*b580*/  HADD2.F32 R0, -RZ, R0.H0_H0 ;  /* 0x20000000ff007230 */ /* 0x004fca0000004100 */
[----:B------:R-:W-:Y:S01]  /*b590*/  F2FP.BF16.F32.PACK_AB R0, RZ, R0 ;  /* 0x00000000ff00723e */ /* 0x000fe200000010ff */
[----:B------:R-:W-:Y:S06]  /*b5a0*/  BRA `(.L_x_5151) ;  /* 0x0000000c00147947 */ /* 0x000fec0003800000 */
.L_x_5154:
        /* <DEDUP_REMOVED lines=9> */
.L_x_5157:
[----:B------:R-:W2:Y:S02]  /*b640*/  LDG.E.U16 R2, desc[UR36][R2.64] ;  /* 0x0000002402027981 */ /* 0x000ea4000c1e1500 */
[----:B--2---:R-:W-:-:S05]  /*b650*/  HADD2.F32 R0, -RZ, R2.H0_H0 ;  /* 0x20000002ff007230 */ /* 0x004fca0000004100 */
[----:B------:R-:W-:Y:S01]  /*b660*/  F2FP.BF16.F32.PACK_AB R0, RZ, R0 ;  /* 0x00000000ff00723e */ /* 0x000fe200000010ff */
[----:B------:R-:W-:Y:S06]  /*b670*/  BRA `(.L_x_5151) ;  /* 0x0000000800e07947 */ /* 0x000fec0003800000 */
.L_x_5156:
        /* <DEDUP_REMOVED lines=8> */
.L_x_5146:
        /* <DEDUP_REMOVED lines=13> */
.L_x_5160:
        /* <DEDUP_REMOVED lines=8> */
.L_x_5159:
        /* <DEDUP_REMOVED lines=11> */
[C---:B------:R-:W-:Y:S01]  /*b900*/  VIADD R6, R4.reuse, 0x1000000 ;  /* 0x0100000004067836 */ /* 0x040fe20000000000 */
[----:B------:R-:W-:-:S04]  /*b910*/  IADD3 R2, R4, -0x1, RZ ;  /* 0xffffffff04027810 */ /* 0x000fc80007ffe0ff */
        /* <DEDUP_REMOVED lines=15> */
.L_x_5162:
        /* <DEDUP_REMOVED lines=15> */
.L_x_5161:
[----:B------:R0:W5:Y:S01]  /*bb00*/  LDG.E.U16 R0, desc[UR36][R2.64] ;  /* 0x0000002402007981 */ /* 0x000162000c1e1500 */
[----:B------:R-:W-:Y:S05]  /*bb10*/  BRA `(.L_x_5151) ;  /* 0x0000000400b87947 */ /* 0x000fea0003800000 */
.L_x_5158:
        /* <DEDUP_REMOVED lines=12> */
.L_x_5165:
        /* <DEDUP_REMOVED lines=21> */
.L_x_5169:
[----:B------:R-:W-:Y:S05]  /*bd30*/  BSYNC B1 ;  /* 0x0000000000017941 */ /* 0x000fea0003800000 */
.L_x_5168:
[----:B------:R-:W-:Y:S01]  /*bd40*/  LEA R3, R0, 0x3b800000, 0x17 ;  /* 0x3b80000000037811 */ /* 0x000fe200078eb8ff */
[----:B------:R-:W-:-:S05]  /*bd50*/  IMAD.SHL.U32 R0, R2, 0x100000, RZ ;  /* 0x0010000002007824 */ /* 0x000fca00078e00ff */
[----:B------:R-:W-:-:S07]  /*bd60*/  LOP3.LUT R0, R3, R0, R4, 0xfe, !PT ;  /* 0x0000000003007212 */ /* 0x000fce00078efe04 */
.L_x_5167:
[----:B------:R-:W-:Y:S05]  /*bd70*/  BSYNC B0 ;  /* 0x0000000000007941 */ /* 0x000fea0003800000 */
.L_x_5166:
[----:B------:R-:W-:Y:S01]  /*bd80*/  F2FP.BF16.F32.PACK_AB R0, RZ, R0 ;  /* 0x00000000ff00723e */ /* 0x000fe200000010ff */
[----:B------:R-:W-:Y:S06]  /*bd90*/  BRA `(.L_x_5151) ;  /* 0x0000000400187947 */ /* 0x000fec0003800000 */
.L_x_5164:
        /* <DEDUP_REMOVED lines=21> */
.L_x_5173:
[----:B------:R-:W-:Y:S05]  /*bef0*/  BSYNC B1 ;  /* 0x0000000000017941 */ /* 0x000fea0003800000 */
.L_x_5172:
[----:B------:R-:W-:Y:S01]  /*bf00*/  LEA R3, R0, 0x37800000, 0x17 ;  /* 0x3780000000037811 */ /* 0x000fe200078eb8ff */
[----:B------:R-:W-:-:S05]  /*bf10*/  IMAD.SHL.U32 R0, R2, 0x200000, RZ ;  /* 0x0020000002007824 */ /* 0x000fca00078e00ff */
[----:B------:R-:W-:-:S07]  /*bf20*/  LOP3.LUT R0, R3, R0, R4, 0xfe, !PT ;  /* 0x0000000003007212 */ /* 0x000fce00078efe04 */
.L_x_5171:
[----:B------:R-:W-:Y:S05]  /*bf30*/  BSYNC B0 ;  /* 0x0000000000007941 */ /* 0x000fea0003800000 */
.L_x_5170:
[----:B------:R-:W-:Y:S01]  /*bf40*/  F2FP.BF16.F32.PACK_AB R0, RZ, R0 ;  /* 0x00000000ff00723e */ /* 0x000fe200000010ff */
[----:B------:R-:W-:Y:S06]  /*bf50*/  BRA `(.L_x_5151) ;  /* 0x0000000000a87947 */ /* 0x000fec0003800000 */
.L_x_5163:
        /* <DEDUP_REMOVED lines=14> */
.L_x_5177:
[----:B------:R-:W-:Y:S05]  /*c040*/  BSYNC B0 ;  /* 0x0000000000007941 */ /* 0x000fea0003800000 */
.L_x_5176:
[----:B------:R-:W-:Y:S01]  /*c050*/  F2FP.BF16.F32.PACK_AB R0, RZ, R0 ;  /* 0x00000000ff00723e */ /* 0x000fe200000010ff */
[----:B------:R-:W-:Y:S06]  /*c060*/  BRA `(.L_x_5151) ;  /* 0x0000000000647947 */ /* 0x000fec0003800000 */
.L_x_5150:
        /* <DEDUP_REMOVED lines=16> */
.L_x_5178:
[----:B------:R-:W-:Y:S01]  /*c170*/  PRMT R0, RZ, 0x7610, R0 ;  /* 0x00007610ff007816 */ /* 0x000fe20000000000 */
[----:B------:R-:W-:Y:S06]  /*c180*/  BRA `(.L_x_5151) ;  /* 0x00000000001c7947 */ /* 0x000fec0003800000 */
.L_x_5175:
[----:B------:R-:W2:Y:S02]  /*c190*/  LDG.E.64 R2, desc[UR36][R2.64] ;  /* 0x0000002402027981 */ /* 0x000ea4000c1e1b00 */
[----:B--2---:R-:W0:Y:S02]  /*c1a0*/  I2F.U64 R0, R2 ;  /* 0x0000000200007312 */ /* 0x004e240000301000 */
[----:B0-----:R-:W-:Y:S01]  /*c1b0*/  F2FP.BF16.F32.PACK_AB R0, RZ, R0 ;  /* 0x00000000ff00723e */ /* 0x001fe200000010ff */
[----:B------:R-:W-:Y:S06]  /*c1c0*/  BRA `(.L_x_5151) ;  /* 0x00000000000c7947 */ /* 0x000fec0003800000 */
.L_x_5174:
[----:B------:R-:W2:Y:S02]  /*c1d0*/  LDG.E R2, desc[UR36][R2.64] ;  /* 0x0000002402027981 */ /* 0x000ea4000c1e1900 */
[----:B--2---:R-:W-:-:S04]  /*c1e0*/  I2FP.F32.U32 R0, R2 ;  /* 0x0000000200007245 */ /* 0x004fc80000201000 */
[----:B------:R-:W-:-:S07]  /*c1f0*/  F2FP.BF16.F32.PACK_AB R0, RZ, R0 ;  /* 0x00000000ff00723e */ /* 0x000fce00000010ff */
.L_x_5151:
        /* <DEDUP_REMOVED lines=34> */
.L_x_5180:
[----:B------:R-:W-:Y:S05]  /*c420*/  BSYNC B0 ;  /* 0x0000000000007941 */ /* 0x000fea0003800000 */
.L_x_5179:
        /* <DEDUP_REMOVED lines=18> */
.L_x_5184:
[----:B-1----:R-:W-:-:S06]  /*c550*/  IMAD.U32 R3, R5, 0x10000, RZ ;  /* 0x0001000005037824 */ /* 0x002fcc00078e00ff */
[----:B------:R-:W1:Y:S02]  /*c560*/  F2I.S64.TRUNC R2, R3 ;  /* 0x0000000300027311 */ /* 0x000e64000020d900 */
[----:B-1----:R-:W-:Y:S01]  /*c570*/  STG.E.U8 desc[UR36][R16.64], R2 ;  /* 0x0000000210007986 */ /* 0x002fe2000c101124 */
[----:B------:R-:W-:Y:S05]  /*c580*/  EXIT ;  /* 0x000000000000794d */ /* 0x000fea0003800000 */
.L_x_5183:
        /* <DEDUP_REMOVED lines=10> */
.L_x_5187:
[----:B-1----:R-:W-:-:S06]  /*c630*/  IMAD.U32 R5, R5, 0x10000, RZ ;  /* 0x0001000005057824 */ /* 0x002fcc00078e00ff */
[----:B------:R-:W1:Y:S02]  /*c640*/  F2I.FTZ.TRUNC.NTZ R5, R5 ;  /* 0x0000000500057305 */ /* 0x000e64000021f100 */
[----:B-1----:R-:W-:Y:S01]  /*c650*/  STG.E desc[UR36][R16.64], R5 ;  /* 0x0000000510007986 */ /* 0x002fe2000c101924 */
[----:B------:R-:W-:Y:S05]  /*c660*/  EXIT ;  /* 0x000000000000794d */ /* 0x000fea0003800000 */
.L_x_5186:
[----:B-1----:R-:W-:-:S06]  /*c670*/  SHF.L.U32 R5, R5, 0x10, RZ ;  /* 0x0000001005057819 */ /* 0x002fcc00000006ff */
[----:B------:R-:W1:Y:S02]  /*c680*/  F2I.FTZ.TRUNC.NTZ R5, R5 ;  /* 0x0000000500057305 */ /* 0x000e64000021f100 */
[----:B-1----:R-:W-:Y:S01]  /*c690*/  STG.E.U16 desc[UR36][R16.64], R5 ;  /* 0x0000000510007986 */ /* 0x002fe2000c101524 */
[----:B------:R-:W-:Y:S05]  /*c6a0*/  EXIT ;  /* 0x000000000000794d */ /* 0x000fea0003800000 */
.L_x_5182:
        /* <DEDUP_REMOVED lines=9> */
.L_x_5189:
[----:B01----:R-:W-:-:S05]  /*c740*/  IMAD.U32 R0, R5, 0x10000, RZ ;  /* 0x0001000005007824 */ /* 0x003fca00078e00ff */
[----:B------:R-:W-:-:S05]  /*c750*/  F2FP.F16.F32.PACK_AB R0, RZ, R0 ;  /* 0x00000000ff00723e */ /* 0x000fca00000000ff */
[----:B------:R-:W-:Y:S01]  /*c760*/  STG.E.U16 desc[UR36][R16.64], R0 ;  /* 0x0000000010007986 */ /* 0x000fe2000c101524 */
[----:B------:R-:W-:Y:S05]  /*c770*/  EXIT ;  /* 0x000000000000794d */ /* 0x000fea0003800000 */
.L_x_5188:
        /* <DEDUP_REMOVED lines=10> */
.L_x_5191:
[----:B-1----:R-:W-:-:S05]  /*c820*/  IMAD.U32 R5, R5, 0x10000, RZ ;  /* 0x0001000005057824 */ /* 0x002fca00078e00ff */
[----:B------:R-:W-:-:S04]  /*c830*/  F2FP.F16.F32.PACK_AB R3, RZ, R5 ;  /* 0x00000005ff03723e */ /* 0x000fc800000000ff */
[----:B------:R-:W-:-:S05]  /*c840*/  PRMT R3, R3, 0x5410, RZ ;  /* 0x0000541003037816 */ /* 0x000fca00000000ff */
[----:B------:R-:W-:Y:S01]  /*c850*/  STG.E desc[UR36][R16.64], R3 ;  /* 0x0000000310007986 */ /* 0x000fe2000c101924 */
[----:B------:R-:W-:Y:S05]  /*c860*/  EXIT ;  /* 0x000000000000794d */ /* 0x000fea0003800000 */
.L_x_5190:
[----:B-1----:R-:W-:-:S04]  /*c870*/  IMAD.U32 R2, R5, 0x10000, RZ ;  /* 0x0001000005027824 */ /* 0x002fc800078e00ff */
[----:B------:R-:W-:-:S06]  /*c880*/  FMUL.FTZ R2, R2, 1 ;  /* 0x3f80000002027820 */ /* 0x000fcc0000410000 */
[----:B------:R-:W1:Y:S02]  /*c890*/  F2F.F64.F32 R2, R2 ;  /* 0x0000000200027310 */ /* 0x000e640000201800 */
[----:B-1----:R-:W-:Y:S01]  /*c8a0*/  STG.E.64 desc[UR36][R16.64], R2 ;  /* 0x0000000210007986 */ /* 0x002fe2000c101b24 */
[----:B------:R-:W-:Y:S05]  /*c8b0*/  EXIT ;  /* 0x000000000000794d */ /* 0x000fea0003800000 */
.L_x_5181:
        /* <DEDUP_REMOVED lines=13> */
.L_x_5194:
[----:B-1----:R-:W-:Y:S01]  /*c990*/  IMAD.U32 R5, R5, 0x10000, RZ ;  /* 0x0001000005057824 */ /* 0x002fe200078e00ff */
[----:B------:R-:W-:-:S03]  /*c9a0*/  CS2R R6, SRZ ;  /* 0x0000000000067805 */ /* 0x000fc6000001ff00 */
[----:B------:R-:W-:-:S06]  /*c9b0*/  FMUL.FTZ R5, R5, 1 ;  /* 0x3f80000005057820 */ /* 0x000fcc0000410000 */
[----:B------:R-:W1:Y:S02]  /*c9c0*/  F2F.F64.F32 R4, R5 ;  /* 0x0000000500047310 */ /* 0x000e640000201800 */
[----:B-1----:R-:W-:Y:S01]  /*c9d0*/  STG.E.128 desc[UR36][R16.64], R4 ;  /* 0x0000000410007986 */ /* 0x002fe2000c101d24 */
[----:B------:R-:W-:Y:S05]  /*c9e0*/  EXIT ;  /* 0x000000000000794d */ /* 0x000fea0003800000 */
.L_x_5193:
        /* <DEDUP_REMOVED lines=21> */
.L_x_5198:
[----:B------:R-:W-:Y:S05]  /*cb40*/  BSYNC B0 ;  /* 0x0000000000007941 */ /* 0x000fea0003800000 */
.L_x_5197:
[----:B------:R-:W-:-:S05]  /*cb50*/  LOP3.LUT R3, R0, R3, RZ, 0xfc, !PT ;  /* 0x0000000300037212 */ /* 0x000fca00078efcff */
[----:B------:R-:W-:Y:S01]  /*cb60*/  STG.E.U8 desc[UR36][R16.64], R3 ;  /* 0x0000000310007986 */ /* 0x000fe2000c101124 */
[----:B------:R-:W-:Y:S05]  /*cb70*/  EXIT ;  /* 0x000000000000794d */ /* 0x000fea0003800000 */
.L_x_5196:
        /* <DEDUP_REMOVED lines=13> */
.L_x_5200:
[----:B0-----:R-:W-:Y:S01]  /*cc50*/  IMAD.MOV.U32 R0, RZ, RZ, 0x7f ;  /* 0x0000007fff007424 */ /* 0x001fe200078e00ff */
[----:B------:R-:W-:-:S04]  /*cc60*/  ISETP.GT.U32.AND P0, PT, R2, 0x7f800000, PT ;  /* 0x7f8000000200780c */ /* 0x000fc80003f04070 */
[----:B------:R-:W-:-:S09]  /*cc70*/  SEL R0, R0, 0x7c, P0 ;  /* 0x0000007c00007807 */ /* 0x000fd20000000000 */
.L_x_5201:
[----:B------:R-:W-:Y:S05]  /*cc80*/  BSYNC B0 ;  /* 0x0000000000007941 */ /* 0x000fea0003800000 */
.L_x_5199:
[----:B------:R-:W-:-:S04]  /*cc90*/  LOP3.LUT R2, R5, 0x80000000, RZ, 0xc0, !PT ;  /* 0x8000000005027812 */ /* 0x000fc800078ec0ff */
[----:B------:R-:W-:-:S04]  /*cca0*/  SHF.R.U32.HI R3, RZ, 0x18, R2 ;  /* 0x00000018ff037819 */ /* 0x000fc80000011602 */
[----:B------:R-:W-:-:S05]  /*ccb0*/  LOP3.LUT R3, R0, R3, RZ, 0xfc, !PT ;  /* 0x0000000300037212 */ /* 0x000fca00078efcff */
[----:B------:R-:W-:Y:S01]  /*ccc0*/  STG.E.U8 desc[UR36][R16.64], R3 ;  /* 0x0000000310007986 */ /* 0x000fe2000c101124 */
[----:B------:R-:W-:Y:S05]  /*ccd0*/  EXIT ;  /* 0x000000000000794d */ /* 0x000fea0003800000 */
.L_x_5195:
[----:B-1----:R-:W-:Y:S01]  /*cce0*/  STG.E.U16 desc[UR36][R16.64], R5 ;  /* 0x0000000510007986 */ /* 0x002fe2000c101524 */
[----:B------:R-:W-:Y:S05]  /*ccf0*/  EXIT ;  /* 0x000000000000794d */ /* 0x000fea0003800000 */
.L_x_5192:
        /* <DEDUP_REMOVED lines=12> */
.L_x_5204:
        /* <DEDUP_REMOVED lines=17> */
.L_x_5207:
[----:B------:R-:W-:-:S04]  /*ced0*/  LOP3.LUT R2, R5, 0x80000000, RZ, 0xc0, !PT ;  /* 0x8000000005027812 */ /* 0x000fc800078ec0ff */
[----:B------:R-:W-:-:S04]  /*cee0*/  SHF.R.U32.HI R3, RZ, 0x18, R2 ;  /* 0x00000018ff037819 */ /* 0x000fc80000011602 */
[----:B------:R-:W-:-:S04]  /*cef0*/  LOP3.LUT R0, R0, R3, RZ, 0xfc, !PT ;  /* 0x0000000300007212 */ /* 0x000fc800078efcff */
[----:B------:R-:W-:-:S07]  /*cf00*/  PRMT R8, R0, 0x7610, R8 ;  /* 0x0000761000087816 */ /* 0x000fce0000000008 */
.L_x_5206:
[----:B------:R-:W-:Y:S05]  /*cf10*/  BSYNC B0 ;  /* 0x0000000000007941 */ /* 0x000fea0003800000 */
.L_x_5205:
[----:B------:R-:W-:Y:S01]  /*cf20*/  STG.E.U8 desc[UR36][R16.64], R8 ;  /* 0x0000000810007986 */ /* 0x000fe2000c101124 */
[----:B------:R-:W-:Y:S05]  /*cf30*/  EXIT ;  /* 0x000000000000794d */ /* 0x000fea0003800000 */
.L_x_5203:
        /* <DEDUP_REMOVED lines=17> */
.L_x_5210:
[----:B------:R-:W-:-:S04]  /*d050*/  LOP3.LUT R2, R5, 0x80000000, RZ, 0xc0, !PT ;  /* 0x8000000005027812 */ /* 0x000fc800078ec0ff */
[----:B------:R-:W-:-:S04]  /*d060*/  SHF.R.U32.HI R3, RZ, 0x18, R2 ;  /* 0x00000018ff037819 */ /* 0x000fc80000011602 */
[----:B------:R-:W-:-:S04]  /*d070*/  LOP3.LUT R0, R0, R3, RZ, 0xfc, !PT ;  /* 0x0000000300007212 */ /* 0x000fc800078efcff */
[----:B------:R-:W-:-:S07]  /*d080*/  PRMT R8, R0, 0x7610, R8 ;  /* 0x0000761000087816 */ /* 0x000fce0000000008 */
.L_x_5209:
[----:B------:R-:W-:Y:S05]  /*d090*/  BSYNC B0 ;  /* 0x0000000000007941 */ /* 0x000fea0003800000 */
.L_x_5208:
[----:B------:R-:W-:Y:S01]  /*d0a0*/  STG.E.U8 desc[UR36][R16.64], R8 ;  /* 0x0000000810007986 */ /* 0x000fe2000c101124 */
[----:B------:R-:W-:Y:S05]  /*d0b0*/  EXIT ;  /* 0x000000000000794d */ /* 0x000fea0003800000 */
.L_x_5202:
        /* <DEDUP_REMOVED lines=22> */
.L_x_5185:
        /* <DEDUP_REMOVED lines=16> */
.L_x_5213:
[----:B------:R-:W-:Y:S05]  /*d320*/  EXIT ;  /* 0x000000000000794d */ /* 0x000fea0003800000 */
.L_x_5212:
[----:B-1----:R-:W-:-:S06]  /*d330*/  IMAD.U32 R2, R5, 0x10000, RZ ;  /* 0x0001000005027824 */ /* 0x002fcc00078e00ff */
[----:B------:R-:W1:Y:S02]  /*d340*/  F2I.U64.TRUNC R2, R2 ;  /* 0x0000000200027311 */ /* 0x000e64000020d800 */
[----:B-1----:R-:W-:Y:S01]  /*d350*/  STG.E.64 desc[UR36][R16.64], R2 ;  /* 0x0000000210007986 */ /* 0x002fe2000c101b24 */
[----:B------:R-:W-:Y:S05]  /*d360*/  EXIT ;  /* 0x000000000000794d */ /* 0x000fea0003800000 */
.L_x_5211:
[----:B-1----:R-:W-:-:S06]  /*d370*/  IMAD.U32 R5, R5, 0x10000, RZ ;  /* 0x0001000005057824 */ /* 0x002fcc00078e00ff */
[----:B------:R-:W1:Y:S02]  /*d380*/  F2I.FTZ.U32.TRUNC.NTZ R5, R5 ;  /* 0x0000000500057305 */ /* 0x000e64000021f000 */
[----:B-1----:R-:W-:Y:S01]  /*d390*/  STG.E desc[UR36][R16.64], R5 ;  /* 0x0000000510007986 */ /* 0x002fe2000c101924 */
[----:B------:R-:W-:Y:S05]  /*d3a0*/  EXIT ;  /* 0x000000000000794d */ /* 0x000fea0003800000 */
.L_x_5214:
        /* <DEDUP_REMOVED lines=13> */
.L_x_8602:


//--------------------- .text._ZN2at6native27unrolled_elementwise_kernelIZZZNS0_61_GLOBAL__N__b29612f4_23_ActivationMishKernel_cu_9e10b42f_310211mish_kernelERNS_18TensorIteratorBaseEENKUlvE_clEvENKUlvE2_clEvEUlN3c108BFloat16EE_St5arrayIPcLm2EELi4E23TrivialOffsetCalculatorILi1EjESE_NS0_6memory12LoadWithCastILi1EEENSF_13StoreWithCastILi1EEEEEviT_T0_T2_T3_T4_T5_ --------------------------
	.section	.text._ZN2at6native27unrolled_elementwise_kernelIZZZNS0_61_GLOBAL__N__b29612f4_23_ActivationMishKernel_cu_9e10b42f_310211mish_kernelERNS_18TensorIteratorBaseEENKUlvE_clEvENKUlvE2_clEvEUlN3c108BFloat16EE_St5arrayIPcLm2EELi4E23TrivialOffsetCalculatorILi1EjESE_NS0_6memory12LoadWithCastILi1EEENSF_13StoreWithCastILi1EEEEEviT_T0_T2_T3_T4_T5_,"ax",@progbits
	.align	128
        .global         _ZN2at6native27unrolled_elementwise_kernelIZZZNS0_61_GLOBAL__N__b29612f4_23_ActivationMishKernel_cu_9e10b42f_310211mish_kernelERNS_18TensorIteratorBaseEENKUlvE_clEvENKUlvE2_clEvEUlN3c108BFloat16EE_St5arrayIPcLm2EELi4E23TrivialOffsetCalculatorILi1EjESE_NS0_6memory12LoadWithCastILi1EEENSF_13StoreWithCastILi1EEEEEviT_T0_T2_T3_T4_T5_
        .type           _ZN2at6native27unrolled_elementwise_kernelIZZZNS0_61_GLOBAL__N__b29612f4_23_ActivationMishKernel_cu_9e10b42f_310211mish_kernelERNS_18TensorIteratorBaseEENKUlvE_clEvENKUlvE2_clEvEUlN3c108BFloat16EE_St5arrayIPcLm2EELi4E23TrivialOffsetCalculatorILi1EjESE_NS0_6memory12LoadWithCastILi1EEENSF_13StoreWithCastILi1EEEEEviT_T0_T2_T3_T4_T5_,@function
        .size           _ZN2at6native27unrolled_elementwise_kernelIZZZNS0_61_GLOBAL__N__b29612f4_23_ActivationMishKernel_cu_9e10b42f_310211mish_kernelERNS_18TensorIteratorBaseEENKUlvE_clEvENKUlvE2_clEvEUlN3c108BFloat16EE_St5arrayIPcLm2EELi4E23TrivialOffsetCalculatorILi1EjESE_NS0_6memory12LoadWithCastILi1EEENSF_13StoreWithCastILi1EEEEEviT_T0_T2_T3_T4_T5_,(.L_x_8603 - _ZN2at6native27unrolled_elementwise_kernelIZZZNS0_61_GLOBAL__N__b29612f4_23_ActivationMishKernel_cu_9e10b42f_310211mish_kernelERNS_18TensorIteratorBaseEENKUlvE_clEvENKUlvE2_clEvEUlN3c108BFloat16EE_St5arrayIPcLm2EELi4E23TrivialOffsetCalculatorILi1EjESE_NS0_6memory12LoadWithCastILi1EEENSF_13StoreWithCastILi1EEEEEviT_T0_T2_T3_T4_T5_)
        .other          _ZN2at6native27unrolled_elementwise_kernelIZZZNS0_61_GLOBAL__N__b29612f4_23_ActivationMishKernel_cu_9e10b42f_310211mish_kernelERNS_18TensorIteratorBaseEENKUlvE_clEvENKUlvE2_clEvEUlN3c108BFloat16EE_St5arrayIPcLm2EELi4E23TrivialOffsetCalculatorILi1EjESE_NS0_6memory12LoadWithCastILi1EEENSF_13StoreWithCastILi1EEEEEviT_T0_T2_T3_T4_T5_,@"STO_CUDA_ENTRY STV_DEFAULT"
_ZN2at6native27unrolled_elementwise_kernelIZZZNS0_61_GLOBAL__N__b29612f4_23_ActivationMishKernel_cu_9e10b42f_310211mish_kernelERNS_18TensorIteratorBaseEENKUlvE_clEvENKUlvE2_clEvEUlN3c108BFloat16EE_St5arrayIPcLm2EELi4E23TrivialOffsetCalculatorILi1EjESE_NS0_6memory12LoadWithCastILi1EEENSF_13StoreWithCastILi1EEEEEviT_T0_T2_T3_T4_T5_:
.text._ZN2at6native27unrolled_elementwise_kernelIZZZNS0_61_GLOBAL__N__b29612f4_23_ActivationMishKernel_cu_9e10b42f_310211mish_kernelERNS_18TensorIteratorBaseEENKUlvE_clEvENKUlvE2_clEvEUlN3c108BFloat16EE_St5arrayIPcLm2EELi4E23TrivialOffsetCalculatorILi1EjESE_NS0_6memory12LoadWithCastILi1EEENSF_13StoreWithCastILi1EEEEEviT_T0_T2_T3_T4_T5_:
        /* <DEDUP_REMOVED lines=9> */
[----:B-1----:R-:W-:-:S05]  /*0090*/  IMAD R16, R2, -0x200, R3 ;  /* 0xfffffe0002107824 */ /* 0x002fca00078e0203 */
[----:B--2---:R-:W-:-:S13]  /*00a0*/  ISETP.GE.AND P0, PT, R23, R16, PT ;  /* 0x000000101700720c */ /* 0x004fda0003f06270 */
[----:B0--3--:R-:W-:Y:S05]  /*00b0*/  @P0 BRA `(.L_x_5216) ;  /* 0x0000001000400947 */ /* 0x009fea0003800000 */
        /* <DEDUP_REMOVED lines=22> */
.L_x_5220:
[----:B------:R-:W2:Y:S02]  /*0220*/  LDG.E.U8 R4, desc[UR36][R4.64] ;  /* 0x0000002404047981 */ /* 0x000ea4000c1e1100 */
[----:B--2---:R-:W-:-:S04]  /*0230*/  I2FP.F32.U32 R0, R4 ;  /* 0x0000000400007245 */ /* 0x004fc80000201000 */
[----:B------:R-:W-:-:S04]  /*0240*/  F2FP.BF16.F32.PACK_AB R0, RZ, R0 ;  /* 0x00000000ff00723e */ /* 0x000fc800000010ff */
[----:B------:R-:W-:Y:S01]  /*0250*/  PRMT R19, R0, 0x7610, R19 ;  /* 0x0000761000137816 */ /* 0x000fe20000000013 */
[----:B------:R-:W-:Y:S06]  /*0260*/  BRA `(.L_x_5222) ;  /* 0x0000000c00cc7947 */ /* 0x000fec0003800000 */
.L_x_5219:
        /* <DEDUP_REMOVED lines=11> */
.L_x_5224:
[----:B------:R-:W2:Y:S02]  /*0320*/  LDG.E R4, desc[UR36][R4.64] ;  /* 0x0000002404047981 */ /* 0x000ea4000c1e1900 */
[----:B--2---:R-:W-:-:S04]  /*0330*/  I2FP.F32.S32 R0, R4 ;  /* 0x0000000400007245 */ /* 0x004fc80000201400 */
[----:B------:R-:W-:-:S04]  /*0340*/  F2FP.BF16.F32.PACK_AB R0, RZ, R0 ;  /* 0x00000000ff00723e */ /* 0x000fc800000010ff */
[----:B------:R-:W-:Y:S01]  /*0350*/  PRMT R19, R0, 0x7610, R19 ;  /* 0x0000761000137816 */ /* 0x000fe20000000013 */
[----:B------:R-:W-:Y:S06]  /*0360*/  BRA `(.L_x_5222) ;  /* 0x0000000c008c7947 */ /* 0x000fec0003800000 */
.L_x_5223:
[----:B------:R-:W2:Y:S02]  /*0370*/  LDG.E.U16 R4, desc[UR36][R4.64] ;  /* 0x0000002404047981 */ /* 0x000ea4000c1e1500 */
[----:B--2---:R-:W0:Y:S02]  /*0380*/  I2F.S16 R0, R4 ;  /* 0x0000000400007306 */ /* 0x004e240000101400 */
[----:B0-----:R-:W-:-:S04]  /*0390*/  F2FP.BF16.F32.PACK_AB R0, RZ, R0 ;  /* 0x00000000ff00723e */ /* 0x001fc800000010ff */
[----:B------:R-:W-:Y:S01]  /*03a0*/  PRMT R19, R0, 0x7610, R19 ;  /* 0x0000761000137816 */ /* 0x000fe20000000013 */
[----:B------:R-:W-:Y:S06]  /*03b0*/  BRA `(.L_x_5222) ;  /* 0x0000000c00787947 */ /* 0x000fec0003800000 */
.L_x_5218:
        /* <DEDUP_REMOVED lines=9> */
.L_x_5226:
[----:B------:R-:W2:Y:S02]  /*0450*/  LDG.E.U16 R0, desc[UR36][R4.64] ;  /* 0x0000002404007981 */ /* 0x000ea4000c1e1500 */
[----:B--2---:R-:W-:-:S05]  /*0460*/  HADD2.F32 R0, -RZ, R0.H0_H0 ;  /* 0x20000000ff007230 */ /* 0x004fca0000004100 */
[----:B------:R-:W-:-:S04]  /*0470*/  F2FP.BF16.F32.PACK_AB R0, RZ, R0 ;  /* 0x00000000ff00723e */ /* 0x000fc800000010ff */
[----:B------:R-:W-:Y:S01]  /*0480*/  PRMT R19, R0, 0x7610, R19 ;  /* 0x0000761000137816 */ /* 0x000fe20000000013 */
[----:B------:R-:W-:Y:S06]  /*0490*/  BRA `(.L_x_5222) ;  /* 0x0000000c00407947 */ /* 0x000fec0003800000 */
.L_x_5225:
        /* <DEDUP_REMOVED lines=9> */
.L_x_5228:
[----:B------:R-:W2:Y:S02]  /*0530*/  LDG.E.U16 R4, desc[UR36][R4.64] ;  /* 0x0000002404047981 */ /* 0x000ea4000c1e1500 */
[----:B--2---:R-:W-:-:S05]  /*0540*/  HADD2.F32 R0, -RZ, R4.H0_H0 ;  /* 0x20000004ff007230 */ /* 0x004fca0000004100 */
[----:B------:R-:W-:-:S04]  /*0550*/  F2FP.BF16.F32.PACK_AB R0, RZ, R0 ;  /* 0x00000000ff00723e */ /* 0x000fc800000010ff */
[----:B------:R-:W-:Y:S01]  /*0560*/  PRMT R19, R0, 0x7610, R19 ;  /* 0x0000761000137816 */ /* 0x000fe20000000013 */
[----:B------:R-:W-:Y:S06]  /*0570*/  BRA `(.L_x_5222) ;  /* 0x0000000c00087947 */ /* 0x000fec0003800000 */
.L_x_5227:
        /* <DEDUP_REMOVED lines=9> */
.L_x_5217:
        /* <DEDUP_REMOVED lines=14> */
.L_x_5231:
        /* <DEDUP_REMOVED lines=9> */
.L_x_5230:
        /* <DEDUP_REMOVED lines=28> */
.L_x_5233:
        /* <DEDUP_REMOVED lines=16> */
.L_x_5232:
[----:B------:R0:W5:Y:S01]  /*0a40*/  LDG.E.U16 R19, desc[UR36][R4.64] ;  /* 0x0000002404137981 */ /* 0x000162000c1e1500 */
[----:B------:R-:W-:Y:S05]  /*0a50*/  BRA `(.L_x_5222) ;  /* 0x0000000400d07947 */ /* 0x000fea0003800000 */
.L_x_5229:
        /* <DEDUP_REMOVED lines=13> */
.L_x_5236:
        /* <DEDUP_REMOVED lines=21> */
.L_x_5240:
[----:B------:R-:W-:Y:S05]  /*0c80*/  BSYNC B1 ;  /* 0x0000000000017941 */ /* 0x000fea0003800000 */
.L_x_5239:
[----:B------:R-:W-:Y:S01]  /*0c90*/  LEA R5, R0, 0x3b800000, 0x17 ;  /* 0x3b80000000057811 */ /* 0x000fe200078eb8ff */
[----:B------:R-:W-:-:S05]  /*0ca0*/  IMAD.SHL.U32 R0, R3, 0x100000, RZ ;  /* 0x0010000003007824 */ /* 0x000fca00078e00ff */
[----:B------:R-:W-:-:S07]  /*0cb0*/  LOP3.LUT R0, R5, R0, R6, 0xfe, !PT ;  /* 0x0000000005007212 */ /* 0x000fce00078efe06 */
.L_x_5238:
[----:B------:R-:W-:Y:S05]  /*0cc0*/  BSYNC B0 ;  /* 0x0000000000007941 */ /* 0x000fea0003800000 */
.L_x_5237:
[----:B------:R-:W-:-:S04]  /*0cd0*/  F2FP.BF16.F32.PACK_AB R0, RZ, R0 ;  /* 0x00000000ff00723e */ /* 0x000fc800000010ff */
[----:B------:R-:W-:Y:S01]  /*0ce0*/  PRMT R19, R0, 0x7610, R19 ;  /* 0x0000761000137816 */ /* 0x000fe20000000013 */
[----:B------:R-:W-:Y:S06]  /*0cf0*/  BRA `(.L_x_5222) ;  /* 0x0000000400287947 */ /* 0x000fec0003800000 */
.L_x_5235:
        /* <DEDUP_REMOVED lines=21> */
.L_x_5244:
[----:B------:R-:W-:Y:S05]  /*0e50*/  BSYNC B1 ;  /* 0x0000000000017941 */ /* 0x000fea0003800000 */
.L_x_5243:
[----:B------:R-:W-:Y:S01]  /*0e60*/  LEA R5, R0, 0x37800000, 0x17 ;  /* 0x3780000000057811 */ /* 0x000fe200078eb8ff */
[----:B------:R-:W-:-:S05]  /*0e70*/  IMAD.SHL.U32 R0, R3, 0x200000, RZ ;  /* 0x0020000003007824 */ /* 0x000fca00078e00ff */
[----:B------:R-:W-:-:S07]  /*0e80*/  LOP3.LUT R0, R5, R0, R6, 0xfe, !PT ;  /* 0x0000000005007212 */ /* 0x000fce00078efe06 */
.L_x_5242:
[----:B------:R-:W-:Y:S05]  /*0e90*/  BSYNC B0 ;  /* 0x0000000000007941 */ /* 0x000fea0003800000 */
.L_x_5241:
[----:B------:R-:W-:-:S04]  /*0ea0*/  F2FP.BF16.F32.PACK_AB R0, RZ, R0 ;  /* 0x00000000ff00723e */ /* 0x000fc800000010ff */
[----:B------:R-:W-:Y:S01]  /*0eb0*/  PRMT R19, R0, 0x7610, R19 ;  /* 0x0000761000137816 */ /* 0x000fe20000000013 */
[----:B------:R-:W-:Y:S06]  /*0ec0*/  BRA `(.L_x_5222) ;  /* 0x0000000000b47947 */ /* 0x000fec0003800000 */
.L_x_5234:
        /* <DEDUP_REMOVED lines=14> */
.L_x_5248:
[----:B------:R-:W-:Y:S05]  /*0fb0*/  BSYNC B0 ;  /* 0x0000000000007941 */ /* 0x000fea0003800000 */
.L_x_5247:
[----:B------:R-:W-:-:S04]  /*0fc0*/  F2FP.BF16.F32.PACK_AB R0, RZ, R0 ;  /* 0x00000000ff00723e */ /* 0x000fc800000010ff */
[----:B------:R-:W-:Y:S01]  /*0fd0*/  PRMT R19, R0, 0x7610, R19 ;  /* 0x0000761000137816 */ /* 0x000fe20000000013 */
[----:B------:R-:W-:Y:S06]  /*0fe0*/  BRA `(.L_x_5222) ;  /* 0x00000000006c7947 */ /* 0x000fec0003800000 */
.L_x_5221:
        /* <DEDUP_REMOVED lines=16> */
.L_x_5249:
[----:B------:R-:W-:Y:S01]  /*10f0*/  PRMT R19, RZ, 0x7610, R19 ;  /* 0x00007610ff137816 */ /* 0x000fe20000000013 */
[----:B------:R-:W-:Y:S06]  /*1100*/  BRA `(.L_x_5222) ;  /* 0x0000000000247947 */ /* 0x000fec0003800000 */
.L_x_5246:
[----:B------:R-:W2:Y:S02]  /*1110*/  LDG.E.64 R4, desc[UR36][R4.64] ;  /* 0x0000002404047981 */ /* 0x000ea4000c1e1b00 */
[----:B--2---:R-:W0:Y:S02]  /*1120*/  I2F.U64 R0, R4 ;  /* 0x0000000400007312 */ /* 0x004e240000301000 */
[----:B0-----:R-:W-:-:S04]  /*1130*/  F2FP.BF16.F32.PACK_AB R0, RZ, R0 ;  /* 0x00000000ff00723e */ /* 0x001fc800000010ff */
[----:B------:R-:W-:Y:S01]  /*1140*/  PRMT R19, R0, 0x7610, R19 ;  /* 0x0000761000137816 */ /* 0x000fe20000000013 */
[----:B------:R-:W-:Y:S06]  /*1150*/  BRA `(.L_x_5222) ;  /* 0x0000000000107947 */ /* 0x000fec0003800000 */
.L_x_5245:
[----:B------:R-:W2:Y:S02]  /*1160*/  LDG.E R4, desc[UR36][R4.64] ;  /* 0x0000002404047981 */ /* 0x000ea4000c1e1900 */
[----:B--2---:R-:W-:-:S04]  /*1170*/  I2FP.F32.U32 R0, R4 ;  /* 0x0000000400007245 */ /* 0x004fc80000201000 */
[----:B------:R-:W-:-:S04]  /*1180*/  F2FP.BF16.F32.PACK_AB R0, RZ, R0 ;  /* 0x00000000ff00723e */ /* 0x000fc800000010ff */
[----:B------:R-:W-:-:S07]  /*1190*/  PRMT R19, R0, 0x7610, R19 ;  /* 0x0000761000137816 */ /* 0x000fce0000000013 */
.L_x_5222:
[----:B------:R-:W1:Y:S02]  /*11a0*/  S2R R23, SR_TID.X ;  /* 0x0000000000177919 */ /* 0x000e640000002100 */
[----:B-1----:R-:W-:-:S07]  /*11b0*/  VIADD R23, R23, 0x80 ;  /* 0x0000008017177836 */ /* 0x002fce0000000000 */
.L_x_5216:
[----:B------:R-:W-:Y:S05]  /*11c0*/  BSYNC B6 ;  /* 0x0000000000067941 */ /* 0x000fea0003800000 */
.L_x_5215:
[----:B------:R-:W-:Y:S01]  /*11d0*/  ISETP.GE.AND P0, PT, R23, R16, PT ;  /* 0x000000101700720c */ /* 0x000fe20003f06270 */
[----:B------:R-:W-:-:S12]  /*11e0*/  BSSY B6, `(.L_x_5250) ;  /* 0x0000111000067945 */ /* 0x000fd80003800000 */
[----:B------:R-:W-:Y:S05]  /*11f0*/  @P0 BRA `(.L_x_5251) ;  /* 0x00000010003c0947 */ /* 0x000fea0003800000 */
[----:B0-----:R-:W0:Y:S01]  /*1200*/  LDC.64 R4, c[0x0][0x220] ;  /* 0x00008800ff047b82 */ /* 0x001e220000000a00 */
        /* <DEDUP_REMOVED lines=22> */
.L_x_5255:
[----:B------:R-:W2:Y:S02]  /*1370*/  LDG.E.U8 R4, desc[UR36][R4.64] ;  /* 0x0000002404047981 */ /* 0x000ea4000c1e1100 */
[----:B--2---:R-:W-:-:S04]  /*1380*/  I2FP.F32.U32 R0, R4 ;  /* 0x0000000400007245 */ /* 0x004fc80000201000 */
[----:B------:R-:W-:-:S04]  /*1390*/  F2FP.BF16.F32.PACK_AB R0, RZ, R0 ;  /* 0x00000000ff00723e */ /* 0x000fc800000010ff */
[----:B------:R-:W-:Y:S01]  /*13a0*/  PRMT R17, R0, 0x7610, R17 ;  /* 0x0000761000117816 */ /* 0x000fe20000000011 */
[----:B------:R-:W-:Y:S06]  /*13b0*/  BRA `(.L_x_5257) ;  /* 0x0000000c00c87947 */ /* 0x000fec0003800000 */
.L_x_5254:
        /* <DEDUP_REMOVED lines=11> */
.L_x_5259:
[----:B------:R-:W2:Y:S02]  /*1470*/  LDG.E R4, desc[UR36][R4.64] ;  /* 0x0000002404047981 */ /* 0x000ea4000c1e1900 */
[----:B--2---:R-:W-:-:S04]  /*1480*/  I2FP.F32.S32 R0, R4 ;  /* 0x0000000400007245 */ /* 0x004fc80000201400 */
[----:B------:R-:W-:-:S04]  /*1490*/  F2FP.BF16.F32.PACK_AB R0, RZ, R0 ;  /* 0x00000000ff00723e */ /* 0x000fc800000010ff */
[----:B------:R-:W-:Y:S01]  /*14a0*/  PRMT R17, R0, 0x7610, R17 ;  /* 0x0000761000117816 */ /* 0x000fe20000000011 */
[----:B------:R-:W-:Y:S06]  /*14b0*/  BRA `(.L_x_5257) ;  /* 0x0000000c00887947 */ /* 0x000fec0003800000 */
.L_x_5258:
[----:B------:R-:W2:Y:S02]  /*14c0*/  LDG.E.U16 R4, desc[UR36][R4.64] ;  /* 0x0000002404047981 */ /* 0x000ea4000c1e1500 */
[----:B--2---:R-:W0:Y:S02]  /*14d0*/  I2F.S16 R0, R4 ;  /* 0x0000000400007306 */ /* 0x004e240000101400 */
[----:B0-----:R-:W-:-:S04]  /*14e0*/  F2FP.BF16.F32.PACK_AB R0, RZ, R0 ;  /* 0x00000000ff00723e */ /* 0x001fc800000010ff */
[----:B------:R-:W-:Y:S01]  /*14f0*/  PRMT R17, R0, 0x7610, R17 ;  /* 0x0000761000117816 */ /* 0x000fe20000000011 */
[----:B------:R-:W-:Y:S06]  /*1500*/  BRA `(.L_x_5257) ;  /* 0x0000000c00747947 */ /* 0x000fec0003800000 */
.L_x_5253:
        /* <DEDUP_REMOVED lines=9> */
.L_x_5261:
[----:B------:R-:W2:Y:S02]  /*15a0*/  LDG.E.U16 R0, desc[UR36][R4.64] ;  /* 0x0000002404007981 */ /* 0x000ea4000c1e1500 */
[----:B--2---:R-:W-:-:S05]  /*15b0*/  HADD2.F32 R0, -RZ, R0.H0_H0 ;  /* 0x20000000ff007230 */ /* 0x004fca0000004100 */
[----:B------:R-:W-:-:S04]  /*15c0*/  F2FP.BF16.F32.PACK_AB R0, RZ, R0 ;  /* 0x00000000ff00723e */ /* 0x000fc800000010ff */
[----:B------:R-:W-:Y:S01]  /*15d0*/  PRMT R17, R0, 0x7610, R17 ;  /* 0x0000761000117816 */ /* 0x000fe20000000011 */
[----:B------:R-:W-:Y:S06]  /*15e0*/  BRA `(.L_x_5257) ;  /* 0x0000000c003c7947 */ /* 0x000fec0003800000 */
.L_x_5260:
        /* <DEDUP_REMOVED lines=9> */
.L_x_5263:
[----:B------:R-:W2:Y:S02]  /*1680*/  LDG.E.U16 R4, desc[UR36][R4.64] ;  /* 0x0000002404047981 */ /* 0x000ea4000c1e1500 */
[----:B--2---:R-:W-:-:S05]  /*1690*/  HADD2.F32 R0, -RZ, R4.H0_H0 ;  /* 0x20000004ff007230 */ /* 0x004fca0000004100 */
[----:B------:R-:W-:-:S04]  /*16a0*/  F2FP.BF16.F32.PACK_AB R0, RZ, R0 ;  /* 0x00000000ff00723e */ /* 0x000fc800000010ff */
[----:B------:R-:W-:Y:S01]  /*16b0*/  PRMT R17, R0, 0x7610, R17 ;  /* 0x0000761000117816 */ /* 0x000fe20000000011 */
[----:B------:R-:W-:Y:S06]  /*16c0*/  BRA `(.L_x_5257) ;  /* 0x0000000c00047947 */ /* 0x000fec0003800000 */
.L_x_5262:
        /* <DEDUP_REMOVED lines=9> */
.L_x_5252:
        /* <DEDUP_REMOVED lines=14> */
.L_x_5266:
        /* <DEDUP_REMOVED lines=9> */
.L_x_5265:
        /* <DEDUP_REMOVED lines=28> */
.L_x_5268:
        /* <DEDUP_REMOVED lines=15> */
.L_x_5267:
[----:B------:R0:W5:Y:S01]  /*1b80*/  LDG.E.U16 R17, desc[UR36][R4.64] ;  /* 0x0000002404117981 */ /* 0x000162000c1e1500 */
[----:B------:R-:W-:Y:S05]  /*1b90*/  BRA `(.L_x_5257) ;  /* 0x0000000400d07947 */ /* 0x000fea0003800000 */
.L_x_5264:
        /* <DEDUP_REMOVED lines=13> */
.L_x_5271:
        /* <DEDUP_REMOVED lines=21> */
.L_x_5275:
[----:B------:R-:W-:Y:S05]  /*1dc0*/  BSYNC B1 ;  /* 0x0000000000017941 */ /* 0x000fea0003800000 */
.L_x_5274:
[----:B------:R-:W-:Y:S01]  /*1dd0*/  LEA R5, R0, 0x3b800000, 0x17 ;  /* 0x3b80000000057811 */ /* 0x000fe200078eb8ff */
[----:B------:R-:W-:-:S05]  /*1de0*/  IMAD.SHL.U32 R0, R3, 0x100000, RZ ;  /* 0x0010000003007824 */ /* 0x000fca00078e00ff */
[----:B------:R-:W-:-:S07]  /*1df0*/  LOP3.LUT R0, R5, R0, R6, 0xfe, !PT ;  /* 0x0000000005007212 */ /* 0x000fce00078efe06 */
.L_x_5273:
[----:B------:R-:W-:Y:S05]  /*1e00*/  BSYNC B0 ;  /* 0x0000000000007941 */ /* 0x000fea0003800000 */
.L_x_5272:
[----:B------:R-:W-:-:S04]  /*1e10*/  F2FP.BF16.F32.PACK_AB R0, RZ, R0 ;  /* 0x00000000ff00723e */ /* 0x000fc800000010ff */
[----:B------:R-:W-:Y:S01]  /*1e20*/  PRMT R17, R0, 0x7610, R17 ;  /* 0x0000761000117816 */ /* 0x000fe20000000011 */
[----:B------:R-:W-:Y:S06]  /*1e30*/  BRA `(.L_x_5257) ;  /* 0x0000000400287947 */ /* 0x000fec0003800000 */
.L_x_5270:
        /* <DEDUP_REMOVED lines=21> */
.L_x_5279:
[----:B------:R-:W-:Y:S05]  /*1f90*/  BSYNC B1 ;  /* 0x0000000000017941 */ /* 0x000fea0003800000 */
.L_x_5278:
[----:B------:R-:W-:Y:S01]  /*1fa0*/  LEA R5, R0, 0x37800000, 0x17 ;  /* 0x3780000000057811 */ /* 0x000fe200078eb8ff */
[----:B------:R-:W-:-:S05]  /*1fb0*/  IMAD.SHL.U32 R0, R3, 0x200000, RZ ;  /* 0x0020000003007824 */ /* 0x000fca00078e00ff */
[----:B------:R-:W-:-:S07]  /*1fc0*/  LOP3.LUT R0, R5, R0, R6, 0xfe, !PT ;  /* 0x0000000005007212 */ /* 0x000fce00078efe06 */
.L_x_5277:
[----:B------:R-:W-:Y:S05]  /*1fd0*/  BSYNC B0 ;  /* 0x0000000000007941 */ /* 0x000fea0003800000 */
.L_x_5276:
[----:B------:R-:W-:-:S04]  /*1fe0*/  F2FP.BF16.F32.PACK_AB R0, RZ, R0 ;  /* 0x00000000ff00723e */ /* 0x000fc800000010ff */
[----:B------:R-:W-:Y:S01]  /*1ff0*/  PRMT R17, R0, 0x7610, R17 ;  /* 0x0000761000117816 */ /* 0x000fe20000000011 */
[----:B------:R-:W-:Y:S06]  /*2000*/  BRA `(.L_x_5257) ;  /* 0x0000000000b47947 */ /* 0x000fec0003800000 */
.L_x_5269:
        /* <DEDUP_REMOVED lines=14> */
.L_x_5283:
[----:B------:R-:W-:Y:S05]  /*20f0*/  BSYNC B0 ;  /* 0x0000000000007941 */ /* 0x000fea0003800000 */
.L_x_5282:
[----:B------:R-:W-:-:S04]  /*2100*/  F2FP.BF16.F32.PACK_AB R0, RZ, R0 ;  /* 0x00000000ff00723e */ /* 0x000fc800000010ff */
[----:B------:R-:W-:Y:S01]  /*2110*/  PRMT R17, R0, 0x7610, R17 ;  /* 0x0000761000117816 */ /* 0x000fe20000000011 */
[----:B------:R-:W-:Y:S06]  /*2120*/  BRA `(.L_x_5257) ;  /* 0x00000000006c7947 */ /* 0x000fec0003800000 */
.L_x_5256:
        /* <DEDUP_REMOVED lines=16> */
.L_x_5284:
[----:B------:R-:W-:Y:S01]  /*2230*/  PRMT R17, RZ, 0x7610, R17 ;  /* 0x00007610ff117816 */ /* 0x000fe20000000011 */
[----:B------:R-:W-:Y:S06]  /*2240*/  BRA `(.L_x_5257) ;  /* 0x0000000000247947 */ /* 0x000fec0003800000 */
.L_x_5281:
[----:B------:R-:W2:Y:S02]  /*2250*/  LDG.E.64 R4, desc[UR36][R4.64] ;  /* 0x0000002404047981 */ /* 0x000ea4000c1e1b00 */
[----:B--2---:R-:W0:Y:S02]  /*2260*/  I2F.U64 R0, R4 ;  /* 0x0000000400007312 */ /* 0x004e240000301000 */
[----:B0-----:R-:W-:-:S04]  /*2270*/  F2FP.BF16.F32.PACK_AB R0, RZ, R0 ;  /* 0x00000000ff00723e */ /* 0x001fc800000010ff */
[----:B------:R-:W-:Y:S01]  /*2280*/  PRMT R17, R0, 0x7610, R17 ;  /* 0x0000761000117816 */ /* 0x000fe20000000011 */
[----:B------:R-:W-:Y:S06]  /*2290*/  BRA `(.L_x_5257) ;  /* 0x0000000000107947 */ /* 0x000fec0003800000 */
.L_x_5280:
[----:B------:R-:W2:Y:S02]  /*22a0*/  LDG.E R4, desc[UR36][R4.64] ;  /* 0x0000002404047981 */ /* 0x000ea4000c1e1900 */
[----:B--2---:R-:W-:-:S04]  /*22b0*/  I2FP.F32.U32 R0, R4 ;  /* 0x0000000400007245 */ /* 0x004fc80000201000 */
[----:B------:R-:W-:-:S04]  /*22c0*/  F2FP.BF16.F32.PACK_AB R0, RZ, R0 ;  /* 0x00000000ff00723e */ /* 0x000fc800000010ff */
[----:B------:R-:W-:-:S07]  /*22d0*/  PRMT R17, R0, 0x7610, R17 ;  /* 0x0000761000117816 */ /* 0x000fce0000000011 */
.L_x_5257:
[----:B------:R-:W-:-:S07]  /*22e0*/  VIADD R23, R23, 0x80 ;  /* 0x0000008017177836 */ /* 0x000fce0000000000 */
.L_x_5251:
[----:B------:R-:W-:Y:S05]  /*22f0*/  BSYNC B6 ;  /* 0x0000000000067941 */ /* 0x000fea0003800000 */
.L_x_5250:
[----:B------:R-:W-:Y:S01]  /*2300*/  ISETP.GE.AND P0, PT, R23, R16, PT ;  /* 0x000000101700720c */ /* 0x000fe20003f06270 */
[----:B------:R-:W-:Y:S01]  /*2310*/  BSSY B6, `(.L_x_5285) ;  /* 0x0000113000067945 */ /* 0x000fe20003800000 */
[----:B------:R-:W-:Y:S02]  /*2320*/  PRMT R18, RZ, 0x7610, R18 ;  /* 0x00007610ff127816 */ /* 0x000fe40000000012 */
[----:B------:R-:W-:-:S09]  /*2330*/  PRMT R24, RZ, 0x7610, R24 ;  /* 0x00007610ff187816 */ /* 0x000fd20000000018 */
        /* <DEDUP_REMOVED lines=24> */
.L_x_5290:
[----:B------:R-:W2:Y:S02]  /*24c0*/  LDG.E.U8 R4, desc[UR36][R4.64] ;  /* 0x0000002404047981 */ /* 0x000ea4000c1e1100 */
[----:B--2---:R-:W-:-:S04]  /*24d0*/  I2FP.F32.U32 R0, R4 ;  /* 0x0000000400007245 */ /* 0x004fc80000201000 */
[----:B------:R-:W-:-:S04]  /*24e0*/  F2FP.BF16.F32.PACK_AB R0, RZ, R0 ;  /* 0x00000000ff00723e */ /* 0x000fc800000010ff */
[----:B------:R-:W-:Y:S01]  /*24f0*/  PRMT R24, R0, 0x7610, R24 ;  /* 0x0000761000187816 */ /* 0x000fe20000000018 */
[----:B------:R-:W-:Y:S06]  /*2500*/  BRA `(.L_x_5292) ;  /* 0x0000000c00c87947 */ /* 0x000fec0003800000 */
.L_x_5289:
        /* <DEDUP_REMOVED lines=11> */
.L_x_5294:
[----:B------:R-:W2:Y:S02]  /*25c0*/  LDG.E R4, desc[UR36][R4.64] ;  /* 0x0000002404047981 */ /* 0x000ea4000c1e1900 */
[----:B--2---:R-:W-:-:S04]  /*25d0*/  I2FP.F32.S32 R0, R4 ;  /* 0x0000000400007245 */ /* 0x004fc80000201400 */
[----:B------:R-:W-:-:S04]  /*25e0*/  F2FP.BF16.F32.PACK_AB R0, RZ, R0 ;  /* 0x00000000ff00723e */ /* 0x000fc800000010ff */
[----:B------:R-:W-:Y:S01]  /*25f0*/  PRMT R24, R0, 0x7610, R24 ;  /* 0x0000761000187816 */ /* 0x000fe20000000018 */
[----:B------:R-:W-:Y:S06]  /*2600*/  BRA `(.L_x_5292) ;  /* 0x0000000c00887947 */ /* 0x000fec0003800000 */
.L_x_5293:
[----:B------:R-:W2:Y:S02]  /*2610*/  LDG.E.U16 R4, desc[UR36][R4.64] ;  /* 0x0000002404047981 */ /* 0x000ea4000c1e1500 */
[----:B--2---:R-:W0:Y:S02]  /*2620*/  I2F.S16 R0, R4 ;  /* 0x0000000400007306 */ /* 0x004e240000101400 */
[----:B0-----:R-:W-:-:S04]  /*2630*/  F2FP.BF16.F32.PACK_AB R0, RZ, R0 ;  /* 0x00000000ff00723e */ /* 0x001fc800000010ff */
[----:B------:R-:W-:Y:S01]  /*2640*/  PRMT R24, R0, 0x7610, R24 ;  /* 0x0000761000187816 */ /* 0x000fe20000000018 */
[----:B------:R-:W-:Y:S06]  /*2650*/  BRA `(.L_x_5292) ;  /* 0x0000000c00747947 */ /* 0x000fec0003800000 */
.L_x_5288:
        /* <DEDUP_REMOVED lines=9> */
.L_x_5296:
[----:B------:R-:W2:Y:S02]  /*26f0*/  LDG.E.U16 R0, desc[UR36][R4.64] ;  /* 0x0000002404007981 */ /* 0x000ea4000c1e1500 */
[----:B--2---:R-:W-:-:S05]  /*2700*/  HADD2.F32 R0, -RZ, R0.H0_H0 ;  /* 0x20000000ff007230 */ /* 0x004fca0000004100 */
[----:B------:R-:W-:-:S04]  /*2710*/  F2FP.BF16.F32.PACK_AB R0, RZ, R0 ;  /* 0x00000000ff00723e */ /* 0x000fc800000010ff */
[----:B------:R-:W-:Y:S01]  /*2720*/  PRMT R24, R0, 0x7610, R24 ;  /* 0x0000761000187816 */ /* 0x000fe20000000018 */
[----:B------:R-:W-:Y:S06]  /*2730*/  BRA `(.L_x_5292) ;  /* 0x0000000c003c7947 */ /* 0x000fec0003800000 */
.L_x_5295:
        /* <DEDUP_REMOVED lines=9> */
.L_x_5298:
[----:B------:R-:W2:Y:S02]  /*27d0*/  LDG.E.U16 R4, desc[UR36][R4.64] ;  /* 0x0000002404047981 */ /* 0x000ea4000c1e1500 */
[----:B--2---:R-:W-:-:S05]  /*27e0*/  HADD2.F32 R0, -RZ, R4.H0_H0 ;  /* 0x20000004ff007230 */ /* 0x004fca0000004100 */
[----:B------:R-:W-:-:S04]  /*27f0*/  F2FP.BF16.F32.PACK_AB R0, RZ, R0 ;  /* 0x00000000ff00723e */ /* 0x000fc800000010ff */
[----:B------:R-:W-:Y:S01]  /*2800*/  PRMT R24, R0, 0x7610, R24 ;  /* 0x0000761000187816 */ /* 0x000fe20000000018 */
[----:B------:R-:W-:Y:S06]  /*2810*/  BRA `(.L_x_5292) ;  /* 0x0000000c00047947 */ /* 0x000fec0003800000 */
.L_x_5297:
        /* <DEDUP_REMOVED lines=9> */
.L_x_5287:
        /* <DEDUP_REMOVED lines=14> */
.L_x_5301:
        /* <DEDUP_REMOVED lines=9> */
.L_x_5300:
        /* <DEDUP_REMOVED lines=28> */
.L_x_5303:
        /* <DEDUP_REMOVED lines=15> */
.L_x_5302:
[----:B------:R0:W5:Y:S01]  /*2cd0*/  LDG.E.U16 R24, desc[UR36][R4.64] ;  /* 0x0000002404187981 */ /* 0x000162000c1e1500 */
[----:B------:R-:W-:Y:S05]  /*2ce0*/  BRA `(.L_x_5292) ;  /* 0x0000000400d07947 */ /* 0x000fea0003800000 */
.L_x_5299:
        /* <DEDUP_REMOVED lines=13> */
.L_x_5306:
        /* <DEDUP_REMOVED lines=21> */
.L_x_5310:
[----:B------:R-:W-:Y:S05]  /*2f10*/  BSYNC B1 ;  /* 0x0000000000017941 */ /* 0x000fea0003800000 */
.L_x_5309:
[----:B------:R-:W-:Y:S01]  /*2f20*/  LEA R5, R0, 0x3b800000, 0x17 ;  /* 0x3b80000000057811 */ /* 0x000fe200078eb8ff */
[----:B------:R-:W-:-:S05]  /*2f30*/  IMAD.SHL.U32 R0, R3, 0x100000, RZ ;  /* 0x0010000003007824 */ /* 0x000fca00078e00ff */
[----:B------:R-:W-:-:S07]  /*2f40*/  LOP3.LUT R0, R5, R0, R6, 0xfe, !PT ;  /* 0x0000000005007212 */ /* 0x000fce00078efe06 */
.L_x_5308:
[----:B------:R-:W-:Y:S05]  /*2f50*/  BSYNC B0 ;  /* 0x0000000000007941 */ /* 0x000fea0003800000 */
.L_x_5307:
[----:B------:R-:W-:-:S04]  /*2f60*/  F2FP.BF16.F32.PACK_AB R0, RZ, R0 ;  /* 0x00000000ff00723e */ /* 0x000fc800000010ff */
[----:B------:R-:W-:Y:S01]  /*2f70*/  PRMT R24, R0, 0x7610, R24 ;  /* 0x0000761000187816 */ /* 0x000fe20000000018 */
[----:B------:R-:W-:Y:S06]  /*2f80*/  BRA `(.L_x_5292) ;  /* 0x0000000400287947 */ /* 0x000fec0003800000 */
.L_x_5305:
        /* <DEDUP_REMOVED lines=21> */
.L_x_5314:
[----:B------:R-:W-:Y:S05]  /*30e0*/  BSYNC B1 ;  /* 0x0000000000017941 */ /* 0x000fea0003800000 */
.L_x_5313:
[----:B------:R-:W-:Y:S01]  /*30f0*/  LEA R5, R0, 0x37800000, 0x17 ;  /* 0x3780000000057811 */ /* 0x000fe200078eb8ff */
[----:B------:R-:W-:-:S05]  /*3100*/  IMAD.SHL.U32 R0, R3, 0x200000, RZ ;  /* 0x0020000003007824 */ /* 0x000fca00078e00ff */
[----:B------:R-:W-:-:S07]  /*3110*/  LOP3.LUT R0, R5, R0, R6, 0xfe, !PT ;  /* 0x0000000005007212 */ /* 0x000fce00078efe06 */
.L_x_5312:
[----:B------:R-:W-:Y:S05]  /*3120*/  BSYNC B0 ;  /* 0x0000000000007941 */ /* 0x000fea0003800000 */
.L_x_5311:
[----:B------:R-:W-:-:S04]  /*3130*/  F2FP.BF16.F32.PACK_AB R0, RZ, R0 ;  /* 0x00000000ff00723e */ /* 0x000fc800000010ff */
[----:B------:R-:W-:Y:S01]  /*3140*/  PRMT R24, R0, 0x7610, R24 ;  /* 0x0000761000187816 */ /* 0x000fe20000000018 */
[----:B------:R-:W-:Y:S06]  /*3150*/  BRA `(.L_x_5292) ;  /* 0x0000000000b47947 */ /* 0x000fec0003800000 */
.L_x_5304:
        /* <DEDUP_REMOVED lines=14> */
.L_x_5318:
[----:B------:R-:W-:Y:S05]  /*3240*/  BSYNC B0 ;  /* 0x0000000000007941 */ /* 0x000fea0003800000 */
.L_x_5317:
[----:B------:R-:W-:-:S04]  /*3250*/  F2FP.BF16.F32.PACK_AB R0, RZ, R0 ;  /* 0x00000000ff00723e */ /* 0x000fc800000010ff */
[----:B------:R-:W-:Y:S01]  /*3260*/  PRMT R24, R0, 0x7610, R24 ;  /* 0x0000761000187816 */ /* 0x000fe20000000018 */
[----:B------:R-:W-:Y:S06]  /*3270*/  BRA `(.L_x_5292) ;  /* 0x00000000006c7947 */ /* 0x000fec0003800000 */
.L_x_5291:
        /* <DEDUP_REMOVED lines=16> */
.L_x_5319:
[----:B------:R-:W-:Y:S01]  /*3380*/  PRMT R24, RZ, 0x7610, R24 ;  /* 0x00007610ff187816 */ /* 0x000fe20000000018 */
[----:B------:R-:W-:Y:S06]  /*3390*/  BRA `(.L_x_5292) ;  /* 0x0000000000247947 */ /* 0x000fec0003800000 */
.L_x_5316:
[----:B------:R-:W2:Y:S02]  /*33a0*/  LDG.E.64 R4, desc[UR36][R4.64] ;  /* 0x0000002404047981 */ /* 0x000ea4000c1e1b00 */
[----:B--2---:R-:W0:Y:S02]  /*33b0*/  I2F.U64 R0, R4 ;  /* 0x0000000400007312 */ /* 0x004e240000301000 */
[----:B0-----:R-:W-:-:S04]  /*33c0*/  F2FP.BF16.F32.PACK_AB R0, RZ, R0 ;  /* 0x00000000ff00723e */ /* 0x001fc800000010ff */
[----:B------:R-:W-:Y:S01]  /*33d0*/  PRMT R24, R0, 0x7610, R24 ;  /* 0x0000761000187816 */ /* 0x000fe20000000018 */
[----:B------:R-:W-:Y:S06]  /*33e0*/  BRA `(.L_x_5292) ;  /* 0x0000000000107947 */ /* 0x000fec0003800000 */
.L_x_5315:
[----:B------:R-:W2:Y:S02]  /*33f0*/  LDG.E R4, desc[UR36][R4.64] ;  /* 0x0000002404047981 */ /* 0x000ea4000c1e1900 */
[----:B--2---:R-:W-:-:S04]  /*3400*/  I2FP.F32.U32 R0, R4 ;  /* 0x0000000400007245 */ /* 0x004fc80000201000 */
[----:B------:R-:W-:-:S04]  /*3410*/  F2FP.BF16.F32.PACK_AB R0, RZ, R0 ;  /* 0x00000000ff00723e */ /* 0x000fc800000010ff */
[----:B------:R-:W-:-:S07]  /*3420*/  PRMT R24, R0, 0x7610, R24 ;  /* 0x0000761000187816 */ /* 0x000fce0000000018 */
.L_x_5292:
[----:B------:R-:W-:-:S07]  /*3430*/  VIADD R23, R23, 0x80 ;  /* 0x0000008017177836 */ /* 0x000fce0000000000 */
.L_x_5286:
[----:B------:R-:W-:Y:S05]  /*3440*/  BSYNC B6 ;  /* 0x0000000000067941 */ /* 0x000fea0003800000 */
.L_x_5285:
[----:B------:R-:W-:Y:S01]  /*3450*/  ISETP.GE.AND P0, PT, R23, R16, PT ;  /* 0x000000101700720c */ /* 0x000fe20003f06270 */
[----:B------:R-:W-:-:S12]  /*3460*/  BSSY B6, `(.L_x_5320) ;  /* 0x000010f000067945 */ /* 0x000fd80003800000 */
        /* <DEDUP_REMOVED lines=23> */
.L_x_5325:
[----:B------:R-:W2:Y:S02]  /*35e0*/  LDG.E.U8 R4, desc[UR36][R4.64] ;  /* 0x0000002404047981 */ /* 0x000ea4000c1e1100 */
[----:B--2---:R-:W-:-:S04]  /*35f0*/  I2FP.F32.U32 R0, R4 ;  /* 0x0000000400007245 */ /* 0x004fc80000201000 */
[----:B------:R-:W-:-:S04]  /*3600*/  F2FP.BF16.F32.PACK_AB R0, RZ, R0 ;  /* 0x00000000ff00723e */ /* 0x000fc800000010ff */
[----:B------:R-:W-:Y:S01]  /*3610*/  PRMT R18, R0, 0x7610, R18 ;  /* 0x0000761000127816 */ /* 0x000fe20000000012 */
[----:B------:R-:W-:Y:S06]  /*3620*/  BRA `(.L_x_5321) ;  /* 0x0000000c00c87947 */ /* 0x000fec0003800000 */
.L_x_5324:
        /* <DEDUP_REMOVED lines=11> */
.L_x_5328:
[----:B------:R-:W2:Y:S02]  /*36e0*/  LDG.E R4, desc[UR36][R4.64] ;  /* 0x0000002404047981 */ /* 0x000ea4000c1e1900 */
[----:B--2---:R-:W-:-:S04]  /*36f0*/  I2FP.F32.S32 R0, R4 ;  /* 0x0000000400007245 */ /* 0x004fc80000201400 */
[----:B------:R-:W-:-:S04]  /*3700*/  F2FP.BF16.F32.PACK_AB R0, RZ, R0 ;  /* 0x00000000ff00723e */ /* 0x000fc800000010ff */
[----:B------:R-:W-:Y:S01]  /*3710*/  PRMT R18, R0, 0x7610, R18 ;  /* 0x0000761000127816 */ /* 0x000fe20000000012 */
[----:B------:R-:W-:Y:S06]  /*3720*/  BRA `(.L_x_5321) ;  /* 0x0000000c00887947 */ /* 0x000fec0003800000 */
.L_x_5327:
[----:B------:R-:W2:Y:S02]  /*3730*/  LDG.E.U16 R4, desc[UR36][R4.64] ;  /* 0x0000002404047981 */ /* 0x000ea4000c1e1500 */
[----:B--2---:R-:W0:Y:S02]  /*3740*/  I2F.S16 R0, R4 ;  /* 0x0000000400007306 */ /* 0x004e240000101400 */
[----:B0-----:R-:W-:-:S04]  /*3750*/  F2FP.BF16.F32.PACK_AB R0, RZ, R0 ;  /* 0x00000000ff00723e */ /* 0x001fc800000010ff */
[----:B------:R-:W-:Y:S01]  /*3760*/  PRMT R18, R0, 0x7610, R18 ;  /* 0x0000761000127816 */ /* 0x000fe20000000012 */
[----:B------:R-:W-:Y:S06]  /*3770*/  BRA `(.L_x_5321) ;  /* 0x0000000c00747947 */ /* 0x000fec0003800000 */
.L_x_5323:
        /* <DEDUP_REMOVED lines=9> */
.L_x_5330:
[----:B------:R-:W2:Y:S02]  /*3810*/  LDG.E.U16 R0, desc[UR36][R4.64] ;  /* 0x0000002404007981 */ /* 0x000ea4000c1e1500 */
[----:B--2---:R-:W-:-:S05]  /*3820*/  HADD2.F32 R0, -RZ, R0.H0_H0 ;  /* 0x20000000ff007230 */ /* 0x004fca0000004100 */
[----:B------:R-:W-:-:S04]  /*3830*/  F2FP.BF16.F32.PACK_AB R0, RZ, R0 ;  /* 0x00000000ff00723e */ /* 0x000fc800000010ff */
[----:B------:R-:W-:Y:S01]  /*3840*/  PRMT R18, R0, 0x7610, R18 ;  /* 0x0000761000127816 */ /* 0x000fe20000000012 */
[----:B------:R-:W-:Y:S06]  /*3850*/  BRA `(.L_x_5321) ;  /* 0x0000000c003c7947 */ /* 0x000fec0003800000 */
.L_x_5329:
        /* <DEDUP_REMOVED lines=9> */
.L_x_5332:
[----:B------:R-:W2:Y:S02]  /*38f0*/  LDG.E.U16 R4, desc[UR36][R4.64] ;  /* 0x0000002404047981 */ /* 0x000ea4000c1e1500 */
[----:B--2---:R-:W-:-:S05]  /*3900*/  HADD2.F32 R0, -RZ, R4.H0_H0 ;  /* 0x20000004ff007230 */ /* 0x004fca0000004100 */
[----:B------:R-:W-:-:S04]  /*3910*/  F2FP.BF16.F32.PACK_AB R0, RZ, R0 ;  /* 0x00000000ff00723e */ /* 0x000fc800000010ff */
[----:B------:R-:W-:Y:S01]  /*3920*/  PRMT R18, R0, 0x7610, R18 ;  /* 0x0000761000127816 */ /* 0x000fe20000000012 */
[----:B------:R-:W-:Y:S06]  /*3930*/  BRA `(.L_x_5321) ;  /* 0x0000000c00047947 */ /* 0x000fec0003800000 */
.L_x_5331:
        /* <DEDUP_REMOVED lines=9> */
.L_x_5322:
        /* <DEDUP_REMOVED lines=14> */
.L_x_5335:
        /* <DEDUP_REMOVED lines=9> */
.L_x_5334:
        /* <DEDUP_REMOVED lines=28> */
.L_x_5337:
        /* <DEDUP_REMOVED lines=15> */
.L_x_5336:
[----:B------:R1:W5:Y:S01]  /*3df0*/  LDG.E.U16 R18, desc[UR36][R4.64] ;  /* 0x0000002404127981 */ /* 0x000362000c1e1500 */
[----:B------:R-:W-:Y:S05]  /*3e00*/  BRA `(.L_x_5321) ;  /* 0x0000000400d07947 */ /* 0x000fea0003800000 */
.L_x_5333:
        /* <DEDUP_REMOVED lines=13> */
.L_x_5340:
        /* <DEDUP_REMOVED lines=21> */
.L_x_5344:
[----:B------:R-:W-:Y:S05]  /*4030*/  BSYNC B1 ;  /* 0x0000000000017941 */ /* 0x000fea0003800000 */
.L_x_5343:
[----:B------:R-:W-:Y:S01]  /*4040*/  LEA R5, R0, 0x3b800000, 0x17 ;  /* 0x3b80000000057811 */ /* 0x000fe200078eb8ff */
[----:B------:R-:W-:-:S05]  /*4050*/  IMAD.SHL.U32 R0, R3, 0x100000, RZ ;  /* 0x0010000003007824 */ /* 0x000fca00078e00ff */
[----:B------:R-:W-:-:S07]  /*4060*/  LOP3.LUT R0, R5, R0, R6, 0xfe, !PT ;  /* 0x0000000005007212 */ /* 0x000fce00078efe06 */
.L_x_5342:
[----:B------:R-:W-:Y:S05]  /*4070*/  BSYNC B0 ;  /* 0x0000000000007941 */ /* 0x000fea0003800000 */
.L_x_5341:
[----:B------:R-:W-:-:S04]  /*4080*/  F2FP.BF16.F32.PACK_AB R0, RZ, R0 ;  /* 0x00000000ff00723e */ /* 0x000fc800000010ff */
[----:B------:R-:W-:Y:S01]  /*4090*/  PRMT R18, R0, 0x7610, R18 ;  /* 0x0000761000127816 */ /* 0x000fe20000000012 */
[----:B------:R-:W-:Y:S06]  /*40a0*/  BRA `(.L_x_5321) ;  /* 0x0000000400287947 */ /* 0x000fec0003800000 */
.L_x_5339:
        /* <DEDUP_REMOVED lines=21> */
.L_x_5348:
[----:B------:R-:W-:Y:S05]  /*4200*/  BSYNC B1 ;  /* 0x0000000000017941 */ /* 0x000fea0003800000 */
.L_x_5347:
[----:B------:R-:W-:Y:S01]  /*4210*/  LEA R5, R0, 0x37800000, 0x17 ;  /* 0x3780000000057811 */ /* 0x000fe200078eb8ff */
[----:B------:R-:W-:-:S05]  /*4220*/  IMAD.SHL.U32 R0, R3, 0x200000, RZ ;  /* 0x0020000003007824 */ /* 0x000fca00078e00ff */
[----:B------:R-:W-:-:S07]  /*4230*/  LOP3.LUT R0, R5, R0, R6, 0xfe, !PT ;  /* 0x0000000005007212 */ /* 0x000fce00078efe06 */
.L_x_5346:
[----:B------:R-:W-:Y:S05]  /*4240*/  BSYNC B0 ;  /* 0x0000000000007941 */ /* 0x000fea0003800000 */
.L_x_5345:
[----:B------:R-:W-:-:S04]  /*4250*/  F2FP.BF16.F32.PACK_AB R0, RZ, R0 ;  /* 0x00000000ff00723e */ /* 0x000fc800000010ff */
[----:B------:R-:W-:Y:S01]  /*4260*/  PRMT R18, R0, 0x7610, R18 ;  /* 0x0000761000127816 */ /* 0x000fe20000000012 */
[----:B------:R-:W-:Y:S06]  /*4270*/  BRA `(.L_x_5321) ;  /* 0x0000000000b47947 */ /* 0x000fec0003800000 */
.L_x_5338:
        /* <DEDUP_REMOVED lines=14> */
.L_x_5352:
[----:B------:R-:W-:Y:S05]  /*4360*/  BSYNC B0 ;  /* 0x0000000000007941 */ /* 0x000fea0003800000 */
.L_x_5351:
[----:B------:R-:W-:-:S04]  /*4370*/  F2FP.BF16.F32.PACK_AB R0, RZ, R0 ;  /* 0x00000000ff00723e */ /* 0x000fc800000010ff */
[----:B------:R-:W-:Y:S01]  /*4380*/  PRMT R18, R0, 0x7610, R18 ;  /* 0x0000761000127816 */ /* 0x000fe20000000012 */
[----:B------:R-:W-:Y:S06]  /*4390*/  BRA `(.L_x_5321) ;  /* 0x00000000006c7947 */ /* 0x000fec0003800000 */
.L_x_5326:
        /* <DEDUP_REMOVED lines=16> */
.L_x_5353:
[----:B------:R-:W-:Y:S01]  /*44a0*/  PRMT R18, RZ, 0x7610, R18 ;  /* 0x00007610ff127816 */ /* 0x000fe20000000012 */
[----:B------:R-:W-:Y:S06]  /*44b0*/  BRA `(.L_x_5321) ;  /* 0x0000000000247947 */ /* 0x000fec0003800000 */
.L_x_5350:
[----:B------:R-:W2:Y:S02]  /*44c0*/  LDG.E.64 R4, desc[UR36][R4.64] ;  /* 0x0000002404047981 */ /* 0x000ea4000c1e1b00 */
[----:B--2---:R-:W0:Y:S02]  /*44d0*/  I2F.U64 R0, R4 ;  /* 0x0000000400007312 */ /* 0x004e240000301000 */
[----:B0-----:R-:W-:-:S04]  /*44e0*/  F2FP.BF16.F32.PACK_AB R0, RZ, R0 ;  /* 0x00000000ff00723e */ /* 0x001fc800000010ff */
[----:B------:R-:W-:Y:S01]  /*44f0*/  PRMT R18, R0, 0x7610, R18 ;  /* 0x0000761000127816 */ /* 0x000fe20000000012 */
[----:B------:R-:W-:Y:S06]  /*4500*/  BRA `(.L_x_5321) ;  /* 0x0000000000107947 */ /* 0x000fec0003800000 */
.L_x_5349:
[----:B------:R-:W2:Y:S02]  /*4510*/  LDG.E R4, desc[UR36][R4.64] ;  /* 0x0000002404047981 */ /* 0x000ea4000c1e1900 */
[----:B--2---:R-:W-:-:S04]  /*4520*/  I2FP.F32.U32 R0, R4 ;  /* 0x0000000400007245 */ /* 0x004fc80000201000 */
[----:B------:R-:W-:-:S04]  /*4530*/  F2FP.BF16.F32.PACK_AB R0, RZ, R0 ;  /* 0x00000000ff00723e */ /* 0x000fc800000010ff */
[----:B------:R-:W-:-:S07]  /*4540*/  PRMT R18, R0, 0x7610, R18 ;  /* 0x0000761000127816 */ /* 0x000fce0000000012 */
.L_x_5321:
[----:B------:R-:W-:Y:S05]  /*4550*/  BSYNC B6 ;  /* 0x0000000000067941 */ /* 0x000fea0003800000 */
.L_x_5320:
        /* <DEDUP_REMOVED lines=9> */
[----:B------:R-:W2:Y:S02]  /*45f0*/  MUFU.EX2 R0, R0 ;  /* 0x0000000000007308 */ /* 0x000ea40000000800 */
[C---:B--2---:R-:W-:Y:S01]  /*4600*/  FADD.FTZ.RZ R3, R0.reuse, 1 ;  /* 0x3f80000000037421 */ /* 0x044fe2000001c000 */
[----:B------:R-:W-:-:S03]  /*4610*/  ISETP.GE.U32.AND P1, PT, R0, 0x7f800000, PT ;  /* 0x7f8000000000780c */ /* 0x000fc60003f26070 */
[----:B------:R-:W-:-:S05]  /*4620*/  VIADD R3, R3, 0xc0c00000 ;  /* 0xc0c0000003037836 */ /* 0x000fca0000000000 */
[----:B------:R-:W-:-:S04]  /*4630*/  LOP3.LUT R3, R3, 0xff800000, RZ, 0xc0, !PT ;  /* 0xff80000003037812 */ /* 0x000fc800078ec0ff */
[----:B01----:R-:W-:Y:S01]  /*4640*/  IADD3 R5, -R3, 0x40800000, RZ ;  /* 0x4080000003057810 */ /* 0x003fe20007ffe1ff */
[----:B------:R-:W-:Y:S01]  /*4650*/  IMAD.IADD R4, R0, 0x1, -R3 ;  /* 0x0000000100047824 */ /* 0x000fe200078e0a03 */
[----:B------:R-:W-:-:S03]  /*4660*/  I2FP.F32.S32 R3, R3 ;  /* 0x0000000300037245 */ /* 0x000fc60000201400 */
[----:B------:R-:W-:Y:S02]  /*4670*/  FFMA.FTZ R5, R5, R6, -1 ;  /* 0xbf80000005057423 */ /* 0x000fe40000010006 */
[----:B------:R-:W-:Y:S02]  /*4680*/  FMUL.FTZ R3, R3, 1.1920928955078125e-07 ;  /* 0x3400000003037820 */ /* 0x000fe40000410000 */
        /* <DEDUP_REMOVED lines=18> */
.L_x_5357:
[----:B------:R-:W-:Y:S05]  /*47b0*/  BSYNC B1 ;  /* 0x0000000000017941 */ /* 0x000fea0003800000 */
.L_x_5356:
[----:B------:R-:W0:Y:S02]  /*47c0*/  MUFU.TANH R4, R4 ;  /* 0x0000000400047308 */ /* 0x000e240000002400 */
[----:B0-----:R-:W-:-:S06]  /*47d0*/  FMUL.FTZ R3, R19, R4 ;  /* 0x0000000413037220 */ /* 0x001fcc0000410000 */
[----:B------:R-:W2:Y:S02]  /*47e0*/  F2F.BF16.F32 R3, R3 ;  /* 0x0000000300037304 */ /* 0x000ea40000202000 */
.L_x_5355:
[----:B------:R-:W-:Y:S05]  /*47f0*/  BSYNC B0 ;  /* 0x0000000000007941 */ /* 0x000fea0003800000 */
.L_x_5354:
[----:B------:R-:W-:Y:S01]  /*4800*/  VIADD R23, R25, 0x80 ;  /* 0x0000008019177836 */ /* 0x000fe20000000000 */
[----:B------:R-:W-:Y:S04]  /*4810*/  BSSY B0, `(.L_x_5358) ;  /* 0x0000028000007945 */ /* 0x000fe80003800000 */
[----:B------:R-:W-:-:S13]  /*4820*/  ISETP.GE.AND P1, PT, R23, R16, PT ;  /* 0x000000101700720c */ /* 0x000fda0003f26270 */
        /* <DEDUP_REMOVED lines=34> */
.L_x_5361:
[----:B------:R-:W-:Y:S05]  /*4a50*/  BSYNC B1 ;  /* 0x0000000000017941 */ /* 0x000fea0003800000 */
.L_x_5360:
[----:B------:R-:W0:Y:S02]  /*4a60*/  MUFU.TANH R4, R4 ;  /* 0x0000000400047308 */ /* 0x000e240000002400 */
[----:B0-----:R-:W-:-:S06]  /*4a70*/  FMUL.FTZ R22, R17, R4 ;  /* 0x0000000411167220 */ /* 0x001fcc0000410000 */
[----:B------:R-:W3:Y:S02]  /*4a80*/  F2F.BF16.F32 R22, R22 ;  /* 0x0000001600167304 */ /* 0x000ee40000202000 */
.L_x_5359:
[----:B------:R-:W-:Y:S05]  /*4a90*/  BSYNC B0 ;  /* 0x0000000000007941 */ /* 0x000fea0003800000 */
.L_x_5358:
[----:B01----:R-:W-:Y:S01]  /*4aa0*/  VIADD R5, R25, 0x100 ;  /* 0x0000010019057836 */ /* 0x003fe20000000000 */
        /* <DEDUP_REMOVED lines=36> */
.L_x_5365:
[----:B------:R-:W-:Y:S05]  /*4cf0*/  BSYNC B1 ;  /* 0x0000000000017941 */ /* 0x000fea0003800000 */
.L_x_5364:
[----:B------:R-:W0:Y:S02]  /*4d00*/  MUFU.TANH R5, R4 ;  /* 0x0000000400057308 */ /* 0x000e240000002400 */
[----:B0-----:R-:W-:-:S06]  /*4d10*/  FMUL.FTZ R5, R24, R5 ;  /* 0x0000000518057220 */ /* 0x001fcc0000410000 */
[----:B------:R0:W1:Y:S02]  /*4d20*/  F2F.BF16.F32 R17, R5 ;  /* 0x0000000500117304 */ /* 0x0000640000202000 */
.L_x_5363:
[----:B------:R-:W-:Y:S05]  /*4d30*/  BSYNC B0 ;  /* 0x0000000000007941 */ /* 0x000fea0003800000 */
.L_x_5362:
[----:B0-----:R-:W-:Y:S01]  /*4d40*/  VIADD R5, R25, 0x180 ;  /* 0x0000018019057836 */ /* 0x001fe20000000000 */
        /* <DEDUP_REMOVED lines=36> */
.L_x_5369:
[----:B------:R-:W-:Y:S05]  /*4f90*/  BSYNC B1 ;  /* 0x0000000000017941 */ /* 0x000fea0003800000 */
.L_x_5368:
[----:B------:R-:W0:Y:S02]  /*4fa0*/  MUFU.TANH R5, R4 ;  /* 0x0000000400057308 */ /* 0x000e240000002400 */
[----:B0-----:R-:W-:-:S06]  /*4fb0*/  FMUL.FTZ R18, R18, R5 ;  /* 0x0000000512127220 */ /* 0x001fcc0000410000 */
[----:B------:R-:W0:Y:S02]  /*4fc0*/  F2F.BF16.F32 R18, R18 ;  /* 0x0000001200127304 */ /* 0x000e240000202000 */
.L_x_5367:
[----:B------:R-:W-:Y:S05]  /*4fd0*/  BSYNC B0 ;  /* 0x0000000000007941 */ /* 0x000fea0003800000 */
.L_x_5366:
[----:B-----5:R-:W4:Y:S01]  /*4fe0*/  LDC.U8 R19, c[0x0][0x234] ;  /* 0x00008d00ff137b82 */ /* 0x020f220000000000 */
[----:B------:R-:W-:Y:S04]  /*4ff0*/  BSSY B6, `(.L_x_5370) ;  /* 0x0000112000067945 */ /* 0x000fe80003800000 */
[----:B------:R-:W-:Y:S05]  /*5000*/  @P0 BRA `(.L_x_5371) ;  /* 0x0000001000400947 */ /* 0x000fea0003800000 */
[----:B------:R-:W5:Y:S01]  /*5010*/  LDC.64 R8, c[0x0][0x218] ;  /* 0x00008600ff087b82 */ /* 0x000f620000000a00 */
[----:B----4-:R-:W-:Y:S01]  /*5020*/  PRMT R0, R19, 0x9910, RZ ;  /* 0x0000991013007816 */ /* 0x010fe200000000ff */
        /* <DEDUP_REMOVED lines=16> */
[----:B------:R-:W-:-:S04]  /*5130*/  IMAD.MOV.U32 R25, RZ, RZ, R23 ;  /* 0x000000ffff197224 */ /* 0x000fc800078e0017 */
[----:B------:R-:W2:Y:S02]  /*5140*/  F2I.FTZ.TRUNC.NTZ R3, R3 ;  /* 0x0000000300037305 */ /* 0x000ea4000021f100 */
[----:B--2---:R2:W-:Y:S01]  /*5150*/  STG.E.U8 desc[UR36][R8.64], R3 ;  /* 0x0000000308007986 */ /* 0x0045e2000c101124 */
[----:B------:R-:W-:Y:S05]  /*5160*/  BRA `(.L_x_5371) ;  /* 0x0000000c00e87947 */ /* 0x000fea0003800000 */
.L_x_5375:
[----:B--2---:R-:W-:Y:S02]  /*5170*/  IMAD.U32 R5, R3, 0x10000, RZ ;  /* 0x0001000003057824 */ /* 0x004fe400078e00ff */
[----:B------:R-:W-:-:S04]  /*5180*/  IMAD.MOV.U32 R25, RZ, RZ, R23 ;  /* 0x000000ffff197224 */ /* 0x000fc800078e0017 */
[----:B------:R-:W2:Y:S02]  /*5190*/  F2I.S64.TRUNC R4, R5 ;  /* 0x0000000500047311 */ /* 0x000ea4000020d900 */
[----:B--2---:R2:W-:Y:S01]  /*51a0*/  STG.E.U8 desc[UR36][R8.64], R4 ;  /* 0x0000000408007986 */ /* 0x0045e2000c101124 */
[----:B------:R-:W-:Y:S05]  /*51b0*/  BRA `(.L_x_5371) ;  /* 0x0000000c00d47947 */ /* 0x000fea0003800000 */
.L_x_5374:
        /* <DEDUP_REMOVED lines=8> */
[----:B------:R-:W2:Y:S02]  /*5240*/  F2I.S64.TRUNC R4, R4 ;  /* 0x0000000400047311 */ /* 0x000ea4000020d900 */
[----:B--2---:R2:W-:Y:S01]  /*5250*/  STG.E.64 desc[UR36][R8.64], R4 ;  /* 0x0000000408007986 */ /* 0x0045e2000c101b24 */
[----:B------:R-:W-:Y:S05]  /*5260*/  BRA `(.L_x_5371) ;  /* 0x0000000c00a87947 */ /* 0x000fea0003800000 */
.L_x_5378:
[----:B--2---:R-:W-:Y:S02]  /*5270*/  IMAD.U32 R3, R3, 0x10000, RZ ;  /* 0x0001000003037824 */ /* 0x004fe400078e00ff */
[----:B------:R-:W-:-:S04]  /*5280*/  IMAD.MOV.U32 R25, RZ, RZ, R23 ;  /* 0x000000ffff197224 */ /* 0x000fc800078e0017 */
[----:B------:R-:W2:Y:S02]  /*5290*/  F2I.FTZ.TRUNC.NTZ R3, R3 ;  /* 0x0000000300037305 */ /* 0x000ea4000021f100 */
[----:B--2---:R2:W-:Y:S01]  /*52a0*/  STG.E desc[UR36][R8.64], R3 ;  /* 0x0000000308007986 */ /* 0x0045e2000c101924 */
[----:B------:R-:W-:Y:S05]  /*52b0*/  BRA `(.L_x_5371) ;  /* 0x0000000c00947947 */ /* 0x000fea0003800000 */
.L_x_5377:
[----:B--2---:R-:W-:Y:S02]  /*52c0*/  IMAD.U32 R3, R3, 0x10000, RZ ;  /* 0x0001000003037824 */ /* 0x004fe400078e00ff */
[----:B------:R-:W-:-:S04]  /*52d0*/  IMAD.MOV.U32 R25, RZ, RZ, R23 ;  /* 0x000000ffff197224 */ /* 0x000fc800078e0017 */
[----:B------:R-:W2:Y:S02]  /*52e0*/  F2I.FTZ.TRUNC.NTZ R3, R3 ;  /* 0x0000000300037305 */ /* 0x000ea4000021f100 */
[----:B--2---:R2:W-:Y:S01]  /*52f0*/  STG.E.U16 desc[UR36][R8.64], R3 ;  /* 0x0000000308007986 */ /* 0x0045e2000c101524 */
[----:B------:R-:W-:Y:S05]  /*5300*/  BRA `(.L_x_5371) ;  /* 0x0000000c00807947 */ /* 0x000fea0003800000 */
.L_x_5373:
        /* <DEDUP_REMOVED lines=10> */
.L_x_5380:
[----:B--2---:R-:W-:Y:S02]  /*53b0*/  IMAD.U32 R0, R3, 0x10000, RZ ;  /* 0x0001000003007824 */ /* 0x004fe400078e00ff */
[----:B------:R-:W-:-:S03]  /*53c0*/  IMAD.MOV.U32 R25, RZ, RZ, R23 ;  /* 0x000000ffff197224 */ /* 0x000fc600078e0017 */
[----:B------:R-:W-:-:S05]  /*53d0*/  F2FP.F16.F32.PACK_AB R0, RZ, R0 ;  /* 0x00000000ff00723e */ /* 0x000fca00000000ff */
[----:B------:R2:W-:Y:S01]  /*53e0*/  STG.E.U16 desc[UR36][R8.64], R0 ;  /* 0x0000000008007986 */ /* 0x0005e2000c101524 */
[----:B------:R-:W-:Y:S05]  /*53f0*/  BRA `(.L_x_5371) ;  /* 0x0000000c00447947 */ /* 0x000fea0003800000 */
.L_x_5379:
[----:B------:R-:W-:-:S13]  /*5400*/  ISETP.NE.AND P0, PT, R0, 0x7, PT ;  /* 0x000000070000780c */ /* 0x000fda0003f05270 */
[----:B------:R-:W-:Y:S05]  /*5410*/  @!P0 BRA `(.L_x_5381) ;  /* 0x00000000003c8947 */ /* 0x000fea0003800000 */
[----:B------:R-:W-:-:S13]  /*5420*/  ISETP.NE.AND P0, PT, R0, 0x8, PT ;  /* 0x000000080000780c */ /* 0x000fda0003f05270 */
[----:B------:R-:W-:Y:S05]  /*5430*/  @!P0 BRA `(.L_x_5382) ;  /* 0x00000000001c8947 */ /* 0x000fea0003800000 */
[----:B------:R-:W-:-:S13]  /*5440*/  ISETP.NE.AND P0, PT, R0, 0x9, PT ;  /* 0x000000090000780c */ /* 0x000fda0003f05270 */
[----:B------:R-:W-:Y:S05]  /*5450*/  @P0 BRA `(.L_x_5376) ;  /* 0x0000000800c00947 */ /* 0x000fea0003800000 */
[----:B--2---:R-:W-:Y:S02]  /*5460*/  IMAD.U32 R4, R3, 0x10000, RZ ;  /* 0x0001000003047824 */ /* 0x004fe400078e00ff */
[----:B------:R-:W-:Y:S02]  /*5470*/  IMAD.MOV.U32 R5, RZ, RZ, RZ ;  /* 0x000000ffff057224 */ /* 0x000fe400078e00ff */
[----:B------:R-:W-:-:S03]  /*5480*/  IMAD.MOV.U32 R25, RZ, RZ, R23 ;  /* 0x000000ffff197224 */ /* 0x000fc600078e0017 */
[----:B------:R2:W-:Y:S01]  /*5490*/  STG.E.64 desc[UR36][R8.64], R4 ;  /* 0x0000000408007986 */ /* 0x0005e2000c101b24 */
[----:B------:R-:W-:Y:S05]  /*54a0*/  BRA `(.L_x_5371) ;  /* 0x0000000c00187947 */ /* 0x000fea0003800000 */
.L_x_5382:
[----:B--2---:R-:W-:Y:S02]  /*54b0*/  IMAD.U32 R3, R3, 0x10000, RZ ;  /* 0x0001000003037824 */ /* 0x004fe400078e00ff */
[----:B------:R-:W-:-:S03]  /*54c0*/  IMAD.MOV.U32 R25, RZ, RZ, R23 ;  /* 0x000000ffff197224 */ /* 0x000fc600078e0017 */
[----:B------:R-:W-:-:S04]  /*54d0*/  F2FP.F16.F32.PACK_AB R3, RZ, R3 ;  /* 0x00000003ff03723e */ /* 0x000fc800000000ff */
[----:B------:R-:W-:-:S05]  /*54e0*/  PRMT R3, R3, 0x5410, RZ ;  /* 0x0000541003037816 */ /* 0x000fca00000000ff */
[----:B------:R2:W-:Y:S01]  /*54f0*/  STG.E desc[UR36][R8.64], R3 ;  /* 0x0000000308007986 */ /* 0x0005e2000c101924 */
[----:B------:R-:W-:Y:S05]  /*5500*/  BRA `(.L_x_5371) ;  /* 0x0000000c00007947 */ /* 0x000fea0003800000 */
.L_x_5381:
[----:B--2---:R-:W-:Y:S02]  /*5510*/  IMAD.U32 R4, R3, 0x10000, RZ ;  /* 0x0001000003047824 */ /* 0x004fe400078e00ff */
[----:B------:R-:W-:Y:S02]  /*5520*/  IMAD.MOV.U32 R25, RZ, RZ, R23 ;  /* 0x000000ffff197224 */ /* 0x000fe400078e0017 */
[----:B------:R-:W-:-:S06]  /*5530*/  FMUL.FTZ R4, R4, 1 ;  /* 0x3f80000004047820 */ /* 0x000fcc0000410000 */
[----:B------:R-:W2:Y:S02]  /*5540*/  F2F.F64.F32 R4, R4 ;  /* 0x0000000400047310 */ /* 0x000ea40000201800 */
[----:B--2---:R2:W-:Y:S01]  /*5550*/  STG.E.64 desc[UR36][R8.64], R4 ;  /* 0x0000000408007986 */ /* 0x0045e2000c101b24 */
[----:B------:R-:W-:Y:S05]  /*5560*/  BRA `(.L_x_5371) ;  /* 0x0000000800e87947 */ /* 0x000fea0003800000 */
.L_x_5372:
        /* <DEDUP_REMOVED lines=14> */
.L_x_5385:
[----:B--2---:R-:W-:Y:S01]  /*5650*/  IMAD.U32 R3, R3, 0x10000, RZ ;  /* 0x0001000003037824 */ /* 0x004fe200078e00ff */
[----:B------:R-:W-:Y:S01]  /*5660*/  CS2R R6, SRZ ;  /* 0x0000000000067805 */ /* 0x000fe2000001ff00 */
[----:B------:R-:W-:Y:S02]  /*5670*/  IMAD.MOV.U32 R25, RZ, RZ, R23 ;  /* 0x000000ffff197224 */ /* 0x000fe400078e0017 */
[----:B------:R-:W-:-:S04]  /*5680*/  FMUL.FTZ R3, R3, 1 ;  /* 0x3f80000003037820 */ /* 0x000fc80000410000 */
[----:B------:R-:W2:Y:S02]  /*5690*/  F2F.F64.F32 R4, R3 ;  /* 0x0000000300047310 */ /* 0x000ea40000201800 */
[----:B--2---:R2:W-:Y:S01]  /*56a0*/  STG.E.128 desc[UR36][R8.64], R4 ;  /* 0x0000000408007986 */ /* 0x0045e2000c101d24 */
[----:B------:R-:W-:Y:S05]  /*56b0*/  BRA `(.L_x_5371) ;  /* 0x0000000800947947 */ /* 0x000fea0003800000 */
.L_x_5384:
        /* <DEDUP_REMOVED lines=21> */
.L_x_5389:
[----:B------:R-:W-:Y:S05]  /*5810*/  BSYNC B0 ;  /* 0x0000000000007941 */ /* 0x000fea0003800000 */
.L_x_5388:
[----:B------:R-:W-:Y:S01]  /*5820*/  LOP3.LUT R5, R0, R5, RZ, 0xfc, !PT ;  /* 0x0000000500057212 */ /* 0x000fe200078efcff */
[----:B------:R-:W-:-:S04]  /*5830*/  IMAD.MOV.U32 R25, RZ, RZ, R23 ;  /* 0x000000ffff197224 */ /* 0x000fc800078e0017 */
[----:B------:R2:W-:Y:S01]  /*5840*/  STG.E.U8 desc[UR36][R8.64], R5 ;  /* 0x0000000508007986 */ /* 0x0005e2000c101124 */
[----:B------:R-:W-:Y:S05]  /*5850*/  BRA `(.L_x_5371) ;  /* 0x00000008002c7947 */ /* 0x000fea0003800000 */
.L_x_5387:
        /* <DEDUP_REMOVED lines=13> */
.L_x_5391:
[----:B------:R-:W-:Y:S01]  /*5930*/  IMAD.MOV.U32 R0, RZ, RZ, 0x7f ;  /* 0x0000007fff007424 */ /* 0x000fe200078e00ff */
[----:B------:R-:W-:-:S04]  /*5940*/  ISETP.GT.U32.AND P0, PT, R3, 0x7f800000, PT ;  /* 0x7f8000000300780c */ /* 0x000fc80003f04070 */
[----:B------:R-:W-:-:S09]  /*5950*/  SEL R0, R0, 0x7c, P0 ;  /* 0x0000007c00007807 */ /* 0x000fd20000000000 */
.L_x_5392:
[----:B------:R-:W-:Y:S05]  /*5960*/  BSYNC B0 ;  /* 0x0000000000007941 */ /* 0x000fea0003800000 */
.L_x_5390:
[----:B------:R-:W-:Y:S01]  /*5970*/  LOP3.LUT R3, R5, 0x80000000, RZ, 0xc0, !PT ;  /* 0x8000000005037812 */ /* 0x000fe200078ec0ff */
[----:B------:R-:W-:-:S03]  /*5980*/  IMAD.MOV.U32 R25, RZ, RZ, R23 ;  /* 0x000000ffff197224 */ /* 0x000fc600078e0017 */
[----:B------:R-:W-:-:S04]  /*5990*/  SHF.R.U32.HI R3, RZ, 0x18, R3 ;  /* 0x00000018ff037819 */ /* 0x000fc80000011603 */
[----:B------:R-:W-:-:S05]  /*59a0*/  LOP3.LUT R3, R0, R3, RZ, 0xfc, !PT ;  /* 0x0000000300037212 */ /* 0x000fca00078efcff */
[----:B------:R2:W-:Y:S01]  /*59b0*/  STG.E.U8 desc[UR36][R8.64], R3 ;  /* 0x0000000308007986 */ /* 0x0005e2000c101124 */
[----:B------:R-:W-:Y:S05]  /*59c0*/  BRA `(.L_x_5371) ;  /* 0x0000000400d07947 */ /* 0x000fea0003800000 */
.L_x_5386:
[----:B--2---:R2:W-:Y:S01]  /*59d0*/  STG.E.U16 desc[UR36][R8.64], R3 ;  /* 0x0000000308007986 */ /* 0x0045e2000c101524 */
[----:B------:R-:W-:Y:S01]  /*59e0*/  IMAD.MOV.U32 R25, RZ, RZ, R23 ;  /* 0x000000ffff197224 */ /* 0x000fe200078e0017 */
[----:B------:R-:W-:Y:S06]  /*59f0*/  BRA `(.L_x_5371) ;  /* 0x0000000400c47947 */ /* 0x000fec0003800000 */
.L_x_5383:
        /* <DEDUP_REMOVED lines=10> */
[----:B------:R-:W2:Y:S02]  /*5aa0*/  F2I.FTZ.U32.TRUNC.NTZ R3, R3 ;  /* 0x0000000300037305 */ /* 0x000ea4000021f000 */
[----:B--2---:R2:W-:Y:S01]  /*5ab0*/  STG.E.U16 desc[UR36][R8.64], R3 ;  /* 0x0000000308007986 */ /* 0x0045e2000c101524 */
[----:B------:R-:W-:Y:S05]  /*5ac0*/  BRA `(.L_x_5371) ;  /* 0x0000000400907947 */ /* 0x000fea0003800000 */
.L_x_5395:
[----:B--2---:R-:W-:Y:S01]  /*5ad0*/  IMAD.U32 R5, R3, 0x10000, RZ ;  /* 0x0001000003057824 */ /* 0x004fe200078e00ff */
        /* <DEDUP_REMOVED lines=16> */
.L_x_5398:
[----:B------:R-:W-:-:S04]  /*5be0*/  LOP3.LUT R3, R5, 0x80000000, RZ, 0xc0, !PT ;  /* 0x8000000005037812 */ /* 0x000fc800078ec0ff */
[----:B------:R-:W-:-:S04]  /*5bf0*/  SHF.R.U32.HI R3, RZ, 0x18, R3 ;  /* 0x00000018ff037819 */ /* 0x000fc80000011603 */
[----:B------:R-:W-:-:S04]  /*5c00*/  LOP3.LUT R0, R0, R3, RZ, 0xfc, !PT ;  /* 0x0000000300007212 */ /* 0x000fc800078efcff */
[----:B------:R-:W-:-:S07]  /*5c10*/  PRMT R4, R0, 0x7610, R4 ;  /* 0x0000761000047816 */ /* 0x000fce0000000004 */
.L_x_5397:
[----:B------:R-:W-:Y:S05]  /*5c20*/  BSYNC B0 ;  /* 0x0000000000007941 */ /* 0x000fea0003800000 */
.L_x_5396:
[----:B------:R2:W-:Y:S01]  /*5c30*/  STG.E.U8 desc[UR36][R8.64], R4 ;  /* 0x0000000408007986 */ /* 0x0005e2000c101124 */
[----:B------:R-:W-:Y:S01]  /*5c40*/  IMAD.MOV.U32 R25, RZ, RZ, R23 ;  /* 0x000000ffff197224 */ /* 0x000fe200078e0017 */
[----:B------:R-:W-:Y:S06]  /*5c50*/  BRA `(.L_x_5371) ;  /* 0x00000004002c7947 */ /* 0x000fec0003800000 */
.L_x_5394:
        /* <DEDUP_REMOVED lines=17> */
.L_x_5401:
[----:B------:R-:W-:-:S04]  /*5d70*/  LOP3.LUT R3, R5, 0x80000000, RZ, 0xc0, !PT ;  /* 0x8000000005037812 */ /* 0x000fc800078ec0ff */
[----:B------:R-:W-:-:S04]  /*5d80*/  SHF.R.U32.HI R3, RZ, 0x18, R3 ;  /* 0x00000018ff037819 */ /* 0x000fc80000011603 */
[----:B------:R-:W-:-:S04]  /*5d90*/  LOP3.LUT R0, R0, R3, RZ, 0xfc, !PT ;  /* 0x0000000300007212 */ /* 0x000fc800078efcff */
[----:B------:R-:W-:-:S07]  /*5da0*/  PRMT R4, R0, 0x7610, R4 ;  /* 0x0000761000047816 */ /* 0x000fce0000000004 */
.L_x_5400:
[----:B------:R-:W-:Y:S05]  /*5db0*/  BSYNC B0 ;  /* 0x0000000000007941 */ /* 0x000fea0003800000 */
.L_x_5399:
[----:B------:R2:W-:Y:S01]  /*5dc0*/  STG.E.U8 desc[UR36][R8.64], R4 ;  /* 0x0000000408007986 */ /* 0x0005e2000c101124 */
[----:B------:R-:W-:Y:S01]  /*5dd0*/  IMAD.MOV.U32 R25, RZ, RZ, R23 ;  /* 0x000000ffff197224 */ /* 0x000fe200078e0017 */
[----:B------:R-:W-:Y:S06]  /*5de0*/  BRA `(.L_x_5371) ;  /* 0x0000000000c87947 */ /* 0x000fec0003800000 */
.L_x_5393:
[----:B------:R-:W-:-:S13]  /*5df0*/  ISETP.NE.AND P0, PT, R0, 0x1c, PT ;  /* 0x0000001c0000780c */ /* 0x000fda0003f05270 */
[----:B------:R-:W-:Y:S05]  /*5e00*/  @!P0 BRA `(.L_x_5402) ;  /* 0x0000000000b08947 */ /* 0x000fea0003800000 */
[----:B------:R-:W-:-:S13]  /*5e10*/  ISETP.NE.AND P0, PT, R0, 0x1d, PT ;  /* 0x0000001d0000780c */ /* 0x000fda0003f05270 */
[----:B------:R-:W-:Y:S05]  /*5e20*/  @!P0 BRA `(.L_x_5403) ;  /* 0x0000000000948947 */ /* 0x000fea0003800000 */
[----:B------:R-:W-:-:S13]  /*5e30*/  ISETP.NE.AND P0, PT, R0, 0x2c, PT ;  /* 0x0000002c0000780c */ /* 0x000fda0003f05270 */
[----:B------:R-:W-:Y:S05]  /*5e40*/  @P0 BRA `(.L_x_5376) ;  /* 0x0000000000440947 */ /* 0x000fea0003800000 */
[----:B--2---:R-:W-:Y:S02]  /*5e50*/  IMAD.U32 R4, R3, 0x10000, RZ ;  /* 0x0001000003047824 */ /* 0x004fe400078e00ff */
        /* <DEDUP_REMOVED lines=16> */
.L_x_5376:
[----:B------:R-:W-:Y:S01]  /*5f60*/  MOV R14, 0x0 ;  /* 0x00000000000e7802 */ /* 0x000fe20000000f00 */
[----:B------:R-:W-:Y:S01]  /*5f70*/  ULDC.64 UR4, c[0x4][0x128] ;  /* 0x01004a0000047ab9 */ /* 0x000fe20000000a00 */
[----:B------:R-:W-:Y:S01]  /*5f80*/  ULDC.64 UR6, c[0x4][0x130] ;  /* 0x01004c0000067ab9 */ /* 0x000fe20000000a00 */
[----:B------:R-:W-:Y:S02]  /*5f90*/  IMAD.U32 R4, RZ, RZ, UR4 ;  /* 0x00000004ff047e24 */ /* 0x000fe4000f8e00ff */
[----:B------:R-:W-:Y:S01]  /*5fa0*/  IMAD.U32 R5, RZ, RZ, UR5 ;  /* 0x00000005ff057e24 */ /* 0x000fe2000f8e00ff */
[----:B------:R-:W4:Y:S01]  /*5fb0*/  LDC.64 R14, c[0x4][R14] ;  /* 0x010000000e0e7b82 */ /* 0x000f220000000a00 */
        /* <DEDUP_REMOVED lines=9> */
[----:B01234-:R-:W-:Y:S05]  /*6050*/  CALL.ABS.NOINC R14 ;  /* 0x000000000e007343 */ /* 0x01ffea0003c00000 */
.L_x_5404:
[----:B------:R-:W-:Y:S01]  /*6060*/  IMAD.MOV.U32 R25, RZ, RZ, R23 ;  /* 0x000000ffff197224 */ /* 0x000fe200078e0017 */
[----:B------:R-:W-:Y:S06]  /*6070*/  BRA `(.L_x_5371) ;  /* 0x0000000000247947 */ /* 0x000fec0003800000 */
.L_x_5403:
[----:B--2---:R-:W-:Y:S02]  /*6080*/  IMAD.U32 R4, R3, 0x10000, RZ ;  /* 0x0001000003047824 */ /* 0x004fe400078e00ff */
[----:B------:R-:W-:-:S04]  /*6090*/  IMAD.MOV.U32 R25, RZ, RZ, R23 ;  /* 0x000000ffff197224 */ /* 0x000fc800078e0017 */
[----:B------:R-:W2:Y:S02]  /*60a0*/  F2I.U64.TRUNC R4, R4 ;  /* 0x0000000400047311 */ /* 0x000ea4000020d800 */
[----:B--2---:R2:W-:Y:S01]  /*60b0*/  STG.E.64 desc[UR36][R8.64], R4 ;  /* 0x0000000408007986 */ /* 0x0045e2000c101b24 */
[----:B------:R-:W-:Y:S05]  /*60c0*/  BRA `(.L_x_5371) ;  /* 0x0000000000107947 */ /* 0x000fea0003800000 */
.L_x_5402:
[----:B--2---:R-:W-:Y:S02]  /*60d0*/  IMAD.U32 R3, R3, 0x10000, RZ ;  /* 0x0001000003037824 */ /* 0x004fe400078e00ff */
[----:B------:R-:W-:-:S04]  /*60e0*/  IMAD.MOV.U32 R25, RZ, RZ, R23 ;  /* 0x000000ffff197224 */ /* 0x000fc800078e0017 */
[----:B------:R-:W2:Y:S02]  /*60f0*/  F2I.FTZ.U32.TRUNC.NTZ R3, R3 ;  /* 0x0000000300037305 */ /* 0x000ea4000021f000 */
[----:B--2---:R2:W-:Y:S02]  /*6100*/  STG.E desc[UR36][R8.64], R3 ;  /* 0x0000000308007986 */ /* 0x0045e4000c101924 */
.L_x_5371:
[----:B------:R-:W-:Y:S05]  /*6110*/  BSYNC B6 ;  /* 0x0000000000067941 */ /* 0x000fea0003800000 */
.L_x_5370:
[----:B------:R-:W-:Y:S01]  /*6120*/  ISETP.GE.AND P0, PT, R25, R16, PT ;  /* 0x000000101900720c */ /* 0x000fe20003f06270 */
[----:B------:R-:W-:-:S12]  /*6130*/  BSSY B6, `(.L_x_5405) ;  /* 0x00001fc000067945 */ /* 0x000fd80003800000 */
[----:B------:R-:W-:Y:S05]  /*6140*/  @P0 BRA `(.L_x_5406) ;  /* 0x0000001c00e80947 */ /* 0x000fea0003800000 */
[----:B--2---:R-:W2:Y:S01]  /*6150*/  LDC.64 R8, c[0x0][0x218] ;  /* 0x00008600ff087b82 */ /* 0x004ea20000000a00 */
[----:B------:R-:W-:Y:S01]  /*6160*/  IMAD R0, R2, 0x200, R25 ;  /* 0x0000020002007824 */ /* 0x000fe200078e0219 */
[----:B----4-:R-:W-:Y:S01]  /*6170*/  PRMT R4, R19, 0x9910, RZ ;  /* 0x0000991013047816 */ /* 0x010fe200000000ff */
[----:B------:R-:W-:Y:S02]  /*6180*/  ULDC UR4, c[0x0][0x238] ;  /* 0x00008e0000047ab9 */ /* 0x000fe40000000800 */
[----:B------:R-:W-:Y:S02]  /*6190*/  IMAD R3, R0, UR4, RZ ;  /* 0x0000000400037c24 */ /* 0x000fe4000f8e02ff */
[----:B------:R-:W-:-:S05]  /*61a0*/  IMAD.MOV.U32 R0, RZ, RZ, R4 ;  /* 0x000000ffff007224 */ /* 0x000fca00078e0004 */
[----:B------:R-:W-:Y:S02]  /*61b0*/  ISETP.GT.AND P1, PT, R0, 0x9, PT ;  /* 0x000000090000780c */ /* 0x000fe40003f24270 */
[----:B--2---:R-:W-:-:S05]  /*61c0*/  IADD3 R8, P0, R3, R8, RZ ;  /* 0x0000000803087210 */ /* 0x004fca0007f1e0ff */
        /* <DEDUP_REMOVED lines=10> */
[----:B---3--:R-:W-:-:S04]  /*6270*/  IMAD.U32 R22, R22, 0x10000, RZ ;  /* 0x0001000016167824 */ /* 0x008fc800078e00ff */
[----:B------:R-:W2:Y:S02]  /*6280*/  F2I.FTZ.TRUNC.NTZ R3, R22 ;  /* 0x0000001600037305 */ /* 0x000ea4000021f100 */
[----:B--2---:R2:W-:Y:S01]  /*6290*/  STG.E.U8 desc[UR36][R8.64], R3 ;  /* 0x0000000308007986 */ /* 0x0045e2000c101124 */
[----:B------:R-:W-:Y:S05]  /*62a0*/  BRA `(.L_x_5412) ;  /* 0x0000000c00947947 */ /* 0x000fea0003800000 */
.L_x_5410:
[----:B---3--:R-:W-:-:S06]  /*62b0*/  IMAD.U32 R5, R22, 0x10000, RZ ;  /* 0x0001000016057824 */ /* 0x008fcc00078e00ff */
[----:B------:R-:W2:Y:S02]  /*62c0*/  F2I.S64.TRUNC R4, R5 ;  /* 0x0000000500047311 */ /* 0x000ea4000020d900 */
[----:B--2---:R2:W-:Y:S01]  /*62d0*/  STG.E.U8 desc[UR36][R8.64], R4 ;  /* 0x0000000408007986 */ /* 0x0045e2000c101124 */
[----:B------:R-:W-:Y:S05]  /*62e0*/  BRA `(.L_x_5412) ;  /* 0x0000000c00847947 */ /* 0x000fea0003800000 */
.L_x_5409:
[----:B------:R-:W-:-:S13]  /*62f0*/  ISETP.NE.AND P0, PT, R0, 0x2, PT ;  /* 0x000000020000780c */ /* 0x000fda0003f05270 */
[----:B------:R-:W-:Y:S05]  /*6300*/  @!P0 BRA `(.L_x_5413) ;  /* 0x0000000000308947 */ /* 0x000fea0003800000 */
[----:B------:R-:W-:-:S13]  /*6310*/  ISETP.NE.AND P0, PT, R0, 0x3, PT ;  /* 0x000000030000780c */ /* 0x000fda0003f05270 */
[----:B------:R-:W-:Y:S05]  /*6320*/  @!P0 BRA `(.L_x_5414) ;  /* 0x0000000000188947 */ /* 0x000fea0003800000 */
[----:B------:R-:W-:-:S13]  /*6330*/  ISETP.NE.AND P0, PT, R0, 0x4, PT ;  /* 0x000000040000780c */ /* 0x000fda0003f05270 */
[----:B------:R-:W-:Y:S05]  /*6340*/  @P0 BRA `(.L_x_5411) ;  /* 0x0000000c000c0947 */ /* 0x000fea0003800000 */
[----:B---3--:R-:W-:-:S06]  /*6350*/  IMAD.U32 R4, R22, 0x10000, RZ ;  /* 0x0001000016047824 */ /* 0x008fcc00078e00ff */
[----:B------:R-:W2:Y:S02]  /*6360*/  F2I.S64.TRUNC R4, R4 ;  /* 0x0000000400047311 */ /* 0x000ea4000020d900 */
[----:B--2---:R2:W-:Y:S01]  /*6370*/  STG.E.64 desc[UR36][R8.64], R4 ;  /* 0x0000000408007986 */ /* 0x0045e2000c101b24 */
[----:B------:R-:W-:Y:S05]  /*6380*/  BRA `(.L_x_5412) ;  /* 0x0000000c005c7947 */ /* 0x000fea0003800000 */
.L_x_5414:
[----:B---3--:R-:W-:-:S04]  /*6390*/  IMAD.U32 R22, R22, 0x10000, RZ ;  /* 0x0001000016167824 */ /* 0x008fc800078e00ff */
[----:B------:R-:W2:Y:S02]  /*63a0*/  F2I.FTZ.TRUNC.NTZ R3, R22 ;  /* 0x0000001600037305 */ /* 0x000ea4000021f100 */
[----:B--2---:R2:W-:Y:S01]  /*63b0*/  STG.E desc[UR36][R8.64], R3 ;  /* 0x0000000308007986 */ /* 0x0045e2000c101924 */
[----:B------:R-:W-:Y:S05]  /*63c0*/  BRA `(.L_x_5412) ;  /* 0x0000000c004c7947 */ /* 0x000fea0003800000 */
.L_x_5413:
[----:B---3--:R-:W-:-:S04]  /*63d0*/  IMAD.U32 R22, R22, 0x10000, RZ ;  /* 0x0001000016167824 */ /* 0x008fc800078e00ff */
[----:B------:R-:W2:Y:S02]  /*63e0*/  F2I.FTZ.TRUNC.NTZ R3, R22 ;  /* 0x0000001600037305 */ /* 0x000ea4000021f100 */
[----:B--2---:R2:W-:Y:S01]  /*63f0*/  STG.E.U16 desc[UR36][R8.64], R3 ;  /* 0x0000000308007986 */ /* 0x0045e2000c101524 */
[----:B------:R-:W-:Y:S05]  /*6400*/  BRA `(.L_x_5412) ;  /* 0x0000000c003c7947 */ /* 0x000fea0003800000 */
.L_x_5408:
[----:B------:R-:W-:-:S13]  /*6410*/  ISETP.GT.AND P0, PT, R0, 0x6, PT ;  /* 0x000000060000780c */ /* 0x000fda0003f04270 */
[----:B------:R-:W-:Y:S05]  /*6420*/  @P0 BRA `(.L_x_5415) ;  /* 0x00000000002c0947 */ /* 0x000fea0003800000 */
[----:B------:R-:W-:-:S13]  /*6430*/  ISETP.NE.AND P0, PT, R0, 0x5, PT ;  /* 0x000000050000780c */ /* 0x000fda0003f05270 */
[----:B------:R-:W-:Y:S05]  /*6440*/  @!P0 BRA `(.L_x_5416) ;  /* 0x0000000000148947 */ /* 0x000fea0003800000 */
[----:B------:R-:W-:-:S13]  /*6450*/  ISETP.NE.AND P0, PT, R0, 0x6, PT ;  /* 0x000000060000780c */ /* 0x000fda0003f05270 */
[----:B------:R-:W-:Y:S05]  /*6460*/  @P0 BRA `(.L_x_5411) ;  /* 0x0000000800c40947 */ /* 0x000fea0003800000 */
[----:B---3--:R-:W-:-:S05]  /*6470*/  IMAD.U32 R3, R22, 0x10000, RZ ;  /* 0x0001000016037824 */ /* 0x008fca00078e00ff */
[----:B------:R2:W-:Y:S01]  /*6480*/  STG.E desc[UR36][R8.64], R3 ;  /* 0x0000000308007986 */ /* 0x0005e2000c101924 */
[----:B------:R-:W-:Y:S05]  /*6490*/  BRA `(.L_x_5412) ;  /* 0x0000000c00187947 */ /* 0x000fea0003800000 */
.L_x_5416:
[----:B---3--:R-:W-:-:S05]  /*64a0*/  IMAD.U32 R0, R22, 0x10000, RZ ;  /* 0x0001000016007824 */ /* 0x008fca00078e00ff */
[----:B------:R-:W-:-:S05]  /*64b0*/  F2FP.F16.F32.PACK_AB R0, RZ, R0 ;  /* 0x00000000ff00723e */ /* 0x000fca00000000ff */
[----:B------:R2:W-:Y:S01]  /*64c0*/  STG.E.U16 desc[UR36][R8.64], R0 ;  /* 0x0000000008007986 */ /* 0x0005e2000c101524 */
[----:B------:R-:W-:Y:S05]  /*64d0*/  BRA `(.L_x_5412) ;  /* 0x0000000c00087947 */ /* 0x000fea0003800000 */
.L_x_5415:
[----:B------:R-:W-:-:S13]  /*64e0*/  ISETP.NE.AND P0, PT, R0, 0x7, PT ;  /* 0x000000070000780c */ /* 0x000fda0003f05270 */
[----:B------:R-:W-:Y:S05]  /*64f0*/  @!P0 BRA `(.L_x_5417) ;  /* 0x0000000000348947 */ /* 0x000fea0003800000 */
[----:B------:R-:W-:-:S13]  /*6500*/  ISETP.NE.AND P0, PT, R0, 0x8, PT ;  /* 0x000000080000780c */ /* 0x000fda0003f05270 */
[----:B------:R-:W-:Y:S05]  /*6510*/  @!P0 BRA `(.L_x_5418) ;  /* 0x0000000000188947 */ /* 0x000fea0003800000 */
[----:B------:R-:W-:-:S13]  /*6520*/  ISETP.NE.AND P0, PT, R0, 0x9, PT ;  /* 0x000000090000780c */ /* 0x000fda0003f05270 */
[----:B------:R-:W-:Y:S05]  /*6530*/  @P0 BRA `(.L_x_5411) ;  /* 0x0000000800900947 */ /* 0x000fea0003800000 */
[----:B---3--:R-:W-:Y:S02]  /*6540*/  IMAD.U32 R22, R22, 0x10000, RZ ;  /* 0x0001000016167824 */ /* 0x008fe400078e00ff */
[----:B------:R-:W-:-:S05]  /*6550*/  IMAD.MOV.U32 R23, RZ, RZ, RZ ;  /* 0x000000ffff177224 */ /* 0x000fca00078e00ff */
[----:B------:R2:W-:Y:S01]  /*6560*/  STG.E.64 desc[UR36][R8.64], R22 ;  /* 0x0000001608007986 */ /* 0x0005e2000c101b24 */
[----:B------:R-:W-:Y:S05]  /*6570*/  BRA `(.L_x_5412) ;  /* 0x0000000800e07947 */ /* 0x000fea0003800000 */
.L_x_5418:
[----:B---3--:R-:W-:-:S05]  /*6580*/  IMAD.U32 R22, R22, 0x10000, RZ ;  /* 0x0001000016167824 */ /* 0x008fca00078e00ff */
[----:B------:R-:W-:-:S04]  /*6590*/  F2FP.F16.F32.PACK_AB R3, RZ, R22 ;  /* 0x00000016ff03723e */ /* 0x000fc800000000ff */
[----:B------:R-:W-:-:S05]  /*65a0*/  PRMT R3, R3, 0x5410, RZ ;  /* 0x0000541003037816 */ /* 0x000fca00000000ff */
[----:B------:R2:W-:Y:S01]  /*65b0*/  STG.E desc[UR36][R8.64], R3 ;  /* 0x0000000308007986 */ /* 0x0005e2000c101924 */
[----:B------:R-:W-:Y:S05]  /*65c0*/  BRA `(.L_x_5412) ;  /* 0x0000000800cc7947 */ /* 0x000fea0003800000 */
.L_x_5417:
[----:B---3--:R-:W-:-:S04]  /*65d0*/  IMAD.U32 R4, R22, 0x10000, RZ ;  /* 0x0001000016047824 */ /* 0x008fc800078e00ff */
[----:B------:R-:W-:-:S06]  /*65e0*/  FMUL.FTZ R4, R4, 1 ;  /* 0x3f80000004047820 */ /* 0x000fcc0000410000 */
[----:B------:R-:W2:Y:S02]  /*65f0*/  F2F.F64.F32 R4, R4 ;  /* 0x0000000400047310 */ /* 0x000ea40000201800 */
[----:B--2---:R2:W-:Y:S01]  /*6600*/  STG.E.64 desc[UR36][R8.64], R4 ;  /* 0x0000000408007986 */ /* 0x0045e2000c101b24 */
[----:B------:R-:W-:Y:S05]  /*6610*/  BRA `(.L_x_5412) ;  /* 0x0000000800b87947 */ /* 0x000fea0003800000 */
.L_x_5407:
        /* <DEDUP_REMOVED lines=8> */
[----:B---3--:R-:W-:-:S05]  /*66a0*/  IMAD.U32 R22, R22, 0x10000, RZ ;  /* 0x0001000016167824 */ /* 0x008fca00078e00ff */
[----:B------:R-:W-:-:S04]  /*66b0*/  FSETP.NEU.FTZ.AND P0, PT, R22, RZ, PT ;  /* 0x000000ff1600720b */ /* 0x000fc80003f1d000 */
[----:B------:R-:W-:-:S05]  /*66c0*/  SEL R3, RZ, 0x1, !P0 ;  /* 0x00000001ff037807 */ /* 0x000fca0004000000 */
[----:B------:R2:W-:Y:S01]  /*66d0*/  STG.E.U8 desc[UR36][R8.64], R3 ;  /* 0x0000000308007986 */ /* 0x0005e2000c101124 */
[----:B------:R-:W-:Y:S05]  /*66e0*/  BRA `(.L_x_5412) ;  /* 0x0000000800847947 */ /* 0x000fea0003800000 */
.L_x_5421:
[----:B---3--:R-:W-:Y:S01]  /*66f0*/  IMAD.U32 R22, R22, 0x10000, RZ ;  /* 0x0001000016167824 */ /* 0x008fe200078e00ff */
[----:B------:R-:W-:-:S03]  /*6700*/  CS2R R6, SRZ ;  /* 0x0000000000067805 */ /* 0x000fc6000001ff00 */
[----:B------:R-:W-:-:S06]  /*6710*/  FMUL.FTZ R4, R22, 1 ;  /* 0x3f80000016047820 */ /* 0x000fcc0000410000 */
[----:B------:R-:W2:Y:S02]  /*6720*/  F2F.F64.F32 R4, R4 ;  /* 0x0000000400047310 */ /* 0x000ea40000201800 */
[----:B--2---:R2:W-:Y:S01]  /*6730*/  STG.E.128 desc[UR36][R8.64], R4 ;  /* 0x0000000408007986 */ /* 0x0045e2000c101d24 */
[----:B------:R-:W-:Y:S05]  /*6740*/  BRA `(.L_x_5412) ;  /* 0x00000008006c7947 */ /* 0x000fea0003800000 */
.L_x_5420:
[----:B------:R-:W-:-:S13]  /*6750*/  ISETP.NE.AND P0, PT, R0, 0xf, PT ;  /* 0x0000000f0000780c */ /* 0x000fda0003f05270 */
[----:B------:R-:W-:Y:S05]  /*6760*/  @!P0 BRA `(.L_x_5422) ;  /* 0x0000000000b48947 */ /* 0x000fea0003800000 */
[----:B------:R-:W-:-:S13]  /*6770*/  ISETP.NE.AND P0, PT, R0, 0x17, PT ;  /* 0x000000170000780c */ /* 0x000fda0003f05270 */
[----:B------:R-:W-:Y:S05]  /*6780*/  @!P0 BRA `(.L_x_5423) ;  /* 0x0000000000548947 */ /* 0x000fea0003800000 */
[----:B------:R-:W-:-:S13]  /*6790*/  ISETP.NE.AND P0, PT, R0, 0x18, PT ;  /* 0x000000180000780c */ /* 0x000fda0003f05270 */
[----:B------:R-:W-:Y:S05]  /*67a0*/  @P0 BRA `(.L_x_5411) ;  /* 0x0000000400f40947 */ /* 0x000fea0003800000 */
[----:B---3--:R-:W-:Y:S01]  /*67b0*/  IMAD.U32 R7, R22, 0x10000, RZ ;  /* 0x0001000016077824 */ /* 0x008fe200078e00ff */
        /* <DEDUP_REMOVED lines=14> */
.L_x_5425:
[----:B------:R-:W-:Y:S05]  /*68a0*/  BSYNC B0 ;  /* 0x0000000000007941 */ /* 0x000fea0003800000 */
.L_x_5424:
[----:B------:R-:W-:-:S05]  /*68b0*/  LOP3.LUT R5, R0, R5, RZ, 0xfc, !PT ;  /* 0x0000000500057212 */ /* 0x000fca00078efcff */
[----:B------:R2:W-:Y:S01]  /*68c0*/  STG.E.U8 desc[UR36][R8.64], R5 ;  /* 0x0000000508007986 */ /* 0x0005e2000c101124 */
[----:B------:R-:W-:Y:S05]  /*68d0*/  BRA `(.L_x_5412) ;  /* 0x0000000800087947 */ /* 0x000fea0003800000 */
.L_x_5423:
[----:B---3--:R-:W-:Y:S01]  /*68e0*/  IMAD.U32 R5, R22, 0x10000, RZ ;  /* 0x0001000016057824 */ /* 0x008fe200078e00ff */
        /* <DEDUP_REMOVED lines=12> */
.L_x_5427:
[----:B------:R-:W-:Y:S01]  /*69b0*/  IMAD.MOV.U32 R0, RZ, RZ, 0x7f ;  /* 0x0000007fff007424 */ /* 0x000fe200078e00ff */
[----:B------:R-:W-:-:S04]  /*69c0*/  ISETP.GT.U32.AND P0, PT, R3, 0x7f800000, PT ;  /* 0x7f8000000300780c */ /* 0x000fc80003f04070 */
[----:B------:R-:W-:-:S09]  /*69d0*/  SEL R0, R0, 0x7c, P0 ;  /* 0x0000007c00007807 */ /* 0x000fd20000000000 */
.L_x_5428:
[----:B------:R-:W-:Y:S05]  /*69e0*/  BSYNC B0 ;  /* 0x0000000000007941 */ /* 0x000fea0003800000 */
.L_x_5426:
[----:B------:R-:W-:-:S04]  /*69f0*/  LOP3.LUT R3, R5, 0x80000000, RZ, 0xc0, !PT ;  /* 0x8000000005037812 */ /* 0x000fc800078ec0ff */
[----:B------:R-:W-:-:S04]  /*6a00*/  SHF.R.U32.HI R3, RZ, 0x18, R3 ;  /* 0x00000018ff037819 */ /* 0x000fc80000011603 */
[----:B------:R-:W-:-:S05]  /*6a10*/  LOP3.LUT R3, R0, R3, RZ, 0xfc, !PT ;  /* 0x0000000300037212 */ /* 0x000fca00078efcff */
[----:B------:R2:W-:Y:S01]  /*6a20*/  STG.E.U8 desc[UR36][R8.64], R3 ;  /* 0x0000000308007986 */ /* 0x0005e2000c101124 */
[----:B------:R-:W-:Y:S05]  /*6a30*/  BRA `(.L_x_5412) ;  /* 0x0000000400b07947 */ /* 0x000fea0003800000 */
.L_x_5422:
[----:B---3--:R2:W-:Y:S01]  /*6a40*/  STG.E.U16 desc[UR36][R8.64], R22 ;  /* 0x0000001608007986 */ /* 0x0085e2000c101524 */
[----:B------:R-:W-:Y:S05]  /*6a50*/  BRA `(.L_x_5412) ;  /* 0x0000000400a87947 */ /* 0x000fea0003800000 */
.L_x_5419:
        /* <DEDUP_REMOVED lines=8> */
[----:B---3--:R-:W-:-:S06]  /*6ae0*/  IMAD.U32 R3, R22, 0x10000, RZ ;  /* 0x0001000016037824 */ /* 0x008fcc00078e00ff */
[----:B------:R-:W2:Y:S02]  /*6af0*/  F2I.FTZ.U32.TRUNC.NTZ R3, R3 ;  /* 0x0000000300037305 */ /* 0x000ea4000021f000 */
[----:B--2---:R2:W-:Y:S01]  /*6b00*/  STG.E.U16 desc[UR36][R8.64], R3 ;  /* 0x0000000308007986 */ /* 0x0045e2000c101524 */
[----:B------:R-:W-:Y:S05]  /*6b10*/  BRA `(.L_x_5412) ;  /* 0x0000000400787947 */ /* 0x000fea0003800000 */
.L_x_5431:
[----:B---3--:R-:W-:Y:S01]  /*6b20*/  IMAD.U32 R5, R22, 0x10000, RZ ;  /* 0x0001000016057824 */ /* 0x008fe200078e00ff */
        /* <DEDUP_REMOVED lines=16> */
.L_x_5434:
[----:B------:R-:W-:-:S04]  /*6c30*/  LOP3.LUT R3, R5, 0x80000000, RZ, 0xc0, !PT ;  /* 0x8000000005037812 */ /* 0x000fc800078ec0ff */
[----:B------:R-:W-:-:S04]  /*6c40*/  SHF.R.U32.HI R3, RZ, 0x18, R3 ;  /* 0x00000018ff037819 */ /* 0x000fc80000011603 */
[----:B------:R-:W-:-:S04]  /*6c50*/  LOP3.LUT R0, R0, R3, RZ, 0xfc, !PT ;  /* 0x0000000300007212 */ /* 0x000fc800078efcff */
[----:B------:R-:W-:-:S07]  /*6c60*/  PRMT R4, R0, 0x7610, R4 ;  /* 0x0000761000047816 */ /* 0x000fce0000000004 */
.L_x_5433:
[----:B------:R-:W-:Y:S05]  /*6c70*/  BSYNC B0 ;  /* 0x0000000000007941 */ /* 0x000fea0003800000 */
.L_x_5432:
[----:B------:R2:W-:Y:S01]  /*6c80*/  STG.E.U8 desc[UR36][R8.64], R4 ;  /* 0x0000000408007986 */ /* 0x0005e2000c101124 */
[----:B------:R-:W-:Y:S05]  /*6c90*/  BRA `(.L_x_5412) ;  /* 0x0000000400187947 */ /* 0x000fea0003800000 */
.L_x_5430:
        /* <DEDUP_REMOVED lines=17> */
.L_x_5437:
[----:B------:R-:W-:-:S04]  /*6db0*/  LOP3.LUT R3, R5, 0x80000000, RZ, 0xc0, !PT ;  /* 0x8000000005037812 */ /* 0x000fc800078ec0ff */
[----:B------:R-:W-:-:S04]  /*6dc0*/  SHF.R.U32.HI R3, RZ, 0x18, R3 ;  /* 0x00000018ff037819 */ /* 0x000fc80000011603 */
[----:B------:R-:W-:-:S04]  /*6dd0*/  LOP3.LUT R0, R0, R3, RZ, 0xfc, !PT ;  /* 0x0000000300007212 */ /* 0x000fc800078efcff */
[----:B------:R-:W-:-:S07]  /*6de0*/  PRMT R4, R0, 0x7610, R4 ;  /* 0x0000761000047816 */ /* 0x000fce0000000004 */
.L_x_5436:
[----:B------:R-:W-:Y:S05]  /*6df0*/  BSYNC B0 ;  /* 0x0000000000007941 */ /* 0x000fea0003800000 */
.L_x_5435:
[----:B------:R2:W-:Y:S01]  /*6e00*/  STG.E.U8 desc[UR36][R8.64], R4 ;  /* 0x0000000408007986 */ /* 0x0005e2000c101124 */
[----:B------:R-:W-:Y:S05]  /*6e10*/  BRA `(.L_x_5412) ;  /* 0x0000000000b87947 */ /* 0x000fea0003800000 */
.L_x_5429:
[----:B------:R-:W-:-:S13]  /*6e20*/  ISETP.NE.AND P0, PT, R0, 0x1c, PT ;  /* 0x0000001c0000780c */ /* 0x000fda0003f05270 */
[----:B------:R-:W-:Y:S05]  /*6e30*/  @!P0 BRA `(.L_x_5438) ;  /* 0x0000000000a48947 */ /* 0x000fea0003800000 */
[----:B------:R-:W-:-:S13]  /*6e40*/  ISETP.NE.AND P0, PT, R0, 0x1d, PT ;  /* 0x0000001d0000780c */ /* 0x000fda0003f05270 */
[----:B------:R-:W-:Y:S05]  /*6e50*/  @!P0 BRA `(.L_x_5439) ;  /* 0x00000000008c8947 */ /* 0x000fea0003800000 */
[----:B------:R-:W-:-:S13]  /*6e60*/  ISETP.NE.AND P0, PT, R0, 0x2c, PT ;  /* 0x0000002c0000780c */ /* 0x000fda0003f05270 */
[----:B------:R-:W-:Y:S05]  /*6e70*/  @P0 BRA `(.L_x_5411) ;  /* 0x0000000000400947 */ /* 0x000fea0003800000 */
[----:B---3--:R-:W-:-:S05]  /*6e80*/  IMAD.U32 R22, R22, 0x10000, RZ ;  /* 0x0001000016167824 */ /* 0x008fca00078e00ff */
        /* <DEDUP_REMOVED lines=15> */
.L_x_5411:
[----:B------:R-:W-:Y:S01]  /*6f80*/  MOV R14, 0x0 ;  /* 0x00000000000e7802 */ /* 0x000fe20000000f00 */
[----:B------:R-:W-:Y:S01]  /*6f90*/  ULDC.64 UR4, c[0x4][0x128] ;  /* 0x01004a0000047ab9 */ /* 0x000fe20000000a00 */
[----:B------:R-:W-:Y:S01]  /*6fa0*/  ULDC.64 UR6, c[0x4][0x40] ;  /* 0x0100100000067ab9 */ /* 0x000fe20000000a00 */
[----:B------:R-:W-:Y:S02]  /*6fb0*/  IMAD.U32 R4, RZ, RZ, UR4 ;  /* 0x00000004ff047e24 */ /* 0x000fe4000f8e00ff */
[----:B------:R-:W-:Y:S01]  /*6fc0*/  IMAD.U32 R5, RZ, RZ, UR5 ;  /* 0x00000005ff057e24 */ /* 0x000fe2000f8e00ff */
[----:B------:R-:W2:Y:S01]  /*6fd0*/  LDC.64 R14, c[0x4][R14] ;  /* 0x010000000e0e7b82 */ /* 0x000ea20000000a00 */
        /* <DEDUP_REMOVED lines=9> */
[----:B0123--:R-:W-:Y:S05]  /*7070*/  CALL.ABS.NOINC R14 ;  /* 0x000000000e007343 */ /* 0x00ffea0003c00000 */
.L_x_5440:
[----:B------:R-:W-:Y:S05]  /*7080*/  BRA `(.L_x_5412) ;  /* 0x00000000001c7947 */ /* 0x000fea0003800000 */
.L_x_5439:
[----:B---3--:R-:W-:-:S06]  /*7090*/  IMAD.U32 R4, R22, 0x10000, RZ ;  /* 0x0001000016047824 */ /* 0x008fcc00078e00ff */
[----:B------:R-:W2:Y:S02]  /*70a0*/  F2I.U64.TRUNC R4, R4 ;  /* 0x0000000400047311 */ /* 0x000ea4000020d800 */
[----:B--2---:R4:W-:Y:S01]  /*70b0*/  STG.E.64 desc[UR36][R8.64], R4 ;  /* 0x0000000408007986 */ /* 0x0049e2000c101b24 */
[----:B------:R-:W-:Y:S05]  /*70c0*/  BRA `(.L_x_5412) ;  /* 0x00000000000c7947 */ /* 0x000fea0003800000 */
.L_x_5438:
[----:B---3--:R-:W-:-:S04]  /*70d0*/  IMAD.U32 R22, R22, 0x10000, RZ ;  /* 0x0001000016167824 */ /* 0x008fc800078e00ff */
[----:B------:R-:W2:Y:S02]  /*70e0*/  F2I.FTZ.U32.TRUNC.NTZ R3, R22 ;  /* 0x0000001600037305 */ /* 0x000ea4000021f000 */
[----:B--2---:R2:W-:Y:S02]  /*70f0*/  STG.E desc[UR36][R8.64], R3 ;  /* 0x0000000308007986 */ /* 0x0045e4000c101924 */
.L_x_5412:
[----:B------:R-:W-:-:S05]  /*7100*/  VIADD R25, R25, 0x80 ;  /* 0x0000008019197836 */ /* 0x000fca0000000000 */
[----:B------:R-:W-:-:S13]  /*7110*/  ISETP.GE.AND P0, PT, R25, R16, PT ;  /* 0x000000101900720c */ /* 0x000fda0003f06270 */
[----:B------:R-:W-:Y:S05]  /*7120*/  @P0 BRA `(.L_x_5406) ;  /* 0x0000000c00f00947 */ /* 0x000fea0003800000 */
[----:B--234-:R-:W2:Y:S01]  /*7130*/  LDC.64 R8, c[0x0][0x218] ;  /* 0x00008600ff087b82 */ /* 0x01cea20000000a00 */
[----:B------:R-:W-:Y:S01]  /*7140*/  IMAD R0, R2, 0x200, R25 ;  /* 0x0000020002007824 */ /* 0x000fe200078e0219 */
[----:B------:R-:W-:Y:S01]  /*7150*/  PRMT R4, R19, 0x9910, RZ ;  /* 0x0000991013047816 */ /* 0x000fe200000000ff */
        /* <DEDUP_REMOVED lines=16> */
[----:B------:R-:W1:Y:S02]  /*7260*/  F2I.FTZ.TRUNC.NTZ R17, R17 ;  /* 0x0000001100117305 */ /* 0x000e64000021f100 */
[----:B-1----:R1:W-:Y:S01]  /*7270*/  STG.E.U8 desc[UR36][R8.64], R17 ;  /* 0x0000001108007986 */ /* 0x0023e2000c101124 */
[----:B------:R-:W-:Y:S05]  /*7280*/  BRA `(.L_x_5446) ;  /* 0x0000000c00947947 */ /* 0x000fea0003800000 */
.L_x_5444:
[----:B-1----:R-:W-:-:S06]  /*7290*/  IMAD.U32 R5, R17, 0x10000, RZ ;  /* 0x0001000011057824 */ /* 0x002fcc00078e00ff */
[----:B------:R-:W1:Y:S02]  /*72a0*/  F2I.S64.TRUNC R4, R5 ;  /* 0x0000000500047311 */ /* 0x000e64000020d900 */
[----:B-1----:R4:W-:Y:S01]  /*72b0*/  STG.E.U8 desc[UR36][R8.64], R4 ;  /* 0x0000000408007986 */ /* 0x0029e2000c101124 */
[----:B------:R-:W-:Y:S05]  /*72c0*/  BRA `(.L_x_5446) ;  /* 0x0000000c00847947 */ /* 0x000fea0003800000 */
.L_x_5443:
        /* <DEDUP_REMOVED lines=10> */
.L_x_5448:
[----:B-1----:R-:W-:-:S06]  /*7370*/  IMAD.U32 R17, R17, 0x10000, RZ ;  /* 0x0001000011117824 */ /* 0x002fcc00078e00ff */
[----:B------:R-:W1:Y:S02]  /*7380*/  F2I.FTZ.TRUNC.NTZ R17, R17 ;  /* 0x0000001100117305 */ /* 0x000e64000021f100 */
[----:B-1----:R3:W-:Y:S01]  /*7390*/  STG.E desc[UR36][R8.64], R17 ;  /* 0x0000001108007986 */ /* 0x0027e2000c101924 */
[----:B------:R-:W-:Y:S05]  /*73a0*/  BRA `(.L_x_5446) ;  /* 0x0000000c004c7947 */ /* 0x000fea0003800000 */
.L_x_5447:
[----:B-1----:R-:W-:-:S06]  /*73b0*/  IMAD.U32 R17, R17, 0x10000, RZ ;  /* 0x0001000011117824 */ /* 0x002fcc00078e00ff */
[----:B------:R-:W1:Y:S02]  /*73c0*/  F2I.FTZ.TRUNC.NTZ R17, R17 ;  /* 0x0000001100117305 */ /* 0x000e64000021f100 */
[----:B-1----:R1:W-:Y:S01]  /*73d0*/  STG.E.U16 desc[UR36][R8.64], R17 ;  /* 0x0000001108007986 */ /* 0x0023e2000c101524 */
[----:B------:R-:W-:Y:S05]  /*73e0*/  BRA `(.L_x_5446) ;  /* 0x0000000c003c7947 */ /* 0x000fea0003800000 */
.L_x_5442:
        /* <DEDUP_REMOVED lines=9> */
.L_x_5450:
[----:B-1----:R-:W-:-:S05]  /*7480*/  IMAD.U32 R0, R17, 0x10000, RZ ;  /* 0x0001000011007824 */ /* 0x002fca00078e00ff */
[----:B------:R-:W-:-:S05]  /*7490*/  F2FP.F16.F32.PACK_AB R0, RZ, R0 ;  /* 0x00000000ff00723e */ /* 0x000fca00000000ff */
[----:B------:R1:W-:Y:S01]  /*74a0*/  STG.E.U16 desc[UR36][R8.64], R0 ;  /* 0x0000000008007986 */ /* 0x0003e2000c101524 */
[----:B------:R-:W-:Y:S05]  /*74b0*/  BRA `(.L_x_5446) ;  /* 0x0000000c00087947 */ /* 0x000fea0003800000 */
.L_x_5449:
        /* <DEDUP_REMOVED lines=10> */
.L_x_5452:
[----:B-1----:R-:W-:-:S05]  /*7560*/  IMAD.U32 R17, R17, 0x10000, RZ ;  /* 0x0001000011117824 */ /* 0x002fca00078e00ff */
[----:B------:R-:W-:-:S04]  /*7570*/  F2FP.F16.F32.PACK_AB R3, RZ, R17 ;  /* 0x00000011ff03723e */ /* 0x000fc800000000ff */
[----:B------:R-:W-:-:S05]  /*7580*/  PRMT R3, R3, 0x5410, RZ ;  /* 0x0000541003037816 */ /* 0x000fca00000000ff */
[----:B------:R1:W-:Y:S01]  /*7590*/  STG.E desc[UR36][R8.64], R3 ;  /* 0x0000000308007986 */ /* 0x0003e2000c101924 */
[----:B------:R-:W-:Y:S05]  /*75a0*/  BRA `(.L_x_5446) ;  /* 0x0000000800cc7947 */ /* 0x000fea0003800000 */
.L_x_5451:
[----:B-1----:R-:W-:-:S04]  /*75b0*/  IMAD.U32 R4, R17, 0x10000, RZ ;  /* 0x0001000011047824 */ /* 0x002fc800078e00ff */
[----:B------:R-:W-:-:S06]  /*75c0*/  FMUL.FTZ R4, R4, 1 ;  /* 0x3f80000004047820 */ /* 0x000fcc0000410000 */
[----:B------:R-:W1:Y:S02]  /*75d0*/  F2F.F64.F32 R4, R4 ;  /* 0x0000000400047310 */ /* 0x000e640000201800 */
[----:B-1----:R1:W-:Y:S01]  /*75e0*/  STG.E.64 desc[UR36][R8.64], R4 ;  /* 0x0000000408007986 */ /* 0x0023e2000c101b24 */
[----:B------:R-:W-:Y:S05]  /*75f0*/  BRA `(.L_x_5446) ;  /* 0x0000000800b87947 */ /* 0x000fea0003800000 */
.L_x_5441:
        /* <DEDUP_REMOVED lines=13> */
.L_x_5455:
[----:B-1----:R-:W-:Y:S01]  /*76d0*/  IMAD.U32 R17, R17, 0x10000, RZ ;  /* 0x0001000011117824 */ /* 0x002fe200078e00ff */
[----:B------:R-:W-:-:S03]  /*76e0*/  CS2R R6, SRZ ;  /* 0x0000000000067805 */ /* 0x000fc6000001ff00 */
[----:B------:R-:W-:-:S06]  /*76f0*/  FMUL.FTZ R4, R17, 1 ;  /* 0x3f80000011047820 */ /* 0x000fcc0000410000 */
[----:B------:R-:W1:Y:S02]  /*7700*/  F2F.F64.F32 R4, R4 ;  /* 0x0000000400047310 */ /* 0x000e640000201800 */
[----:B-1----:R1:W-:Y:S01]  /*7710*/  STG.E.128 desc[UR36][R8.64], R4 ;  /* 0x0000000408007986 */ /* 0x0023e2000c101d24 */
[----:B------:R-:W-:Y:S05]  /*7720*/  BRA `(.L_x_5446) ;  /* 0x00000008006c7947 */ /* 0x000fea0003800000 */
.L_x_5454:
        /* <DEDUP_REMOVED lines=21> */
.L_x_5459:
[----:B------:R-:W-:Y:S05]  /*7880*/  BSYNC B0 ;  /* 0x0000000000007941 */ /* 0x000fea0003800000 */
.L_x_5458:
[----:B------:R-:W-:-:S05]  /*7890*/  LOP3.LUT R5, R0, R5, RZ, 0xfc, !PT ;  /* 0x0000000500057212 */ /* 0x000fca00078efcff */
[----:B------:R1:W-:Y:S01]  /*78a0*/  STG.E.U8 desc[UR36][R8.64], R5 ;  /* 0x0000000508007986 */ /* 0x0003e2000c101124 */
[----:B------:R-:W-:Y:S05]  /*78b0*/  BRA `(.L_x_5446) ;  /* 0x0000000800087947 */ /* 0x000fea0003800000 */
.L_x_5457:
        /* <DEDUP_REMOVED lines=13> */
.L_x_5461:
[----:B------:R-:W-:Y:S01]  /*7990*/  IMAD.MOV.U32 R0, RZ, RZ, 0x7f ;  /* 0x0000007fff007424 */ /* 0x000fe200078e00ff */
[----:B------:R-:W-:-:S04]  /*79a0*/  ISETP.GT.U32.AND P0, PT, R3, 0x7f800000, PT ;  /* 0x7f8000000300780c */ /* 0x000fc80003f04070 */
[----:B------:R-:W-:-:S09]  /*79b0*/  SEL R0, R0, 0x7c, P0 ;  /* 0x0000007c00007807 */ /* 0x000fd20000000000 */
.L_x_5462:
[----:B------:R-:W-:Y:S05]  /*79c0*/  BSYNC B0 ;  /* 0x0000000000007941 */ /* 0x000fea0003800000 */
.L_x_5460:
[----:B------:R-:W-:-:S04]  /*79d0*/  LOP3.LUT R3, R17, 0x80000000, RZ, 0xc0, !PT ;  /* 0x8000000011037812 */ /* 0x000fc800078ec0ff */
[----:B------:R-:W-:-:S04]  /*79e0*/  SHF.R.U32.HI R3, RZ, 0x18, R3 ;  /* 0x00000018ff037819 */ /* 0x000fc80000011603 */
[----:B------:R-:W-:-:S05]  /*79f0*/  LOP3.LUT R3, R0, R3, RZ, 0xfc, !PT ;  /* 0x0000000300037212 */ /* 0x000fca00078efcff */
[----:B------:R1:W-:Y:S01]  /*7a00*/  STG.E.U8 desc[UR36][R8.64], R3 ;  /* 0x0000000308007986 */ /* 0x0003e2000c101124 */
[----:B------:R-:W-:Y:S05]  /*7a10*/  BRA `(.L_x_5446) ;  /* 0x0000000400b07947 */ /* 0x000fea0003800000 */
.L_x_5456:
[----:B-1----:R1:W-:Y:S01]  /*7a20*/  STG.E.U16 desc[UR36][R8.64], R17 ;  /* 0x0000001108007986 */ /* 0x0023e2000c101524 */
[----:B------:R-:W-:Y:S05]  /*7a30*/  BRA `(.L_x_5446) ;  /* 0x0000000400a87947 */ /* 0x000fea0003800000 */
.L_x_5453:
        /* <DEDUP_REMOVED lines=12> */
.L_x_5465:
        /* <DEDUP_REMOVED lines=17> */
.L_x_5468:
[----:B------:R-:W-:-:S04]  /*7c10*/  LOP3.LUT R3, R17, 0x80000000, RZ, 0xc0, !PT ;  /* 0x8000000011037812 */ /* 0x000fc800078ec0ff */
[----:B------:R-:W-:-:S04]  /*7c20*/  SHF.R.U32.HI R3, RZ, 0x18, R3 ;  /* 0x00000018ff037819 */ /* 0x000fc80000011603 */
[----:B------:R-:W-:-:S04]  /*7c30*/  LOP3.LUT R0, R0, R3, RZ, 0xfc, !PT ;  /* 0x0000000300007212 */ /* 0x000fc800078efcff */
[----:B------:R-:W-:-:S07]  /*7c40*/  PRMT R4, R0, 0x7610, R4 ;  /* 0x0000761000047816 */ /* 0x000fce0000000004 */
.L_x_5467:
[----:B------:R-:W-:Y:S05]  /*7c50*/  BSYNC B0 ;  /* 0x0000000000007941 */ /* 0x000fea0003800000 */
.L_x_5466:
[----:B------:R1:W-:Y:S01]  /*7c60*/  STG.E.U8 desc[UR36][R8.64], R4 ;  /* 0x0000000408007986 */ /* 0x0003e2000c101124 */
[----:B------:R-:W-:Y:S05]  /*7c70*/  BRA `(.L_x_5446) ;  /* 0x0000000400187947 */ /* 0x000fea0003800000 */
.L_x_5464:
        /* <DEDUP_REMOVED lines=17> */
.L_x_5471:
[----:B------:R-:W-:-:S04]  /*7d90*/  LOP3.LUT R3, R17, 0x80000000, RZ, 0xc0, !PT ;  /* 0x8000000011037812 */ /* 0x000fc800078ec0ff */
[----:B------:R-:W-:-:S04]  /*7da0*/  SHF.R.U32.HI R3, RZ, 0x18, R3 ;  /* 0x00000018ff037819 */ /* 0x000fc80000011603 */
[----:B------:R-:W-:-:S04]  /*7db0*/  LOP3.LUT R0, R0, R3, RZ, 0xfc, !PT ;  /* 0x0000000300007212 */ /* 0x000fc800078efcff */
[----:B------:R-:W-:-:S07]  /*7dc0*/  PRMT R4, R0, 0x7610, R4 ;  /* 0x0000761000047816 */ /* 0x000fce0000000004 */
.L_x_5470:
[----:B------:R-:W-:Y:S05]  /*7dd0*/  BSYNC B0 ;  /* 0x0000000000007941 */ /* 0x000fea0003800000 */
.L_x_5469:
[----:B------:R1:W-:Y:S01]  /*7de0*/  STG.E.U8 desc[UR36][R8.64], R4 ;  /* 0x0000000408007986 */ /* 0x0003e2000c101124 */
[----:B------:R-:W-:Y:S05]  /*7df0*/  BRA `(.L_x_5446) ;  /* 0x0000000000b87947 */ /* 0x000fea0003800000 */
.L_x_5463:
        /* <DEDUP_REMOVED lines=22> */
.L_x_5445:
        /* <DEDUP_REMOVED lines=15> */
[----:B012---:R-:W-:Y:S05]  /*8050*/  CALL.ABS.NOINC R14 ;  /* 0x000000000e007343 */ /* 0x007fea0003c00000 */
.L_x_5474:
[----:B------:R-:W-:Y:S05]  /*8060*/  BRA `(.L_x_5446) ;  /* 0x00000000001c7947 */ /* 0x000fea0003800000 */
.L_x_5473:
[----:B-1----:R-:W-:-:S06]  /*8070*/  IMAD.U32 R4, R17, 0x10000, RZ ;  /* 0x0001000011047824 */ /* 0x002fcc00078e00ff */
[----:B------:R-:W1:Y:S02]  /*8080*/  F2I.U64.TRUNC R4, R4 ;  /* 0x0000000400047311 */ /* 0x000e64000020d800 */
[----:B-1----:R1:W-:Y:S01]  /*8090*/  STG.E.64 desc[UR36][R8.64], R4 ;  /* 0x0000000408007986 */ /* 0x0023e2000c101b24 */
[----:B------:R-:W-:Y:S05]  /*80a0*/  BRA `(.L_x_5446) ;  /* 0x00000000000c7947 */ /* 0x000fea0003800000 */
.L_x_5472:
[----:B-1----:R-:W-:-:S06]  /*80b0*/  IMAD.U32 R17, R17, 0x10000, RZ ;  /* 0x0001000011117824 */ /* 0x002fcc00078e00ff */
[----:B------:R-:W1:Y:S02]  /*80c0*/  F2I.FTZ.U32.TRUNC.NTZ R17, R17 ;  /* 0x0000001100117305 */ /* 0x000e64000021f000 */
[----:B-1----:R1:W-:Y:S02]  /*80d0*/  STG.E desc[UR36][R8.64], R17 ;  /* 0x0000001108007986 */ /* 0x0023e4000c101924 */
.L_x_5446:
[----:B------:R-:W-:-:S07]  /*80e0*/  VIADD R25, R25, 0x80 ;  /* 0x0000008019197836 */ /* 0x000fce0000000000 */
.L_x_5406:
[----:B------:R-:W-:Y:S05]  /*80f0*/  BSYNC B6 ;  /* 0x0000000000067941 */ /* 0x000fea0003800000 */
.L_x_5405:
[----:B------:R-:W-:-:S13]  /*8100*/  ISETP.GE.AND P0, PT, R25, R16, PT ;  /* 0x000000101900720c */ /* 0x000fda0003f06270 */
[----:B------:R-:W-:Y:S05]  /*8110*/  @P0 EXIT ;  /* 0x000000000000094d */ /* 0x000fea0003800000 */
[----:B-12-4-:R-:W1:Y:S01]  /*8120*/  LDC.64 R4, c[0x0][0x218] ;  /* 0x00008600ff047b82 */ /* 0x016e620000000a00 */
[----:B------:R-:W-:Y:S01]  /*8130*/  PRMT R0, R19, 0x9910, RZ ;  /* 0x0000991013007816 */ /* 0x000fe200000000ff */
[----:B------:R-:W-:Y:S01]  /*8140*/  IMAD R2, R2, 0x200, R25 ;  /* 0x0000020002027824 */ /* 0x000fe200078e0219 */
[----:B------:R-:W-:Y:S02]  /*8150*/  ULDC UR4, c[0x0][0x238] ;  /* 0x00008e0000047ab9 */ /* 0x000fe40000000800 */
[----:B------:R-:W-:Y:S01]  /*8160*/  ISETP.GT.AND P1, PT, R0, 0x9, PT ;  /* 0x000000090000780c */ /* 0x000fe20003f24270 */
[----:B---3--:R-:W-:-:S05]  /*8170*/  IMAD R3, R2, UR4, RZ ;  /* 0x0000000402037c24 */ /* 0x008fca000f8e02ff */
        /* <DEDUP_REMOVED lines=13> */
[----:B0-----:R-:W-:Y:S01]  /*8250*/  STG.E.U8 desc[UR36][R2.64], R5 ;  /* 0x0000000502007986 */ /* 0x001fe2000c101124 */
[----:B------:R-:W-:Y:S05]  /*8260*/  EXIT ;  /* 0x000000000000794d */ /* 0x000fea0003800000 */
.L_x_5478:
[----:B0-----:R-:W-:-:S06]  /*8270*/  IMAD.U32 R5, R18, 0x10000, RZ ;  /* 0x0001000012057824 */ /* 0x001fcc00078e00ff */
[----:B------:R-:W0:Y:S02]  /*8280*/  F2I.S64.TRUNC R4, R5 ;  /* 0x0000000500047311 */ /* 0x000e24000020d900 */
[----:B0-----:R-:W-:Y:S01]  /*8290*/  STG.E.U8 desc[UR36][R2.64], R4 ;  /* 0x0000000402007986 */ /* 0x001fe2000c101124 */
[----:B------:R-:W-:Y:S05]  /*82a0*/  EXIT ;  /* 0x000000000000794d */ /* 0x000fea0003800000 */
.L_x_5477:
        /* <DEDUP_REMOVED lines=8> */
[----:B0-----:R-:W-:Y:S01]  /*8330*/  STG.E.64 desc[UR36][R2.64], R4 ;  /* 0x0000000402007986 */ /* 0x001fe2000c101b24 */
[----:B------:R-:W-:Y:S05]  /*8340*/  EXIT ;  /* 0x000000000000794d */ /* 0x000fea0003800000 */
.L_x_5481:
[----:B0-----:R-:W-:-:S04]  /*8350*/  IMAD.U32 R18, R18, 0x10000, RZ ;  /* 0x0001000012127824 */ /* 0x001fc800078e00ff */
[----:B------:R-:W0:Y:S02]  /*8360*/  F2I.FTZ.TRUNC.NTZ R5, R18 ;  /* 0x0000001200057305 */ /* 0x000e24000021f100 */
[----:B0-----:R-:W-:Y:S01]  /*8370*/  STG.E desc[UR36][R2.64], R5 ;  /* 0x0000000502007986 */ /* 0x001fe2000c101924 */
[----:B------:R-:W-:Y:S05]  /*8380*/  EXIT ;  /* 0x000000000000794d */ /* 0x000fea0003800000 */
.L_x_5480:
[----:B0-----:R-:W-:-:S04]  /*8390*/  IMAD.U32 R18, R18, 0x10000, RZ ;  /* 0x0001000012127824 */ /* 0x001fc800078e00ff */
[----:B------:R-:W0:Y:S02]  /*83a0*/  F2I.FTZ.TRUNC.NTZ R5, R18 ;  /* 0x0000001200057305 */ /* 0x000e24000021f100 */
[----:B0-----:R-:W-:Y:S01]  /*83b0*/  STG.E.U16 desc[UR36][R2.64], R5 ;  /* 0x0000000502007986 */ /* 0x001fe2000c101524 */
[----:B------:R-:W-:Y:S05]  /*83c0*/  EXIT ;  /* 0x000000000000794d */ /* 0x000fea0003800000 */
.L_x_5476:
[----:B------:R-:W-:-:S13]  /*83d0*/  ISETP.GT.AND P0, PT, R0, 0x6, PT ;  /* 0x000000060000780c */ /* 0x000fda0003f04270 */
[----:B------:R-:W-:Y:S05]  /*83e0*/  @P0 BRA `(.L_x_5482) ;  /* 0x00000000002c0947 */ /* 0x000fea0003800000 */
[----:B------:R-:W-:-:S13]  /*83f0*/  ISETP.NE.AND P0, PT, R0, 0x5, PT ;  /* 0x000000050000780c */ /* 0x000fda0003f05270 */
[----:B------:R-:W-:Y:S05]  /*8400*/  @!P0 BRA `(.L_x_5483) ;  /* 0x0000000000148947 */ /* 0x000fea0003800000 */
[----:B------:R-:W-:-:S13]  /*8410*/  ISETP.NE.AND P0, PT, R0, 0x6, PT ;  /* 0x000000060000780c */ /* 0x000fda0003f05270 */
[----:B------:R-:W-:Y:S05]  /*8420*/  @P0 BRA `(.L_x_5479) ;  /* 0x0000000800c40947 */ /* 0x000fea0003800000 */
[----:B0-----:R-:W-:-:S05]  /*8430*/  IMAD.U32 R5, R18, 0x10000, RZ ;  /* 0x0001000012057824 */ /* 0x001fca00078e00ff */
[----:B------:R-:W-:Y:S01]  /*8440*/  STG.E desc[UR36][R2.64], R5 ;  /* 0x0000000502007986 */ /* 0x000fe2000c101924 */
[----:B------:R-:W-:Y:S05]  /*8450*/  EXIT ;  /* 0x000000000000794d */ /* 0x000fea0003800000 */
.L_x_5483:
[----:B0-----:R-:W-:-:S05]  /*8460*/  IMAD.U32 R0, R18, 0x10000, RZ ;  /* 0x0001000012007824 */ /* 0x001fca00078e00ff */
[----:B------:R-:W-:-:S05]  /*8470*/  F2FP.F16.F32.PACK_AB R0, RZ, R0 ;  /* 0x00000000ff00723e */ /* 0x000fca00000000ff */
[----:B------:R-:W-:Y:S01]  /*8480*/  STG.E.U16 desc[UR36][R2.64], R0 ;  /* 0x0000000002007986 */ /* 0x000fe2000c101524 */
[----:B------:R-:W-:Y:S05]  /*8490*/  EXIT ;  /* 0x000000000000794d */ /* 0x000fea0003800000 */
.L_x_5482:
        /* <DEDUP_REMOVED lines=8> */
[----:B------:R-:W-:Y:S01]  /*8520*/  STG.E.64 desc[UR36][R2.64], R18 ;  /* 0x0000001202007986 */ /* 0x000fe2000c101b24 */
[----:B------:R-:W-:Y:S05]  /*8530*/  EXIT ;  /* 0x000000000000794d */ /* 0x000fea0003800000 */
.L_x_5485:
[----:B0-----:R-:W-:-:S05]  /*8540*/  IMAD.U32 R18, R18, 0x10000, RZ ;  /* 0x0001000012127824 */ /* 0x001fca00078e00ff */
[----:B------:R-:W-:-:S04]  /*8550*/  F2FP.F16.F32.PACK_AB R5, RZ, R18 ;  /* 0x00000012ff05723e */ /* 0x000fc800000000ff */
[----:B------:R-:W-:-:S05]  /*8560*/  PRMT R5, R5, 0x5410, RZ ;  /* 0x0000541005057816 */ /* 0x000fca00000000ff */
[----:B------:R-:W-:Y:S01]  /*8570*/  STG.E desc[UR36][R2.64], R5 ;  /* 0x0000000502007986 */ /* 0x000fe2000c101924 */
[----:B------:R-:W-:Y:S05]  /*8580*/  EXIT ;  /* 0x000000000000794d */ /* 0x000fea0003800000 */
.L_x_5484:
[----:B0-----:R-:W-:-:S04]  /*8590*/  IMAD.U32 R4, R18, 0x10000, RZ ;  /* 0x0001000012047824 */ /* 0x001fc800078e00ff */
[----:B------:R-:W-:-:S06]  /*85a0*/  FMUL.FTZ R4, R4, 1 ;  /* 0x3f80000004047820 */ /* 0x000fcc0000410000 */
[----:B------:R-:W0:Y:S02]  /*85b0*/  F2F.F64.F32 R4, R4 ;  /* 0x0000000400047310 */ /* 0x000e240000201800 */
[----:B0-----:R-:W-:Y:S01]  /*85c0*/  STG.E.64 desc[UR36][R2.64], R4 ;  /* 0x0000000402007986 */ /* 0x001fe2000c101b24 */
[----:B------:R-:W-:Y:S05]  /*85d0*/  EXIT ;  /* 0x000000000000794d */ /* 0x000fea0003800000 */
.L_x_5475:
        /* <DEDUP_REMOVED lines=11> */
[----:B------:R-:W-:Y:S01]  /*8690*/  STG.E.U8 desc[UR36][R2.64], R5 ;  /* 0x0000000502007986 */ /* 0x000fe2000c101124 */
[----:B------:R-:W-:Y:S05]  /*86a0*/  EXIT ;  /* 0x000000000000794d */ /* 0x000fea0003800000 */
.L_x_5488:
[----:B0-----:R-:W-:Y:S01]  /*86b0*/  IMAD.U32 R18, R18, 0x10000, RZ ;  /* 0x0001000012127824 */ /* 0x001fe200078e00ff */
[----:B------:R-:W-:-:S03]  /*86c0*/  CS2R R6, SRZ ;  /* 0x0000000000067805 */ /* 0x000fc6000001ff00 */
[----:B------:R-:W-:-:S06]  /*86d0*/  FMUL.FTZ R4, R18, 1 ;  /* 0x3f80000012047820 */ /* 0x000fcc0000410000 */
[----:B------:R-:W0:Y:S02]  /*86e0*/  F2F.F64.F32 R4, R4 ;  /* 0x0000000400047310 */ /* 0x000e240000201800 */
[----:B0-----:R-:W-:Y:S01]  /*86f0*/  STG.E.128 desc[UR36][R2.64], R4 ;  /* 0x0000000402007986 */ /* 0x001fe2000c101d24 */
[----:B------:R-:W-:Y:S05]  /*8700*/  EXIT ;  /* 0x000000000000794d */ /* 0x000fea0003800000 */
.L_x_5487:
        /* <DEDUP_REMOVED lines=21> */
.L_x_5492:
[----:B------:R-:W-:Y:S05]  /*8860*/  BSYNC B0 ;  /* 0x0000000000007941 */ /* 0x000fea0003800000 */
.L_x_5491:
[----:B------:R-:W-:-:S05]  /*8870*/  LOP3.LUT R5, R0, R5, RZ, 0xfc, !PT ;  /* 0x0000000500057212 */ /* 0x000fca00078efcff */
[----:B------:R-:W-:Y:S01]  /*8880*/  STG.E.U8 desc[UR36][R2.64], R5 ;  /* 0x0000000502007986 */ /* 0x000fe2000c101124 */
[----:B------:R-:W-:Y:S05]  /*8890*/  EXIT ;  /* 0x000000000000794d */ /* 0x000fea0003800000 */
.L_x_5490:
        /* <DEDUP_REMOVED lines=13> */
.L_x_5494:
[----:B------:R-:W-:Y:S01]  /*8970*/  IMAD.MOV.U32 R0, RZ, RZ, 0x7f ;  /* 0x0000007fff007424 */ /* 0x000fe200078e00ff */
[----:B------:R-:W-:-:S04]  /*8980*/  ISETP.GT.U32.AND P0, PT, R4, 0x7f800000, PT ;  /* 0x7f8000000400780c */ /* 0x000fc80003f04070 */
[----:B------:R-:W-:-:S09]  /*8990*/  SEL R0, R0, 0x7c, P0 ;  /* 0x0000007c00007807 */ /* 0x000fd20000000000 */
.L_x_5495:
[----:B------:R-:W-:Y:S05]  /*89a0*/  BSYNC B0 ;  /* 0x0000000000007941 */ /* 0x000fea0003800000 */
.L_x_5493:
[----:B------:R-:W-:-:S04]  /*89b0*/  LOP3.LUT R4, R5, 0x80000000, RZ, 0xc0, !PT ;  /* 0x8000000005047812 */ /* 0x000fc800078ec0ff */
[----:B------:R-:W-:-:S04]  /*89c0*/  SHF.R.U32.HI R5, RZ, 0x18, R4 ;  /* 0x00000018ff057819 */ /* 0x000fc80000011604 */
[----:B------:R-:W-:-:S05]  /*89d0*/  LOP3.LUT R5, R0, R5, RZ, 0xfc, !PT ;  /* 0x0000000500057212 */ /* 0x000fca00078efcff */
[----:B------:R-:W-:Y:S01]  /*89e0*/  STG.E.U8 desc[UR36][R2.64], R5 ;  /* 0x0000000502007986 */ /* 0x000fe2000c101124 */
[----:B------:R-:W-:Y:S05]  /*89f0*/  EXIT ;  /* 0x000000000000794d */ /* 0x000fea0003800000 */
.L_x_5489:
[----:B0-----:R-:W-:Y:S01]  /*8a00*/  STG.E.U16 desc[UR36][R2.64], R18 ;  /* 0x0000001202007986 */ /* 0x001fe2000c101524 */
[----:B------:R-:W-:Y:S05]  /*8a10*/  EXIT ;  /* 0x000000000000794d */ /* 0x000fea0003800000 */
.L_x_5486:
        /* <DEDUP_REMOVED lines=10> */
[----:B0-----:R-:W-:Y:S01]  /*8ac0*/  STG.E.U16 desc[UR36][R2.64], R5 ;  /* 0x0000000502007986 */ /* 0x001fe2000c101524 */
[----:B------:R-:W-:Y:S05]  /*8ad0*/  EXIT ;  /* 0x000000000000794d */ /* 0x000fea0003800000 */
.L_x_5498:
        /* <DEDUP_REMOVED lines=17> */
.L_x_5501:
[----:B------:R-:W-:-:S04]  /*8bf0*/  LOP3.LUT R0, R7, 0x80000000, RZ, 0xc0, !PT ;  /* 0x8000000007007812 */ /* 0x000fc800078ec0ff */
[----:B------:R-:W-:-:S04]  /*8c00*/  SHF.R.U32.HI R5, RZ, 0x18, R0 ;  /* 0x00000018ff057819 */ /* 0x000fc80000011600 */
[----:B------:R-:W-:-:S04]  /*8c10*/  LOP3.LUT R4, R4, R5, RZ, 0xfc, !PT ;  /* 0x0000000504047212 */ /* 0x000fc800078efcff */
[----:B------:R-:W-:-:S07]  /*8c20*/  PRMT R0, R4, 0x7610, R0 ;  /* 0x0000761004007816 */ /* 0x000fce0000000000 */
.L_x_5500:
[----:B------:R-:W-:Y:S05]  /*8c30*/  BSYNC B0 ;  /* 0x0000000000007941 */ /* 0x000fea0003800000 */
.L_x_5499:
[----:B------:R-:W-:Y:S01]  /*8c40*/  STG.E.U8 desc[UR36][R2.64], R0 ;  /* 0x0000000002007986 */ /* 0x000fe2000c101124 */
[----:B------:R-:W-:Y:S05]  /*8c50*/  EXIT ;  /* 0x000000000000794d */ /* 0x000fea0003800000 */
.L_x_5497:
        /* <DEDUP_REMOVED lines=17> */
.L_x_5504:
[----:B------:R-:W-:-:S04]  /*8d70*/  LOP3.LUT R0, R7, 0x80000000, RZ, 0xc0, !PT ;  /* 0x8000000007007812 */ /* 0x000fc800078ec0ff */
[----:B------:R-:W-:-:S04]  /*8d80*/  SHF.R.U32.HI R5, RZ, 0x18, R0 ;  /* 0x00000018ff057819 */ /* 0x000fc80000011600 */
[----:B------:R-:W-:-:S04]  /*8d90*/  LOP3.LUT R4, R4, R5, RZ, 0xfc, !PT ;  /* 0x0000000504047212 */ /* 0x000fc800078efcff */
[----:B------:R-:W-:-:S07]  /*8da0*/  PRMT R0, R4, 0x7610, R0 ;  /* 0x0000761004007816 */ /* 0x000fce0000000000 */
.L_x_5503:
[----:B------:R-:W-:Y:S05]  /*8db0*/  BSYNC B0 ;  /* 0x0000000000007941 */ /* 0x000fea0003800000 */
.L_x_5502:
[----:B------:R-:W-:Y:S01]  /*8dc0*/  STG.E.U8 desc[UR36][R2.64], R0 ;  /* 0x0000000002007986 */ /* 0x000fe2000c101124 */
[----:B------:R-:W-:Y:S05]  /*8dd0*/  EXIT ;  /* 0x000000000000794d */ /* 0x000fea0003800000 */
.L_x_5496:
[----:B------:R-:W-:-:S13]  /*8de0*/  ISETP.NE.AND P0, PT, R0, 0x1c, PT ;  /* 0x0000001c0000780c */ /* 0x000fda0003f05270 */
[----:B------:R-:W-:Y:S05]  /*8df0*/  @!P0 BRA `(.L_x_5505) ;  /* 0x0000000000a48947 */ /* 0x000fea0003800000 */
[----:B------:R-:W-:-:S13]  /*8e00*/  ISETP.NE.AND P0, PT, R0, 0x1d, PT ;  /* 0x0000001d0000780c */ /* 0x000fda0003f05270 */
[----:B------:R-:W-:Y:S05]  /*8e10*/  @!P0 BRA `(.L_x_5506) ;  /* 0x00000000008c8947 */ /* 0x000fea0003800000 */
[----:B------:R-:W-:-:S13]  /*8e20*/  ISETP.NE.AND P0, PT, R0, 0x2c, PT ;  /* 0x0000002c0000780c */ /* 0x000fda0003f05270 */
[----:B------:R-:W-:Y:S05]  /*8e30*/  @P0 BRA `(.L_x_5479) ;  /* 0x0000000000400947 */ /* 0x000fea0003800000 */
[----:B0-----:R-:W-:-:S05]  /*8e40*/  IMAD.U32 R5, R18, 0x10000, RZ ;  /* 0x0001000012057824 */ /* 0x001fca00078e00ff */
        /* <DEDUP_REMOVED lines=15> */
.L_x_5479:
        /* <DEDUP_REMOVED lines=15> */
[----:B0-2---:R-:W-:Y:S05]  /*9030*/  CALL.ABS.NOINC R2 ;  /* 0x0000000002007343 */ /* 0x005fea0003c00000 */
.L_x_5507:
[----:B------:R-:W-:Y:S05]  /*9040*/  EXIT ;  /* 0x000000000000794d */ /* 0x000fea0003800000 */
.L_x_5506:
[----:B0-----:R-:W-:-:S06]  /*9050*/  IMAD.U32 R4, R18, 0x10000, RZ ;  /* 0x0001000012047824 */ /* 0x001fcc00078e00ff */
[----:B------:R-:W0:Y:S02]  /*9060*/  F2I.U64.TRUNC R4, R4 ;  /* 0x0000000400047311 */ /* 0x000e24000020d800 */
[----:B0-----:R-:W-:Y:S01]  /*9070*/  STG.E.64 desc[UR36][R2.64], R4 ;  /* 0x0000000402007986 */ /* 0x001fe2000c101b24 */
[----:B------:R-:W-:Y:S05]  /*9080*/  EXIT ;  /* 0x000000000000794d */ /* 0x000fea0003800000 */
.L_x_5505:
[----:B0-----:R-:W-:-:S04]  /*9090*/  IMAD.U32 R18, R18, 0x10000, RZ ;  /* 0x0001000012127824 */ /* 0x001fc800078e00ff */
[----:B------:R-:W0:Y:S02]  /*90a0*/  F2I.FTZ.U32.TRUNC.NTZ R5, R18 ;  /* 0x0000001200057305 */ /* 0x000e24000021f000 */
[----:B0-----:R-:W-:Y:S01]  /*90b0*/  STG.E desc[UR36][R2.64], R5 ;  /* 0x0000000502007986 */ /* 0x001fe2000c101924 */
[----:B------:R-:W-:Y:S05]  /*90c0*/  EXIT ;  /* 0x000000000000794d */ /* 0x000fea0003800000 */
.L_x_5508:
        /* <DEDUP_REMOVED lines=11> */
.L_x_8603:


//--------------------- .text._ZN2at6native18elementwise_kernelILi128ELi4EZNS0_22gpu_kernel_impl_nocastIZZZNS0_61_GLOBAL__N__b29612f4_23_ActivationMishKernel_cu_9e10b42f_310211mish_kernelERNS_18TensorIteratorBaseEENKUlvE_clEvENKUlvE2_clEvEUlN3c108BFloat16EE_EEvS5_RKT_EUliE_EEviT1_ --------------------------
	.section	.text._ZN2at6native18elementwise_kernelILi128ELi4EZNS0_22gpu_kernel_impl_nocastIZZZNS0_61_GLOBAL__N__b29612f4_23_ActivationMishKernel_cu_9e10b42f_310211mish_kernelERNS_18TensorIteratorBaseEENKUlvE_clEvENKUlvE2_clEvEUlN3c108BFloat16EE_EEvS5_RKT_EUliE_EEviT1_,"ax",@progbits
	.align	128
        .global         _ZN2at6native18elementwise_kernelILi128ELi4EZNS0_22gpu_kernel_impl_nocastIZZZNS0_61_GLOBAL__N__b29612f4_23_ActivationMishKernel_cu_9e10b42f_310211mish_kernelERNS_18TensorIteratorBaseEENKUlvE_clEvENKUlvE2_clEvEUlN3c108BFloat16EE_EEvS5_RKT_EUliE_EEviT1_
        .type           _ZN2at6native18elementwise_kernelILi128ELi4EZNS0_22gpu_kernel_impl_nocastIZZZNS0_61_GLOBAL__N__b29612f4_23_ActivationMishKernel_cu_9e10b42f_310211mish_kernelERNS_18TensorIteratorBaseEENKUlvE_clEvENKUlvE2_clEvEUlN3c108BFloat16EE_EEvS5_RKT_EUliE_EEviT1_,@function
        .size           _ZN2at6native18elementwise_kernelILi128ELi4EZNS0_22gpu_kernel_impl_nocastIZZZNS0_61_GLOBAL__N__b29612f4_23_ActivationMishKernel_cu_9e10b42f_310211mish_kernelERNS_18TensorIteratorBaseEENKUlvE_clEvENKUlvE2_clEvEUlN3c108BFloat16EE_EEvS5_RKT_EUliE_EEviT1_,(.L_x_8604 - _ZN2at6native18elementwise_kernelILi128ELi4EZNS0_22gpu_kernel_impl_nocastIZZZNS0_61_GLOBAL__N__b29612f4_23_ActivationMishKernel_cu_9e10b42f_310211mish_kernelERNS_18TensorIteratorBaseEENKUlvE_clEvENKUlvE2_clEvEUlN3c108BFloat16EE_EEvS5_RKT_EUliE_EEviT1_)
        .other          _ZN2at6native18elementwise_kernelILi128ELi4EZNS0_22gpu_kernel_impl_nocastIZZZNS0_61_GLOBAL__N__b29612f4_23_ActivationMishKernel_cu_9e10b42f_310211mish_kernelERNS_18TensorIteratorBaseEENKUlvE_clEvENKUlvE2_clEvEUlN3c108BFloat16EE_EEvS5_RKT_EUliE_EEviT1_,@"STO_CUDA_ENTRY STV_DEFAULT"
_ZN2at6native18elementwise_kernelILi128ELi4EZNS0_22gpu_kernel_impl_nocastIZZZNS0_61_GLOBAL__N__b29612f4_23_ActivationMishKernel_cu_9e10b42f_310211mish_kernelERNS_18TensorIteratorBaseEENKUlvE_clEvENKUlvE2_clEvEUlN3c108BFloat16EE_EEvS5_RKT_EUliE_EEviT1_:
.text._ZN2at6native18elementwise_kernelILi128ELi4EZNS0_22gpu_kernel_impl_nocastIZZZNS0_61_GLOBAL__N__b29612f4_23_ActivationMishKernel_cu_9e10b42f_310211mish_kernelERNS_18TensorIteratorBaseEENKUlvE_clEvENKUlvE2_clEvEUlN3c108BFloat16EE_EEvS5_RKT_EUliE_EEviT1_:
        /* <DEDUP_REMOVED lines=11> */
[----:B------:R-:W-:Y:S02]  /*00b0*/  MOV R5, RZ ;  /* 0x000000ff00057202 */ /* 0x000fe40000000f00 */
        /* <DEDUP_REMOVED lines=11> */
[----:B------:R-:W-:-:S04]  /*0170*/  IMAD R0, R0, UR7, R3 ;  /* 0x0000000700007c24 */ /* 0x000fc8000f8e0203 */
[C---:B------:R-:W-:Y:S02]  /*0180*/  IMAD R5, R0.reuse, UR8, RZ ;  /* 0x0000000800057c24 */ /* 0x040fe4000f8e02ff */
[----:B------:R-:W-:Y:S01]  /*0190*/  IMAD R0, R0, UR9, RZ ;  /* 0x0000000900007c24 */ /* 0x000fe2000f8e02ff */
[----:B------:R-:W-:Y:S06]  /*01a0*/  @!P0 BRA `(.L_x_5511) ;  /* 0x0000001000748947 */ /* 0x000fec0003800000 */
[----:B------:R-:W-:Y:S01]  /*01b0*/  HFMA2.MMA R6, -RZ, RZ, 0, 0 ;  /* 0x00000000ff067435 */ /* 0x000fe200000001ff */
[----:B------:R-:W-:Y:S01]  /*01c0*/  ULDC.64 UR8, c[0x0][0x228] ;  /* 0x00008a0000087ab9 */ /* 0x000fe20000000a00 */
[----:B------:R-:W-:Y:S01]  /*01d0*/  ULDC UR7, c[0x0][0x230] ;  /* 0x00008c0000077ab9 */ /* 0x000fe20000000800 */
[----:B------:R-:W-:-:S07]  /*01e0*/  ISETP.NE.AND P0, PT, R2, 0x2, PT ;  /* 0x000000020200780c */ /* 0x000fce0003f05270 */
[----:B------:R-:W-:-:S05]  /*01f0*/  IMAD.HI.U32 R8, R7, UR9, R6 ;  /* 0x0000000907087c27 */ /* 0x000fca000f8e0006 */
[----:B------:R-:W-:-:S04]  /*0200*/  SHF.R.U32.HI R9, RZ, UR7, R8 ;  /* 0x00000007ff097c19 */ /* 0x000fc80008011608 */
[----:B------:R-:W-:-:S05]  /*0210*/  IADD3 R6, -R9, RZ, RZ ;  /* 0x000000ff09067210 */ /* 0x000fca0007ffe1ff */
[----:B------:R-:W-:Y:S01]  /*0220*/  IMAD R6, R6, UR8, R7 ;  /* 0x0000000806067c24 */ /* 0x000fe2000f8e0207 */
[----:B------:R-:W-:-:S03]  /*0230*/  ULDC.64 UR8, c[0x0][0x350] ;  /* 0x0000d40000087ab9 */ /* 0x000fc60000000a00 */
        /* <DEDUP_REMOVED lines=255> */
[----:B------:R-:W-:Y:S01]  /*1230*/  ISETP.NE.AND P0, PT, R2, 0x18, PT ;  /* 0x000000180200780c */ /* 0x000fe20003f05270 */
[----:B------:R-:W-:Y:S01]  /*1240*/  ULDC.64 UR8, c[0x0][0x330] ;  /* 0x0000cc0000087ab9 */ /* 0x000fe20000000a00 */
[----:B------:R-:W-:Y:S01]  /*1250*/  MOV R6, RZ ;  /* 0x000000ff00067202 */ /* 0x000fe20000000f00 */
[----:B------:R-:W-:-:S04]  /*1260*/  ULDC UR7, c[0x0][0x338] ;  /* 0x0000ce0000077ab9 */ /* 0x000fc80000000800 */
[----:B------:R-:W-:-:S05]  /*1270*/  IMAD.HI.U32 R10, R7, UR9, R6 ;  /* 0x00000009070a7c27 */ /* 0x000fca000f8e0006 */
[----:B------:R-:W-:Y:S01]  /*1280*/  SHF.R.U32.HI R11, RZ, UR7, R10 ;  /* 0x00000007ff0b7c19 */ /* 0x000fe2000801160a */
[----:B------:R-:W0:Y:S01]  /*1290*/  @P0 LDC.64 R12, c[0x0][0x340] ;  /* 0x0000d000ff0c0b82 */ /* 0x000e220000000a00 */
[----:B------:R-:W-:Y:S02]  /*12a0*/  @P0 MOV R10, RZ ;  /* 0x000000ff000a0202 */ /* 0x000fe40000000f00 */
[----:B------:R-:W-:-:S05]  /*12b0*/  IADD3 R6, -R11, RZ, RZ ;  /* 0x000000ff0b067210 */ /* 0x000fca0007ffe1ff */
[----:B------:R-:W1:Y:S01]  /*12c0*/  @P0 LDC R15, c[0x0][0x33c] ;  /* 0x0000cf00ff0f0b82 */ /* 0x000e620000000800 */
[----:B------:R-:W-:Y:S01]  /*12d0*/  IMAD R6, R6, UR8, R7 ;  /* 0x0000000806067c24 */ /* 0x000fe2000f8e0207 */
[----:B------:R-:W-:-:S03]  /*12e0*/  ULDC.64 UR8, c[0x0][0x400] ;  /* 0x0001000000087ab9 */ /* 0x000fc60000000a00 */
[C---:B------:R-:W-:Y:S02]  /*12f0*/  IMAD R5, R6.reuse, UR8, R5 ;  /* 0x0000000806057c24 */ /* 0x040fe4000f8e0205 */
[----:B------:R-:W-:Y:S01]  /*1300*/  IMAD R0, R6, UR9, R0 ;  /* 0x0000000906007c24 */ /* 0x000fe2000f8e0200 */
[----:B------:R-:W2:Y:S01]  /*1310*/  @P0 LDC.64 R8, c[0x0][0x408] ;  /* 0x00010200ff080b82 */ /* 0x000ea20000000a00 */
[----:B0-----:R-:W-:-:S05]  /*1320*/  @P0 IMAD.HI.U32 R2, R11, R12, R10 ;  /* 0x0000000c0b020227 */ /* 0x001fca00078e000a */
[----:B------:R-:W-:-:S04]  /*1330*/  @P0 SHF.R.U32.HI R2, RZ, R13, R2 ;  /* 0x0000000dff020219 */ /* 0x000fc80000011602 */
[----:B------:R-:W-:-:S05]  /*1340*/  @P0 IADD3 R10, -R2, RZ, RZ ;  /* 0x000000ff020a0210 */ /* 0x000fca0007ffe1ff */
[----:B-1----:R-:W-:-:S04]  /*1350*/  @P0 IMAD R10, R10, R15, R11 ;  /* 0x0000000f0a0a0224 */ /* 0x002fc800078e020b */
[C---:B--2---:R-:W-:Y:S02]  /*1360*/  @P0 IMAD R5, R10.reuse, R8, R5 ;  /* 0x000000080a050224 */ /* 0x044fe400078e0205 */
[----:B------:R-:W-:-:S07]  /*1370*/  @P0 IMAD R0, R10, R9, R0 ;  /* 0x000000090a000224 */ /* 0x000fce00078e0200 */
.L_x_5511:
[----:B------:R-:W-:Y:S02]  /*1380*/  ULDC.64 UR8, c[0x0][0x418] ;  /* 0x0001060000087ab9 */ /* 0x000fe40000000a00 */
[----:B------:R-:W-:-:S04]  /*1390*/  IADD3 R6, P0, R0, UR8, RZ ;  /* 0x0000000800067c10 */ /* 0x000fc8000ff1e0ff */
[----:B------:R-:W-:Y:S01]  /*13a0*/  IADD3.X R7, RZ, UR9, RZ, P0, !PT ;  /* 0x00000009ff077c10 */ /* 0x000fe200087fe4ff */
[----:B------:R-:W-:-:S04]  /*13b0*/  ULDC.64 UR8, c[0x0][0x410] ;  /* 0x0001040000087ab9 */ /* 0x000fc80000000a00 */
[----:B------:R0:W2:Y:S01]  /*13c0*/  LDG.E.U16 R0, desc[UR4][R6.64] ;  /* 0x0000000406007981 */ /* 0x0000a2000c1e1500 */
[----:B------:R-:W-:Y:S01]  /*13d0*/  MOV R10, 0x3e800000 ;  /* 0x3e800000000a7802 */ /* 0x000fe20000000f00 */
[----:B------:R-:W-:Y:S01]  /*13e0*/  BSSY B1, `(.L_x_5512) ;  /* 0x0000022000017945 */ /* 0x000fe20003800000 */
[----:B0-----:R-:W-:Y:S02]  /*13f0*/  MOV R7, 0x3d39bf78 ;  /* 0x3d39bf7800077802 */ /* 0x001fe40000000f00 */
[----:B--2---:R-:W-:-:S05]  /*1400*/  SHF.L.U32 R0, R0, 0x10, RZ ;  /* 0x0000001000007819 */ /* 0x004fca00000006ff */
[----:B------:R-:W-:-:S04]  /*1410*/  FMUL.FTZ R2, R0, 1.4426950216293334961 ;  /* 0x3fb8aa3b00027820 */ /* 0x000fc80000410000 */
[----:B------:R-:W0:Y:S02]  /*1420*/  MUFU.EX2 R11, R2 ;  /* 0x00000002000b7308 */ /* 0x000e240000000800 */
[C---:B0-----:R-:W-:Y:S01]  /*1430*/  FADD.FTZ.RZ R4, R11.reuse, 1 ;  /* 0x3f8000000b047421 */ /* 0x041fe2000001c000 */
[----:B------:R-:W-:-:S03]  /*1440*/  ISETP.GE.U32.AND P0, PT, R11, 0x7f800000, PT ;  /* 0x7f8000000b00780c */ /* 0x000fc60003f06070 */
[----:B------:R-:W-:-:S05]  /*1450*/  VIADD R4, R4, 0xc0c00000 ;  /* 0xc0c0000004047836 */ /* 0x000fca0000000000 */
[----:B------:R-:W-:-:S04]  /*1460*/  LOP3.LUT R4, R4, 0xff800000, RZ, 0xc0, !PT ;  /* 0xff80000004047812 */ /* 0x000fc800078ec0ff */
[----:B------:R-:W-:Y:S02]  /*1470*/  IADD3 R9, -R4, 0x40800000, RZ ;  /* 0x4080000004097810 */ /* 0x000fe40007ffe1ff */
[-C--:B------:R-:W-:Y:S02]  /*1480*/  IADD3 R8, R11, -R4.reuse, RZ ;  /* 0x800000040b087210 */ /* 0x080fe40007ffe0ff */
[----:B------:R-:W-:Y:S01]  /*1490*/  I2FP.F32.S32 R2, R4 ;  /* 0x0000000400027245 */ /* 0x000fe20000201400 */
[----:B------:R-:W-:Y:S01]  /*14a0*/  FFMA.FTZ R9, R9, R10, -1 ;  /* 0xbf80000009097423 */ /* 0x000fe2000001000a */
[----:B------:R-:W-:-:S03]  /*14b0*/  IADD3 R4, P1, R5, UR8, RZ ;  /* 0x0000000805047c10 */ /* 0x000fc6000ff3e0ff */
[----:B------:R-:W-:Y:S01]  /*14c0*/  FADD.FTZ R8, R8, R9 ;  /* 0x0000000908087221 */ /* 0x000fe20000010000 */
[----:B------:R-:W-:Y:S01]  /*14d0*/  FMUL.FTZ R2, R2, 1.1920928955078125e-07 ;  /* 0x3400000002027820 */ /* 0x000fe20000410000 */
[----:B------:R-:W-:Y:S02]  /*14e0*/  IADD3.X R5, RZ, UR9, RZ, P1, !PT ;  /* 0x00000009ff057c10 */ /* 0x000fe40008ffe4ff */
        /* <DEDUP_REMOVED lines=17> */
.L_x_5513:
[----:B------:R-:W-:Y:S05]  /*1600*/  BSYNC B1 ;  /* 0x0000000000017941 */ /* 0x000fea0003800000 */
.L_x_5512:
[----:B------:R-:W0:Y:S01]  /*1610*/  MUFU.TANH R7, R2 ;  /* 0x0000000200077308 */ /* 0x000e220000002400 */
[----:B------:R-:W-:Y:S01]  /*1620*/  IADD3 R3, R3, 0x80, RZ ;  /* 0x0000008003037810 */ /* 0x000fe20007ffe0ff */
[----:B0-----:R-:W-:-:S05]  /*1630*/  FMUL.FTZ R7, R0, R7 ;  /* 0x0000000700077220 */ /* 0x001fca0000410000 */
[----:B------:R-:W-:-:S05]  /*1640*/  F2FP.BF16.F32.PACK_AB R7, RZ, R7 ;  /* 0x00000007ff07723e */ /* 0x000fca00000010ff */
[----:B------:R0:W-:Y:S02]  /*1650*/  STG.E.U16 desc[UR4][R4.64], R7 ;  /* 0x0000000704007986 */ /* 0x0001e4000c101504 */
.L_x_5510:
[----:B------:R-:W-:Y:S05]  /*1660*/  BSYNC B0 ;  /* 0x0000000000007941 */ /* 0x000fea0003800000 */
.L_x_5509:
[----:B------:R-:W-:Y:S01]  /*1670*/  ISETP.GE.AND P0, PT, R3, UR6, PT ;  /* 0x0000000603007c0c */ /* 0x000fe2000bf06270 */
[----:B------:R-:W-:-:S12]  /*1680*/  BSSY B0, `(.L_x_5514) ;  /* 0x00002bc000007945 */ /* 0x000fd80003800000 */
[----:B------:R-:W-:Y:S05]  /*1690*/  @P0 BRA `(.L_x_5515) ;  /* 0x0000002800e80947 */ /* 0x000fea0003800000 */
[----:B0-----:R-:W0:Y:S01]  /*16a0*/  LDC R4, c[0x0][0x218] ;  /* 0x00008600ff047b82 */ /* 0x001e220000000800 */
[----:B------:R-:W-:Y:S01]  /*16b0*/  HFMA2.MMA R0, -RZ, RZ, 0, 0 ;  /* 0x00000000ff007435 */ /* 0x000fe200000001ff */
[----:B------:R-:W-:Y:S02]  /*16c0*/  MOV R5, RZ ;  /* 0x000000ff00057202 */ /* 0x000fe40000000f00 */
        /* <DEDUP_REMOVED lines=284> */
[----:B------:R-:W-:Y:S02]  /*2890*/  SHF.R.U32.HI R11, RZ, UR7, R10 ;  /* 0x00000007ff0b7c19 */ /* 0x000fe4000801160a */
[----:B------:R-:W-:Y:S02]  /*28a0*/  @P0 MOV R10, RZ ;  /* 0x000000ff000a0202 */ /* 0x000fe40000000f00 */
[----:B------:R-:W-:Y:S01]  /*28b0*/  IADD3 R6, -R11, RZ, RZ ;  /* 0x000000ff0b067210 */ /* 0x000fe20007ffe1ff */
[----:B------:R-:W1:Y:S04]  /*28c0*/  @P0 LDC R15, c[0x0][0x33c] ;  /* 0x0000cf00ff0f0b82 */ /* 0x000e680000000800 */
[----:B------:R-:W-:Y:S01]  /*28d0*/  IMAD R6, R6, UR8, R7 ;  /* 0x0000000806067c24 */ /* 0x000fe2000f8e0207 */
[----:B------:R-:W-:-:S03]  /*28e0*/  ULDC.64 UR8, c[0x0][0x400] ;  /* 0x0001000000087ab9 */ /* 0x000fc60000000a00 */
[----:B------:R-:W2:Y:S01]  /*28f0*/  @P0 LDC.64 R8, c[0x0][0x408] ;  /* 0x00010200ff080b82 */ /* 0x000ea20000000a00 */
[C---:B------:R-:W-:Y:S02]  /*2900*/  IMAD R5, R6.reuse, UR8, R5 ;  /* 0x0000000806057c24 */ /* 0x040fe4000f8e0205 */
[----:B------:R-:W-:Y:S02]  /*2910*/  IMAD R0, R6, UR9, R0 ;  /* 0x0000000906007c24 */ /* 0x000fe4000f8e0200 */
[----:B0-----:R-:W-:-:S05]  /*2920*/  @P0 IMAD.HI.U32 R2, R11, R12, R10 ;  /* 0x0000000c0b020227 */ /* 0x001fca00078e000a */
[----:B------:R-:W-:-:S04]  /*2930*/  @P0 SHF.R.U32.HI R2, RZ, R13, R2 ;  /* 0x0000000dff020219 */ /* 0x000fc80000011602 */
[----:B------:R-:W-:-:S05]  /*2940*/  @P0 IADD3 R10, -R2, RZ, RZ ;  /* 0x000000ff020a0210 */ /* 0x000fca0007ffe1ff */
[----:B-1----:R-:W-:-:S04]  /*2950*/  @P0 IMAD R10, R15, R10, R11 ;  /* 0x0000000a0f0a0224 */ /* 0x002fc800078e020b */
[C---:B--2---:R-:W-:Y:S02]  /*2960*/  @P0 IMAD R5, R10.reuse, R8, R5 ;  /* 0x000000080a050224 */ /* 0x044fe400078e0205 */
[----:B------:R-:W-:-:S07]  /*2970*/  @P0 IMAD R0, R10, R9, R0 ;  /* 0x000000090a000224 */ /* 0x000fce00078e0200 */
.L_x_5516:
        /* <DEDUP_REMOVED lines=40> */
.L_x_5518:
[----:B------:R-:W-:Y:S05]  /*2c00*/  BSYNC B1 ;  /* 0x0000000000017941 */ /* 0x000fea0003800000 */
.L_x_5517:
[----:B------:R-:W0:Y:S01]  /*2c10*/  MUFU.TANH R7, R2 ;  /* 0x0000000200077308 */ /* 0x000e220000002400 */
[----:B------:R-:W-:-:S04]  /*2c20*/  IADD3 R3, R3, 0x80, RZ ;  /* 0x0000008003037810 */ /* 0x000fc80007ffe0ff */
[----:B------:R-:W-:Y:S01]  /*2c30*/  ISETP.GE.AND P0, PT, R3, UR6, PT ;  /* 0x0000000603007c0c */ /* 0x000fe2000bf06270 */
[----:B0-----:R-:W-:-:S05]  /*2c40*/  FMUL.FTZ R7, R0, R7 ;  /* 0x0000000700077220 */ /* 0x001fca0000410000 */
[----:B------:R-:W-:-:S05]  /*2c50*/  F2FP.BF16.F32.PACK_AB R7, RZ, R7 ;  /* 0x00000007ff07723e */ /* 0x000fca00000010ff */
[----:B------:R1:W-:Y:S02]  /*2c60*/  STG.E.U16 desc[UR4][R4.64], R7 ;  /* 0x0000000704007986 */ /* 0x0003e4000c101504 */
[----:B------:R-:W-:Y:S05]  /*2c70*/  @P0 BRA `(.L_x_5515) ;  /* 0x0000001400700947 */ /* 0x000fea0003800000 */
[----:B-1----:R-:W0:Y:S01]  /*2c80*/  LDC R4, c[0x0][0x218] ;  /* 0x00008600ff047b82 */ /* 0x002e220000000800 */
        /* <DEDUP_REMOVED lines=69> */
[----:B------:R-:W-:-:S05]  /*30e0*/  SHF.R.U32.HI R9, RZ, UR7, R8 ;  /* 0x00000007ff097c19 */ /* 0x000fca0008011608 */
[----:B------:R-:W-:-:S04]  /*30f0*/  IMAD.MOV R6, RZ, RZ, -R9 ;  /* 0x000000ffff067224 */ /* 0x000fc800078e0a09 */
        /* <DEDUP_REMOVED lines=230> */
.L_x_5519:
        /* <DEDUP_REMOVED lines=40> */
.L_x_5521:
[----:B------:R-:W-:Y:S05]  /*41e0*/  BSYNC B1 ;  /* 0x0000000000017941 */ /* 0x000fea0003800000 */
.L_x_5520:
[----:B------:R-:W0:Y:S01]  /*41f0*/  MUFU.TANH R7, R2 ;  /* 0x0000000200077308 */ /* 0x000e220000002400 */
[----:B------:R-:W-:Y:S01]  /*4200*/  IADD3 R3, R3, 0x80, RZ ;  /* 0x0000008003037810 */ /* 0x000fe20007ffe0ff */
[----:B0-----:R-:W-:-:S05]  /*4210*/  FMUL.FTZ R7, R0, R7 ;  /* 0x0000000700077220 */ /* 0x001fca0000410000 */
[----:B------:R-:W-:-:S05]  /*4220*/  F2FP.BF16.F32.PACK_AB R7, RZ, R7 ;  /* 0x00000007ff07723e */ /* 0x000fca00000010ff */
[----:B------:R2:W-:Y:S02]  /*4230*/  STG.E.U16 desc[UR4][R4.64], R7 ;  /* 0x0000000704007986 */ /* 0x0005e4000c101504 */
.L_x_5515:
[----:B------:R-:W-:Y:S05]  /*4240*/  BSYNC B0 ;  /* 0x0000000000007941 */ /* 0x000fea0003800000 */
.L_x_5514:
[----:B------:R-:W-:-:S13]  /*4250*/  ISETP.GE.AND P0, PT, R3, UR6, PT ;  /* 0x0000000603007c0c */ /* 0x000fda000bf06270 */
[----:B------:R-:W-:Y:S05]  /*4260*/  @P0 EXIT ;  /* 0x000000000000094d */ /* 0x000fea0003800000 */
[----:B012---:R-:W0:Y:S01]  /*4270*/  LDC R4, c[0x0][0x218] ;  /* 0x00008600ff047b82 */ /* 0x007e220000000800 */
[----:B------:R-:W-:Y:S01]  /*4280*/  HFMA2.MMA R0, -RZ, RZ, 0, 0 ;  /* 0x00000000ff007435 */ /* 0x000fe200000001ff */
[----:B------:R-:W-:Y:S02]  /*4290*/  MOV R5, RZ ;  /* 0x000000ff00057202 */ /* 0x000fe40000000f00 */
[----:B0-----:R-:W-:-:S13]  /*42a0*/  ISETP.NE.AND P0, PT, R4, RZ, PT ;  /* 0x000000ff0400720c */ /* 0x001fda0003f05270 */
[----:B------:R-:W-:Y:S05]  /*42b0*/  @!P0 BRA `(.L_x_5522) ;  /* 0x0000001000a48947 */ /* 0x000fea0003800000 */
[----:B------:R-:W-:Y:S01]  /*42c0*/  MOV R2, RZ ;  /* 0x000000ff00027202 */ /* 0x000fe20000000f00 */
[----:B------:R-:W-:Y:S01]  /*42d0*/  ULDC.64 UR6, c[0x0][0x220] ;  /* 0x0000880000067ab9 */ /* 0x000fe20000000a00 */
[----:B------:R-:W-:-:S03]  /*42e0*/  ISETP.NE.AND P0, PT, R4, 0x1, PT ;  /* 0x000000010400780c */ /* 0x000fc60003f05270 */
[----:B------:R-:W-:Y:S01]  /*42f0*/  IMAD.HI.U32 R6, R3, UR6, R2 ;  /* 0x0000000603067c27 */ /* 0x000fe2000f8e0002 */
[----:B------:R-:W-:-:S04]  /*4300*/  ULDC UR6, c[0x0][0x21c] ;  /* 0x0000870000067ab9 */ /* 0x000fc80000000800 */
[----:B------:R-:W-:-:S04]  /*4310*/  SHF.R.U32.HI R7, RZ, UR7, R6 ;  /* 0x00000007ff077c19 */ /* 0x000fc80008011606 */
[----:B------:R-:W-:-:S05]  /*4320*/  IADD3 R0, -R7, RZ, RZ ;  /* 0x000000ff07007210 */ /* 0x000fca0007ffe1ff */
[----:B------:R-:W-:Y:S01]  /*4330*/  IMAD R0, R0, UR6, R3 ;  /* 0x0000000600007c24 */ /* 0x000fe2000f8e0203 */
[----:B------:R-:W-:-:S03]  /*4340*/  ULDC.64 UR6, c[0x0][0x348] ;  /* 0x0000d20000067ab9 */ /* 0x000fc60000000a00 */
        /* <DEDUP_REMOVED lines=274> */
[----:B------:R-:W-:Y:S01]  /*5470*/  @P0 MOV R6, RZ ;  /* 0x000000ff00060202 */ /* 0x000fe20000000f00 */
[----:B------:R-:W-:Y:S01]  /*5480*/  ULDC.64 UR6, c[0x0][0x400] ;  /* 0x0001000000067ab9 */ /* 0x000fe20000000a00 */
[----:B------:R-:W-:-:S05]  /*5490*/  IADD3 R9, -R7, RZ, RZ ;  /* 0x000000ff07097210 */ /* 0x000fca0007ffe1ff */
[----:B------:R-:W1:Y:S08]  /*54a0*/  @P0 LDC R13, c[0x0][0x33c] ;  /* 0x0000cf00ff0d0b82 */ /* 0x000e700000000800 */
[----:B------:R-:W2:Y:S01]  /*54b0*/  @P0 LDC.64 R14, c[0x0][0x408] ;  /* 0x00010200ff0e0b82 */ /* 0x000ea20000000a00 */
[----:B0-----:R-:W-:-:S05]  /*54c0*/  @P0 IMAD.HI.U32 R2, R7, R10, R6 ;  /* 0x0000000a07020227 */ /* 0x001fca00078e0006 */
[----:B------:R-:W-:Y:S01]  /*54d0*/  @P0 SHF.R.U32.HI R4, RZ, R11, R2 ;  /* 0x0000000bff040219 */ /* 0x000fe20000011602 */
[----:B------:R-:W-:-:S03]  /*54e0*/  IMAD R2, R9, UR8, R3 ;  /* 0x0000000809027c24 */ /* 0x000fc6000f8e0203 */
[----:B------:R-:W-:Y:S01]  /*54f0*/  @P0 IADD3 R6, -R4, RZ, RZ ;  /* 0x000000ff04060210 */ /* 0x000fe20007ffe1ff */
[C---:B------:R-:W-:Y:S02]  /*5500*/  IMAD R5, R2.reuse, UR6, R5 ;  /* 0x0000000602057c24 */ /* 0x040fe4000f8e0205 */
[----:B------:R-:W-:Y:S02]  /*5510*/  IMAD R0, R2, UR7, R0 ;  /* 0x0000000702007c24 */ /* 0x000fe4000f8e0200 */
[----:B-1----:R-:W-:-:S04]  /*5520*/  @P0 IMAD R6, R13, R6, R7 ;  /* 0x000000060d060224 */ /* 0x002fc800078e0207 */
[C---:B--2---:R-:W-:Y:S02]  /*5530*/  @P0 IMAD R5, R6.reuse, R14, R5 ;  /* 0x0000000e06050224 */ /* 0x044fe400078e0205 */
[----:B------:R-:W-:-:S07]  /*5540*/  @P0 IMAD R0, R6, R15, R0 ;  /* 0x0000000f06000224 */ /* 0x000fce00078e0200 */
.L_x_5522:
        /* <DEDUP_REMOVED lines=31> */
[----:B------:R-:W-:-:S03]  /*5740*/  IADD3 R2, P1, R5, UR6, RZ ;  /* 0x0000000605027c10 */ /* 0x000fc6000ff3e0ff */
[----:B------:R-:W-:Y:S01]  /*5750*/  FFMA.FTZ R6, R6, 0.69314718246459960938, R7 ;  /* 0x3f31721806067823 */ /* 0x000fe20000010007 */
[----:B------:R-:W-:Y:S01]  /*5760*/  IADD3.X R3, RZ, UR7, RZ, P1, !PT ;  /* 0x00000007ff037c10 */ /* 0x000fe20008ffe4ff */
[----:B------:R-:W-:Y:S08]  /*5770*/  @!P0 BRA `(.L_x_5524) ;  /* 0x0000000000148947 */ /* 0x000ff00003800000 */
[C---:B------:R-:W-:Y:S02]  /*5780*/  ISETP.GE.AND P0, PT, R9.reuse, -0x407fffff, PT ;  /* 0xbf8000010900780c */ /* 0x040fe40003f06270 */
[----:B------:R-:W-:-:S11]  /*5790*/  FSETP.NEU.FTZ.AND P1, PT, R9, RZ, PT ;  /* 0x000000ff0900720b */ /* 0x000fd60003f3d000 */
[----:B------:R-:W-:-:S05]  /*57a0*/  @P0 MOV R4, 0x7f800000 ;  /* 0x7f80000000040802 */ /* 0x000fca0000000f00 */
[----:B------:R-:W-:-:S05]  /*57b0*/  @P0 FFMA.FTZ R6, R9, R4, +INF ;  /* 0x7f80000009060423 */ /* 0x000fca0000010004 */
[----:B------:R-:W-:-:S07]  /*57c0*/  FSEL R6, R6, -RZ, P1 ;  /* 0x800000ff06067208 */ /* 0x000fce0000800000 */
.L_x_5524:
[----:B------:R-:W-:Y:S05]  /*57d0*/  BSYNC B0 ;  /* 0x0000000000007941 */ /* 0x000fea0003800000 */
.L_x_5523:
[----:B------:R-:W0:Y:S02]  /*57e0*/  MUFU.TANH R5, R6 ;  /* 0x0000000600057308 */ /* 0x000e240000002400 */
[----:B0-----:R-:W-:-:S05]  /*57f0*/  FMUL.FTZ R5, R0, R5 ;  /* 0x0000000500057220 */ /* 0x001fca0000410000 */
[----:B------:R-:W-:-:S05]  /*5800*/  F2FP.BF16.F32.PACK_AB R5, RZ, R5 ;  /* 0x00000005ff05723e */ /* 0x000fca00000010ff */
[----:B------:R-:W-:Y:S01]  /*5810*/  STG.E.U16 desc[UR4][R2.64], R5 ;  /* 0x0000000502007986 */ /* 0x000fe2000c101504 */
[----:B------:R-:W-:Y:S05]  /*5820*/  EXIT ;  /* 0x000000000000794d */ /* 0x000fea0003800000 */
.L_x_5525:
        /* <DEDUP_REMOVED lines=13> */
.L_x_8604:


//--------------------- .text._ZN2at6native27unrolled_elementwise_kernelIZZZNS0_61_GLOBAL__N__b29612f4_23_ActivationMishKernel_cu_9e10b42f_310211mish_kernelERNS_18TensorIteratorBaseEENKUlvE_clEvENKUlvE2_clEvEUlN3c108BFloat16EE_St5arrayIPcLm2EELi4E23TrivialOffsetCalculatorILi1EjESE_NS0_6memory15LoadWithoutCastENSF_16StoreWithoutCastEEEviT_T0_T2_T3_T4_T5_ --------------------------
	.section	.text._ZN2at6native27unrolled_elementwise_kernelIZZZNS0_61_GLOBAL__N__b29612f4_23_ActivationMishKernel_cu_9e10b42f_310211mish_kernelERNS_18TensorIteratorBaseEENKUlvE_clEvENKUlvE2_clEvEUlN3c108BFloat16EE_St5arrayIPcLm2EELi4E23TrivialOffsetCalculatorILi1EjESE_NS0_6memory15LoadWithoutCastENSF_16StoreWithoutCastEEEviT_T0_T2_T3_T4_T5_,"ax",@progbits
	.align	128
        .global         _ZN2at6native27unrolled_elementwise_kernelIZZZNS0_61_GLOBAL__N__b29612f4_23_ActivationMishKernel_cu_9e10b42f_310211mish_kernelERNS_18TensorIteratorBaseEENKUlvE_clEvENKUlvE2_clEvEUlN3c108BFloat16EE_St5arrayIPcLm2EELi4E23TrivialOffsetCalculatorILi1EjESE_NS0_6memory15LoadWithoutCastENSF_16StoreWithoutCastEEEviT_T0_T2_T3_T4_T5_
        .type           _ZN2at6native27unrolled_elementwise_kernelIZZZNS0_61_GLOBAL__N__b29612f4_23_ActivationMishKernel_cu_9e10b42f_310211mish_kernelERNS_18TensorIteratorBaseEENKUlvE_clEvENKUlvE2_clEvEUlN3c108BFloat16EE_St5arrayIPcLm2EELi4E23TrivialOffsetCalculatorILi1EjESE_NS0_6memory15LoadWithoutCastENSF_16StoreWithoutCastEEEviT_T0_T2_T3_T4_T5_,@function
        .size           _ZN2at6native27unrolled_elementwise_kernelIZZZNS0_61_GLOBAL__N__b29612f4_23_ActivationMishKernel_cu_9e10b42f_310211mish_kernelERNS_18TensorIteratorBaseEENKUlvE_clEvENKUlvE2_clEvEUlN3c108BFloat16EE_St5arrayIPcLm2EELi4E23TrivialOffsetCalculatorILi1EjESE_NS0_6memory15LoadWithoutCastENSF_16StoreWithoutCastEEEviT_T0_T2_T3_T4_T5_,(.L_x_8605 - _ZN2at6native27unrolled_elementwise_kernelIZZZNS0_61_GLOBAL__N__b29612f4_23_ActivationMishKernel_cu_9e10b42f_310211mish_kernelERNS_18TensorIteratorBaseEENKUlvE_clEvENKUlvE2_clEvEUlN3c108BFloat16EE_St5arrayIPcLm2EELi4E23TrivialOffsetCalculatorILi1EjESE_NS0_6memory15LoadWithoutCastENSF_16StoreWithoutCastEEEviT_T0_T2_T3_T4_T5_)
        .other          _ZN2at6native27unrolled_elementwise_kernelIZZZNS0_61_GLOBAL__N__b29612f4_23_ActivationMishKernel_cu_9e10b42f_310211mish_kernelERNS_18TensorIteratorBaseEENKUlvE_clEvENKUlvE2_clEvEUlN3c108BFloat16EE_St5arrayIPcLm2EELi4E23TrivialOffsetCalculatorILi1EjESE_NS0_6memory15LoadWithoutCastENSF_16StoreWithoutCastEEEviT_T0_T2_T3_T4_T5_,@"STO_CUDA_ENTRY STV_DEFAULT"
_ZN2at6native27unrolled_elementwise_kernelIZZZNS0_61_GLOBAL__N__b29612f4_23_ActivationMishKernel_cu_9e10b42f_310211mish_kernelERNS_18TensorIteratorBaseEENKUlvE_clEvENKUlvE2_clEvEUlN3c108BFloat16EE_St5arrayIPcLm2EELi4E23TrivialOffsetCalculatorILi1EjESE_NS0_6memory15LoadWithoutCastENSF_16StoreWithoutCastEEEviT_T0_T2_T3_T4_T5_:
.text._ZN2at6native27unrolled_elementwise_kernelIZZZNS0_61_GLOBAL__N__b29612f4_23_ActivationMishKernel_cu_9e10b42f_310211mish_kernelERNS_18TensorIteratorBaseEENKUlvE_clEvENKUlvE2_clEvEUlN3c108BFloat16EE_St5arrayIPcLm2EELi4E23TrivialOffsetCalculatorILi1EjESE_NS0_6memory15LoadWithoutCastENSF_16StoreWithoutCastEEEviT_T0_T2_T3_T4_T5_:
[----:B------:R-:W-:Y:S01]  /*0000*/  LDC R1, c[0x0][0x28] ;  /* 0x00000a00ff017b82 */ /* 0x000fe20000000800 */
[----:B------:R-:W0:Y:S07]  /*0010*/  S2R R0, SR_CTAID.X ;  /* 0x0000000000007919 */ /* 0x000e2e0000002500 */
[----:B------:R-:W0:Y:S01]  /*0020*/  LDC R5, c[0x0][0x210] ;  /* 0x00008400ff057b82 */ /* 0x000e220000000800 */
[----:B------:R-:W-:Y:S01]  /*0030*/  PRMT R16, RZ, 0x7610, R16 ;  /* 0x00007610ff107816 */ /* 0x000fe20000000010 */
        /* <DEDUP_REMOVED lines=8> */
[----:B------:R-:W-:-:S13]  /*00c0*/  ISETP.GE.AND P1, PT, R13, R2, PT ;  /* 0x000000020d00720c */ /* 0x000fda0003f26270 */
[----:B------:R-:W-:Y:S01]  /*00d0*/  @!P1 LEA R17, R0, R13, 0x9 ;  /* 0x0000000d00119211 */ /* 0x000fe200078e48ff */
[----:B------:R-:W1:Y:S01]  /*00e0*/  @!P1 LDC.64 R10, c[0x0][0x220] ;  /* 0x00008800ff0a9b82 */ /* 0x000e620000000a00 */
[----:B------:R-:W-:-:S04]  /*00f0*/  @!P1 IADD3 R13, R13, 0x80, RZ ;  /* 0x000000800d0d9810 */ /* 0x000fc80007ffe0ff */
[----:B------:R-:W-:Y:S01]  /*0100*/  ISETP.GE.AND P3, PT, R13, R2, PT ;  /* 0x000000020d00720c */ /* 0x000fe20003f66270 */
[----:B0-----:R-:W-:-:S05]  /*0110*/  @!P0 IMAD.WIDE.U32 R6, R15, 0x2, R6 ;  /* 0x000000020f068825 */ /* 0x001fca00078e0006 */
[----:B------:R0:W5:Y:S07]  /*0120*/  @!P0 LDG.E.U16 R16, desc[UR4][R6.64] ;  /* 0x0000000406108981 */ /* 0x00016e000c1e1500 */
[----:B------:R-:W-:Y:S01]  /*0130*/  @!P3 LEA R19, R0, R13, 0x9 ;  /* 0x0000000d0013b211 */ /* 0x000fe200078e48ff */
[----:B------:R-:W2:Y:S01]  /*0140*/  @!P3 LDC.64 R8, c[0x0][0x220] ;  /* 0x00008800ff08bb82 */ /* 0x000ea20000000a00 */
[----:B------:R-:W-:-:S04]  /*0150*/  @!P3 IADD3 R13, R13, 0x80, RZ ;  /* 0x000000800d0db810 */ /* 0x000fc80007ffe0ff */
[----:B------:R-:W-:Y:S01]  /*0160*/  ISETP.GE.AND P2, PT, R13, R2, PT ;  /* 0x000000020d00720c */ /* 0x000fe20003f46270 */
[----:B-1----:R-:W-:-:S12]  /*0170*/  @!P1 IMAD.WIDE.U32 R10, R17, 0x2, R10 ;  /* 0x00000002110a9825 */ /* 0x002fd800078e000a */
[----:B------:R-:W1:Y:S01]  /*0180*/  @!P2 LDC.64 R4, c[0x0][0x220] ;  /* 0x00008800ff04ab82 */ /* 0x000e620000000a00 */
[----:B------:R-:W-:Y:S01]  /*0190*/  @!P2 LEA R13, R0, R13, 0x9 ;  /* 0x0000000d000da211 */ /* 0x000fe200078e48ff */
[--C-:B--2---:R-:W-:Y:S01]  /*01a0*/  @!P3 IMAD.WIDE.U32 R14, R19, 0x2, R8.reuse ;  /* 0x00000002130eb825 */ /* 0x104fe200078e0008 */
[----:B------:R-:W-:Y:S02]  /*01b0*/  PRMT R9, RZ, 0x7610, R9 ;  /* 0x00007610ff097816 */ /* 0x000fe40000000009 */
[----:B------:R-:W-:-:S04]  /*01c0*/  PRMT R8, RZ, 0x7610, R8 ;  /* 0x00007610ff087816 */ /* 0x000fc80000000008 */
[----:B------:R0:W5:Y:S04]  /*01d0*/  @!P1 LDG.E.U16 R9, desc[UR4][R10.64] ;  /* 0x000000040a099981 */ /* 0x000168000c1e1500 */
[----:B------:R0:W5:Y:S01]  /*01e0*/  @!P3 LDG.E.U16 R8, desc[UR4][R14.64] ;  /* 0x000000040e08b981 */ /* 0x000162000c1e1500 */
[----:B-1----:R-:W-:Y:S01]  /*01f0*/  @!P2 IMAD.WIDE.U32 R12, R13, 0x2, R4 ;  /* 0x000000020d0ca825 */ /* 0x002fe200078e0004 */
[----:B------:R-:W-:-:S06]  /*0200*/  PRMT R4, RZ, 0x7610, R4 ;  /* 0x00007610ff047816 */ /* 0x000fcc0000000004 */
[----:B------:R0:W5:Y:S01]  /*0210*/  @!P2 LDG.E.U16 R4, desc[UR4][R12.64] ;  /* 0x000000040c04a981 */ /* 0x000162000c1e1500 */
[----:B------:R-:W-:Y:S01]  /*0220*/  BSSY B0, `(.L_x_5526) ;  /* 0x0000028000007945 */ /* 0x000fe20003800000 */
[----:B------:R-:W-:-:S03]  /*0230*/  MOV R5, R3 ;  /* 0x0000000300057202 */ /* 0x000fc60000000f00 */
[----:B------:R-:W-:Y:S05]  /*0240*/  @P0 BRA `(.L_x_5527) ;  /* 0x0000000000940947 */ /* 0x000fea0003800000 */
[----:B0----5:R-:W-:Y:S01]  /*0250*/  IMAD.U32 R6, R16, 0x10000, RZ ;  /* 0x0001000010067824 */ /* 0x021fe200078e00ff */
[----:B------:R-:W-:Y:S01]  /*0260*/  HFMA2.MMA R13, -RZ, RZ, 1.625, 0 ;  /* 0x3e800000ff0d7435 */ /* 0x000fe200000001ff */
[----:B------:R-:W-:Y:S01]  /*0270*/  MOV R14, 0x3d39bf78 ;  /* 0x3d39bf78000e7802 */ /* 0x000fe20000000f00 */
[----:B------:R-:W-:Y:S01]  /*0280*/  BSSY B1, `(.L_x_5528) ;  /* 0x000001e000017945 */ /* 0x000fe20003800000 */
        /* <DEDUP_REMOVED lines=29> */
.L_x_5529:
[----:B------:R-:W-:Y:S05]  /*0460*/  BSYNC B1 ;  /* 0x0000000000017941 */ /* 0x000fea0003800000 */
.L_x_5528:
[----:B------:R-:W0:Y:S02]  /*0470*/  MUFU.TANH R7, R10 ;  /* 0x0000000a00077308 */ /* 0x000e240000002400 */
[----:B0-----:R-:W-:-:S05]  /*0480*/  FMUL.FTZ R6, R6, R7 ;  /* 0x0000000706067220 */ /* 0x001fca0000410000 */
[----:B------:R-:W-:-:S07]  /*0490*/  F2FP.BF16.F32.PACK_AB R6, RZ, R6 ;  /* 0x00000006ff06723e */ /* 0x000fce00000010ff */
.L_x_5527:
[----:B------:R-:W-:Y:S05]  /*04a0*/  BSYNC B0 ;  /* 0x0000000000007941 */ /* 0x000fea0003800000 */
.L_x_5526:
[----:B0-----:R-:W-:Y:S01]  /*04b0*/  IADD3 R7, R5, 0x80, RZ ;  /* 0x0000008005077810 */ /* 0x001fe20007ffe0ff */
        /* <DEDUP_REMOVED lines=36> */
.L_x_5533:
[----:B------:R-:W-:Y:S05]  /*0700*/  BSYNC B1 ;  /* 0x0000000000017941 */ /* 0x000fea0003800000 */
.L_x_5532:
[----:B------:R-:W0:Y:S02]  /*0710*/  MUFU.TANH R10, R10 ;  /* 0x0000000a000a7308 */ /* 0x000e240000002400 */
[----:B0-----:R-:W-:-:S05]  /*0720*/  FMUL.FTZ R7, R9, R10 ;  /* 0x0000000a09077220 */ /* 0x001fca0000410000 */
[----:B------:R-:W-:-:S07]  /*0730*/  F2FP.BF16.F32.PACK_AB R7, RZ, R7 ;  /* 0x00000007ff07723e */ /* 0x000fce00000010ff */
.L_x_5531:
[----:B------:R-:W-:Y:S05]  /*0740*/  BSYNC B0 ;  /* 0x0000000000007941 */ /* 0x000fea0003800000 */
.L_x_5530:
[----:B-----5:R-:W-:Y:S01]  /*0750*/  IADD3 R9, R5, 0x100, RZ ;  /* 0x0000010005097810 */ /* 0x020fe20007ffe0ff */
[----:B------:R-:W-:Y:S03]  /*0760*/  BSSY B0, `(.L_x_5534) ;  /* 0x0000028000007945 */ /* 0x000fe60003800000 */
[----:B------:R-:W-:-:S13]  /*0770*/  ISETP.GE.AND P1, PT, R9, R2, PT ;  /* 0x000000020900720c */ /* 0x000fda0003f26270 */
[----:B------:R-:W-:Y:S05]  /*0780*/  @P1 BRA `(.L_x_5535) ;  /* 0x0000000000941947 */ /* 0x000fea0003800000 */
[----:B------:R-:W-:Y:S01]  /*0790*/  SHF.L.U32 R8, R8, 0x10, RZ ;  /* 0x0000001008087819 */ /* 0x000fe200000006ff */
[----:B------:R-:W-:Y:S01]  /*07a0*/  IMAD.MOV.U32 R13, RZ, RZ, 0x3e800000 ;  /* 0x3e800000ff0d7424 */ /* 0x000fe200078e00ff */
[----:B------:R-:W-:Y:S01]  /*07b0*/  HFMA2.MMA R14, -RZ, RZ, 1.3056640625, -1.8671875 ;  /* 0x3d39bf78ff0e7435 */ /* 0x000fe200000001ff */
        /* <DEDUP_REMOVED lines=30> */
.L_x_5537:
[----:B------:R-:W-:Y:S05]  /*09a0*/  BSYNC B1 ;  /* 0x0000000000017941 */ /* 0x000fea0003800000 */
.L_x_5536:
[----:B------:R-:W0:Y:S02]  /*09b0*/  MUFU.TANH R9, R10 ;  /* 0x0000000a00097308 */ /* 0x000e240000002400 */
[----:B0-----:R-:W-:-:S05]  /*09c0*/  FMUL.FTZ R8, R8, R9 ;  /* 0x0000000908087220 */ /* 0x001fca0000410000 */
[----:B------:R-:W-:-:S07]  /*09d0*/  F2FP.BF16.F32.PACK_AB R8, RZ, R8 ;  /* 0x00000008ff08723e */ /* 0x000fce00000010ff */
.L_x_5535:
[----:B------:R-:W-:Y:S05]  /*09e0*/  BSYNC B0 ;  /* 0x0000000000007941 */ /* 0x000fea0003800000 */
.L_x_5534:
[----:B------:R-:W-:Y:S01]  /*09f0*/  IADD3 R9, R5, 0x180, RZ ;  /* 0x0000018005097810 */ /* 0x000fe20007ffe0ff */
[----:B------:R-:W-:Y:S03]  /*0a00*/  BSSY B0, `(.L_x_5538) ;  /* 0x0000028000007945 */ /* 0x000fe60003800000 */
[----:B------:R-:W-:-:S13]  /*0a10*/  ISETP.GE.AND P1, PT, R9, R2, PT ;  /* 0x000000020900720c */ /* 0x000fda0003f26270 */
[----:B------:R-:W-:Y:S05]  /*0a20*/  @P1 BRA `(.L_x_5539) ;  /* 0x0000000000941947 */ /* 0x000fea0003800000 */
[----:B------:R-:W-:Y:S01]  /*0a30*/  SHF.L.U32 R4, R4, 0x10, RZ ;  /* 0x0000001004047819 */ /* 0x000fe200000006ff */
[----:B------:R-:W-:Y:S01]  /*0a40*/  IMAD.MOV.U32 R14, RZ, RZ, 0x3d39bf78 ;  /* 0x3d39bf78ff0e7424 */ /* 0x000fe200078e00ff */
        /* <DEDUP_REMOVED lines=31> */
.L_x_5541:
[----:B------:R-:W-:Y:S05]  /*0c40*/  BSYNC B1 ;  /* 0x0000000000017941 */ /* 0x000fea0003800000 */
.L_x_5540:
[----:B------:R-:W0:Y:S02]  /*0c50*/  MUFU.TANH R9, R10 ;  /* 0x0000000a00097308 */ /* 0x000e240000002400 */
[----:B0-----:R-:W-:-:S05]  /*0c60*/  FMUL.FTZ R9, R4, R9 ;  /* 0x0000000904097220 */ /* 0x001fca0000410000 */
[----:B------:R-:W-:-:S07]  /*0c70*/  F2FP.BF16.F32.PACK_AB R9, RZ, R9 ;  /* 0x00000009ff09723e */ /* 0x000fce00000010ff */
.L_x_5539:
[----:B------:R-:W-:Y:S05]  /*0c80*/  BSYNC B0 ;  /* 0x0000000000007941 */ /* 0x000fea0003800000 */
.L_x_5538:
[----:B------:R-:W0:Y:S01]  /*0c90*/  @!P0 LDC.64 R10, c[0x0][0x218] ;  /* 0x00008600ff0a8b82 */ /* 0x000e220000000a00 */
[----:B------:R-:W-:Y:S01]  /*0ca0*/  @!P0 IADD3 R5, R3, 0x80, RZ ;  /* 0x0000008003058810 */ /* 0x000fe20007ffe0ff */
[----:B------:R-:W-:Y:S01]  /*0cb0*/  BSSY B0, `(.L_x_5542) ;  /* 0x0000011000007945 */ /* 0x000fe20003800000 */
[----:B------:R-:W-:Y:S02]  /*0cc0*/  @!P0 LEA R3, R0, R3, 0x9 ;  /* 0x0000000300038211 */ /* 0x000fe400078e48ff */
[----:B------:R-:W-:-:S03]  /*0cd0*/  ISETP.GE.AND P1, PT, R5, R2, PT ;  /* 0x000000020500720c */ /* 0x000fc60003f26270 */
[----:B0-----:R-:W-:-:S05]  /*0ce0*/  @!P0 IMAD.WIDE.U32 R10, R3, 0x2, R10 ;  /* 0x00000002030a8825 */ /* 0x001fca00078e000a */
[----:B------:R0:W-:Y:S05]  /*0cf0*/  @!P0 STG.E.U16 desc[UR4][R10.64], R6 ;  /* 0x000000060a008986 */ /* 0x0001ea000c101504 */
[----:B------:R-:W-:Y:S05]  /*0d00*/  @P1 BRA `(.L_x_5543) ;  /* 0x00000000002c1947 */ /* 0x000fea0003800000 */
[----:B0-----:R-:W0:Y:S01]  /*0d10*/  LDC.64 R10, c[0x0][0x218] ;  /* 0x00008600ff0a7b82 */ /* 0x001e220000000a00 */
[----:B------:R-:W-:Y:S02]  /*0d20*/  LEA R3, R0, R5, 0x9 ;  /* 0x0000000500037211 */ /* 0x000fe400078e48ff */
[----:B------:R-:W-:Y:S02]  /*0d30*/  IADD3 R5, R5, 0x80, RZ ;  /* 0x0000008005057810 */ /* 0x000fe40007ffe0ff */
[----:B------:R-:W-:Y:S02]  /*0d40*/  PRMT R4, R7, 0x7610, R4 ;  /* 0x0000761007047816 */ /* 0x000fe40000000004 */
[----:B------:R-:W-:-:S13]  /*0d50*/  ISETP.GE.AND P0, PT, R5, R2, PT ;  /* 0x000000020500720c */ /* 0x000fda0003f06270 */
[----:B------:R-:W-:Y:S02]  /*0d60*/  @!P0 LEA R13, R0, R5, 0x9 ;  /* 0x00000005000d8211 */ /* 0x000fe400078e48ff */
[----:B------:R-:W-:Y:S01]  /*0d70*/  @!P0 IADD3 R5, R5, 0x80, RZ ;  /* 0x0000008005058810 */ /* 0x000fe20007ffe0ff */
[----:B0-----:R-:W-:-:S04]  /*0d80*/  IMAD.WIDE.U32 R6, R3, 0x2, R10 ;  /* 0x0000000203067825 */ /* 0x001fc800078e000a */
[----:B------:R-:W-:Y:S01]  /*0d90*/  @!P0 IMAD.WIDE.U32 R10, R13, 0x2, R10 ;  /* 0x000000020d0a8825 */ /* 0x000fe200078e000a */
[----:B------:R1:W-:Y:S04]  /*0da0*/  STG.E.U16 desc[UR4][R6.64], R4 ;  /* 0x0000000406007986 */ /* 0x0003e8000c101504 */
[----:B------:R1:W-:Y:S02]  /*0db0*/  @!P0 STG.E.U16 desc[UR4][R10.64], R8 ;  /* 0x000000080a008986 */ /* 0x0003e4000c101504 */
.L_x_5543:
[----:B------:R-:W-:Y:S05]  /*0dc0*/  BSYNC B0 ;  /* 0x0000000000007941 */ /* 0x000fea0003800000 */
.L_x_5542:
[----:B------:R-:W-:-:S13]  /*0dd0*/  ISETP.GE.AND P0, PT, R5, R2, PT ;  /* 0x000000020500720c */ /* 0x000fda0003f06270 */
[----:B------:R-:W-:Y:S05]  /*0de0*/  @P0 EXIT ;  /* 0x000000000000094d */ /* 0x000fea0003800000 */
[----:B------:R-:W2:Y:S01]  /*0df0*/  LDC.64 R2, c[0x0][0x218] ;  /* 0x00008600ff027b82 */ /* 0x000ea20000000a00 */
[----:B------:R-:W-:-:S05]  /*0e00*/  LEA R5, R0, R5, 0x9 ;  /* 0x0000000500057211 */ /* 0x000fca00078e48ff */
[----:B--2---:R-:W-:-:S05]  /*0e10*/  IMAD.WIDE.U32 R2, R5, 0x2, R2 ;  /* 0x0000000205027825 */ /* 0x004fca00078e0002 */
[----:B------:R-:W-:Y:S01]  /*0e20*/  STG.E.U16 desc[UR4][R2.64], R9 ;  /* 0x0000000902007986 */ /* 0x000fe2000c101504 */
[----:B------:R-:W-:Y:S05]  /*0e30*/  EXIT ;  /* 0x000000000000794d */ /* 0x000fea0003800000 */
.L_x_5544:
        /* <DEDUP_REMOVED lines=12> */
.L_x_8605:


//--------------------- .text._ZN2at6native29vectorized_elementwise_kernelILi2EZZZNS0_61_GLOBAL__N__b29612f4_23_ActivationMishKernel_cu_9e10b42f_310211mish_kernelERNS_18TensorIteratorBaseEENKUlvE_clEvENKUlvE2_clEvEUlN3c108BFloat16EE_St5arrayIPcLm2EEEEviT0_T1_ --------------------------
	.section	.text._ZN2at6native29vectorized_elementwise_kernelILi2EZZZNS0_61_GLOBAL__N__b29612f4_23_ActivationMishKernel_cu_9e10b42f_310211mish_kernelERNS_18TensorIteratorBaseEENKUlvE_clEvENKUlvE2_clEvEUlN3c108BFloat16EE_St5arrayIPcLm2EEEEviT0_T1_,"ax",@progbits
	.align	128
        .global         _ZN2at6native29vectorized_elementwise_kernelILi2EZZZNS0_61_GLOBAL__N__b29612f4_23_ActivationMishKernel_cu_9e10b42f_310211mish_kernelERNS_18TensorIteratorBaseEENKUlvE_clEvENKUlvE2_clEvEUlN3c108BFloat16EE_St5arrayIPcLm2EEEEviT0_T1_
        .type           _ZN2at6native29vectorized_elementwise_kernelILi2EZZZNS0_61_GLOBAL__N__b29612f4_23_ActivationMishKernel_cu_9e10b42f_310211mish_kernelERNS_18TensorIteratorBaseEENKUlvE_clEvENKUlvE2_clEvEUlN3c108BFloat16EE_St5arrayIPcLm2EEEEviT0_T1_,@function
        .size           _ZN2at6native29vectorized_elementwise_kernelILi2EZZZNS0_61_GLOBAL__N__b29612f4_23_ActivationMishKernel_cu_9e10b42f_310211mish_kernelERNS_18TensorIteratorBaseEENKUlvE_clEvENKUlvE2_clEvEUlN3c108BFloat16EE_St5arrayIPcLm2EEEEviT0_T1_,(.L_x_8606 - _ZN2at6native29vectorized_elementwise_kernelILi2EZZZNS0_61_GLOBAL__N__b29612f4_23_ActivationMishKernel_cu_9e10b42f_310211mish_kernelERNS_18TensorIteratorBaseEENKUlvE_clEvENKUlvE2_clEvEUlN3c108BFloat16EE_St5arrayIPcLm2EEEEviT0_T1_)
        .other          _ZN2at6native29vectorized_elementwise_kernelILi2EZZZNS0_61_GLOBAL__N__b29612f4_23_ActivationMishKernel_cu_9e10b42f_310211mish_kernelERNS_18TensorIteratorBaseEENKUlvE_clEvENKUlvE2_clEvEUlN3c108BFloat16EE_St5arrayIPcLm2EEEEviT0_T1_,@"STO_CUDA_ENTRY STV_DEFAULT"
_ZN2at6native29vectorized_elementwise_kernelILi2EZZZNS0_61_GLOBAL__N__b29612f4_23_ActivationMishKernel_cu_9e10b42f_310211mish_kernelERNS_18TensorIteratorBaseEENKUlvE_clEvENKUlvE2_clEvEUlN3c108BFloat16EE_St5arrayIPcLm2EEEEviT0_T1_:
.text._ZN2at6native29vectorized_elementwise_kernelILi2EZZZNS0_61_GLOBAL__N__b29612f4_23_ActivationMishKernel_cu_9e10b42f_310211mish_kernelERNS_18TensorIteratorBaseEENKUlvE_clEvENKUlvE2_clEvEUlN3c108BFloat16EE_St5arrayIPcLm2EEEEviT0_T1_:
        /* <DEDUP_REMOVED lines=11> */
[----:B0-----:R-:W-:-:S05]  /*00b0*/  IMAD.WIDE.U32 R16, R7, 0x4, R2 ;  /* 0x0000000407107825 */ /* 0x001fca00078e0002 */
[----:B------:R-:W2:Y:S04]  /*00c0*/  LDG.E R5, desc[UR4][R16.64] ;  /* 0x0000000410057981 */ /* 0x000ea8000c1e1900 */
[----:B------:R-:W3:Y:S04]  /*00d0*/  LDG.E R8, desc[UR4][R16.64+0x200] ;  /* 0x0002000410087981 */ /* 0x000ee8000c1e1900 */
[----:B------:R-:W4:Y:S01]  /*00e0*/  LDG.E R2, desc[UR4][R16.64+0x400] ;  /* 0x0004000410027981 */ /* 0x000f22000c1e1900 */
[----:B------:R-:W-:Y:S01]  /*00f0*/  HFMA2.MMA R12, -RZ, RZ, 1.625, 0 ;  /* 0x3e800000ff0c7435 */ /* 0x000fe200000001ff */
[----:B------:R-:W-:-:S02]  /*0100*/  MOV R11, 0x3d39bf78 ;  /* 0x3d39bf78000b7802 */ /* 0x000fc40000000f00 */
[----:B------:R0:W5:Y:S01]  /*0110*/  LDG.E R18, desc[UR4][R16.64+0x600] ;  /* 0x0006000410127981 */ /* 0x000162000c1e1900 */
[----:B------:R-:W-:Y:S01]  /*0120*/  BSSY B0, `(.L_x_5546) ;  /* 0x000005e000007945 */ /* 0x000fe20003800000 */
[C---:B--2---:R-:W-:Y:S02]  /*0130*/  SHF.L.U32 R6, R5.reuse, 0x10, RZ ;  /* 0x0000001005067819 */ /* 0x044fe400000006ff */
[----:B------:R-:W-:-:S03]  /*0140*/  PRMT R5, R5, 0x7632, R5 ;  /* 0x0000763205057816 */ /* 0x000fc60000000005 */
[----:B------:R-:W-:Y:S01]  /*0150*/  FMUL.FTZ R13, R6, 1.4426950216293334961 ;  /* 0x3fb8aa3b060d7820 */ /* 0x000fe20000410000 */
[----:B------:R-:W-:-:S05]  /*0160*/  SHF.L.U32 R5, R5, 0x10, RZ ;  /* 0x0000001005057819 */ /* 0x000fca00000006ff */
[----:B------:R-:W1:Y:S01]  /*0170*/  MUFU.EX2 R13, R13 ;  /* 0x0000000d000d7308 */ /* 0x000e620000000800 */
[----:B------:R-:W-:-:S07]  /*0180*/  FMUL.FTZ R14, R5, 1.4426950216293334961 ;  /* 0x3fb8aa3b050e7820 */ /* 0x000fce0000410000 */
[----:B------:R-:W2:Y:S01]  /*0190*/  MUFU.EX2 R14, R14 ;  /* 0x0000000e000e7308 */ /* 0x000ea20000000800 */
[C---:B-1----:R-:W-:Y:S01]  /*01a0*/  FADD.FTZ.RZ R3, R13.reuse, 1 ;  /* 0x3f8000000d037421 */ /* 0x042fe2000001c000 */
[----:B------:R-:W-:-:S04]  /*01b0*/  ISETP.GE.U32.AND P0, PT, R13, 0x7f800000, PT ;  /* 0x7f8000000d00780c */ /* 0x000fc80003f06070 */
[----:B------:R-:W-:Y:S01]  /*01c0*/  IADD3 R3, R3, -0x3f400000, RZ ;  /* 0xc0c0000003037810 */ /* 0x000fe20007ffe0ff */
[----:B--2---:R-:W-:-:S03]  /*01d0*/  FADD.FTZ.RZ R4, R14, 1 ;  /* 0x3f8000000e047421 */ /* 0x004fc6000001c000 */
[----:B------:R-:W-:Y:S02]  /*01e0*/  LOP3.LUT R10, R3, 0xff800000, RZ, 0xc0, !PT ;  /* 0xff800000030a7812 */ /* 0x000fe400078ec0ff */
[----:B------:R-:W-:Y:S02]  /*01f0*/  ISETP.GE.U32.AND P1, PT, R14, 0x7f800000, PT ;  /* 0x7f8000000e00780c */ /* 0x000fe40003f26070 */
[----:B------:R-:W-:Y:S02]  /*0200*/  IADD3 R3, -R10, 0x40800000, RZ ;  /* 0x408000000a037810 */ /* 0x000fe40007ffe1ff */
[----:B------:R-:W-:Y:S02]  /*0210*/  IADD3 R4, R4, -0x3f400000, RZ ;  /* 0xc0c0000004047810 */ /* 0x000fe40007ffe0ff */
[----:B------:R-:W-:Y:S01]  /*0220*/  IADD3 R22, R13, -R10, RZ ;  /* 0x8000000a0d167210 */ /* 0x000fe20007ffe0ff */
[----:B------:R-:W-:Y:S01]  /*0230*/  FFMA.FTZ R9, R3, R12, -1 ;  /* 0xbf80000003097423 */ /* 0x000fe2000001000c */
[----:B------:R-:W-:-:S02]  /*0240*/  LOP3.LUT R3, R4, 0xff800000, RZ, 0xc0, !PT ;  /* 0xff80000004037812 */ /* 0x000fc400078ec0ff */
[----:B---3--:R-:W-:Y:S01]  /*0250*/  SHF.L.U32 R4, R8, 0x10, RZ ;  /* 0x0000001008047819 */ /* 0x008fe200000006ff */
[----:B------:R-:W-:Y:S01]  /*0260*/  FADD.FTZ R22, R22, R9 ;  /* 0x0000000916167221 */ /* 0x000fe20000010000 */
[----:B------:R-:W-:Y:S02]  /*0270*/  IADD3 R15, -R3, 0x40800000, RZ ;  /* 0x40800000030f7810 */ /* 0x000fe40007ffe1ff */
[----:B------:R-:W-:Y:S01]  /*0280*/  IADD3 R20, R14, -R3, RZ ;  /* 0x800000030e147210 */ /* 0x000fe20007ffe0ff */
[----:B------:R-:W-:Y:S01]  /*0290*/  FFMA.FTZ R9, R22, -R11, 0.10546888411045074463 ;  /* 0x3dd8001216097423 */ /* 0x000fe2000001080b */
[----:B0-----:R-:W-:Y:S01]  /*02a0*/  FMUL.FTZ R16, R4, 1.4426950216293334961 ;  /* 0x3fb8aa3b04107820 */ /* 0x001fe20000410000 */
[----:B------:R-:W-:Y:S01]  /*02b0*/  FFMA.FTZ R15, R15, R12, -1 ;  /* 0xbf8000000f0f7423 */ /* 0x000fe2000001000c */
[----:B------:R-:W-:Y:S01]  /*02c0*/  PRMT R8, R8, 0x7632, R8 ;  /* 0x0000763208087816 */ /* 0x000fe20000000008 */
[----:B------:R-:W-:Y:S01]  /*02d0*/  FFMA.FTZ R9, R22, R9, -0.13229703903198242188 ;  /* 0xbe0778e016097423 */ /* 0x000fe20000010009 */
[----:B------:R-:W-:Y:S01]  /*02e0*/  I2FP.F32.S32 R10, R10 ;  /* 0x0000000a000a7245 */ /* 0x000fe20000201400 */
[----:B------:R-:W-:Y:S01]  /*02f0*/  FADD.FTZ R20, R20, R15 ;  /* 0x0000000f14147221 */ /* 0x000fe20000010000 */
[----:B------:R-:W-:Y:S01]  /*0300*/  SHF.L.U32 R8, R8, 0x10, RZ ;  /* 0x0000001008087819 */ /* 0x000fe200000006ff */
[----:B------:R-:W-:Y:S01]  /*0310*/  FFMA.FTZ R9, R22, R9, 0.14491446316242218018 ;  /* 0x3e14647516097423 */ /* 0x000fe20000010009 */
[----:B------:R-:W0:Y:S01]  /*0320*/  MUFU.EX2 R15, R16 ;  /* 0x00000010000f7308 */ /* 0x000e220000000800 */
[----:B------:R-:W-:Y:S01]  /*0330*/  FFMA.FTZ R17, R20, -R11, 0.10546888411045074463 ;  /* 0x3dd8001214117423 */ /* 0x000fe2000001080b */
[----:B------:R-:W-:Y:S01]  /*0340*/  FMUL.FTZ R10, R10, 1.1920928955078125e-07 ;  /* 0x340000000a0a7820 */ /* 0x000fe20000410000 */
[----:B------:R-:W-:Y:S01]  /*0350*/  FFMA.FTZ R9, R22, R9, -0.16641564667224884033 ;  /* 0xbe2a68dd16097423 */ /* 0x000fe20000010009 */
[----:B------:R-:W-:Y:S01]  /*0360*/  FMUL.FTZ R21, R8, 1.4426950216293334961 ;  /* 0x3fb8aa3b08157820 */ /* 0x000fe20000410000 */
[----:B------:R-:W-:Y:S01]  /*0370*/  FFMA.FTZ R17, R20, R17, -0.13229703903198242188 ;  /* 0xbe0778e014117423 */ /* 0x000fe20000010011 */
[----:B------:R-:W-:Y:S01]  /*0380*/  I2FP.F32.S32 R3, R3 ;  /* 0x0000000300037245 */ /* 0x000fe20000201400 */
[----:B------:R-:W-:Y:S01]  /*0390*/  FFMA.FTZ R9, R22, R9, 0.19988867640495300293 ;  /* 0x3e4caf9e16097423 */ /* 0x000fe20000010009 */
[----:B------:R-:W1:Y:S01]  /*03a0*/  MUFU.EX2 R16, R21 ;  /* 0x0000001500107308 */ /* 0x000e620000000800 */
[----:B------:R-:W-:-:S02]  /*03b0*/  FFMA.FTZ R17, R20, R17, 0.14491446316242218018 ;  /* 0x3e14647514117423 */ /* 0x000fc40000010011 */
[----:B------:R-:W-:Y:S01]  /*03c0*/  FFMA.FTZ R9, R22, R9, -0.25000196695327758789 ;  /* 0xbe80004216097423 */ /* 0x000fe20000010009 */
[----:B------:R-:W-:Y:S01]  /*03d0*/  FMUL.FTZ R3, R3, 1.1920928955078125e-07 ;  /* 0x3400000003037820 */ /* 0x000fe20000410000 */
[----:B------:R-:W-:Y:S02]  /*03e0*/  FFMA.FTZ R17, R20, R17, -0.16641564667224884033 ;  /* 0xbe2a68dd14117423 */ /* 0x000fe40000010011 */
[----:B------:R-:W-:Y:S02]  /*03f0*/  FFMA.FTZ R9, R22, R9, 0.33333510160446166992 ;  /* 0x3eaaaae616097423 */ /* 0x000fe40000010009 */
[----:B------:R-:W-:Y:S01]  /*0400*/  FFMA.FTZ R17, R20, R17, 0.19988867640495300293 ;  /* 0x3e4caf9e14117423 */ /* 0x000fe20000010011 */
[----:B0-----:R-:W-:Y:S01]  /*0410*/  FADD.FTZ.RZ R19, R15, 1 ;  /* 0x3f8000000f137421 */ /* 0x001fe2000001c000 */
[----:B------:R-:W-:Y:S02]  /*0420*/  FFMA.FTZ R9, R22, R9, -0.5 ;  /* 0xbf00000016097423 */ /* 0x000fe40000010009 */
[----:B------:R-:W-:-:S02]  /*0430*/  FFMA.FTZ R17, R20, R17, -0.25000196695327758789 ;  /* 0xbe80004214117423 */ /* 0x000fc40000010011 */
[----:B------:R-:W-:Y:S01]  /*0440*/  FMUL.FTZ R9, R22, R9 ;  /* 0x0000000916097220 */ /* 0x000fe20000410000 */
[----:B------:R-:W-:Y:S01]  /*0450*/  IADD3 R19, R19, -0x3f400000, RZ ;  /* 0xc0c0000013137810 */ /* 0x000fe20007ffe0ff */
[----:B------:R-:W-:Y:S01]  /*0460*/  FFMA.FTZ R17, R20, R17, 0.33333510160446166992 ;  /* 0x3eaaaae614117423 */ /* 0x000fe20000010011 */
[----:B-1----:R-:W-:Y:S01]  /*0470*/  FADD.FTZ.RZ R21, R16, 1 ;  /* 0x3f80000010157421 */ /* 0x002fe2000001c000 */
[----:B------:R-:W-:Y:S01]  /*0480*/  FFMA.FTZ R9, R22, R9, R22 ;  /* 0x0000000916097223 */ /* 0x000fe20000010016 */
[----:B------:R-:W-:Y:S01]  /*0490*/  LOP3.LUT R22, R19, 0xff800000, RZ, 0xc0, !PT ;  /* 0xff80000013167812 */ /* 0x000fe200078ec0ff */
[----:B------:R-:W-:Y:S02]  /*04a0*/  FFMA.FTZ R17, R20, R17, -0.5 ;  /* 0xbf00000014117423 */ /* 0x000fe40000010011 */
[----:B------:R-:W-:Y:S01]  /*04b0*/  FFMA.FTZ R23, R10, 0.69314718246459960938, R9 ;  /* 0x3f3172180a177823 */ /* 0x000fe20000010009 */
[----:B------:R-:W-:Y:S01]  /*04c0*/  IADD3 R19, -R22, 0x40800000, RZ ;  /* 0x4080000016137810 */ /* 0x000fe20007ffe1ff */
[----:B------:R-:W-:Y:S01]  /*04d0*/  FMUL.FTZ R17, R20, R17 ;  /* 0x0000001114117220 */ /* 0x000fe20000410000 */
[----:B------:R-:W-:-:S03]  /*04e0*/  IADD3 R9, R15, -R22, RZ ;  /* 0x800000160f097210 */ /* 0x000fc60007ffe0ff */
[----:B------:R-:W-:Y:S01]  /*04f0*/  FFMA.FTZ R24, R19, R12, -1 ;  /* 0xbf80000013187423 */ /* 0x000fe2000001000c */
[----:B------:R-:W-:Y:S01]  /*0500*/  FFMA.FTZ R10, R20, R17, R20 ;  /* 0x00000011140a7223 */ /* 0x000fe20000010014 */
[----:B------:R-:W-:Y:S02]  /*0510*/  IADD3 R19, R21, -0x3f400000, RZ ;  /* 0xc0c0000015137810 */ /* 0x000fe40007ffe0ff */
[----:B------:R-:W-:Y:S01]  /*0520*/  FADD.FTZ R20, R9, R24 ;  /* 0x0000001809147221 */ /* 0x000fe20000010000 */
[--C-:B------:R-:W-:Y:S01]  /*0530*/  FFMA.FTZ R3, R3, 0.69314718246459960938, R10.reuse ;  /* 0x3f31721803037823 */ /* 0x100fe2000001000a */
[----:B----4-:R-:W-:Y:S02]  /*0540*/  PRMT R10, R2, 0x7632, R10 ;  /* 0x00007632020a7816 */ /* 0x010fe4000000000a */
[----:B------:R-:W-:Y:S01]  /*0550*/  LOP3.LUT R19, R19, 0xff800000, RZ, 0xc0, !PT ;  /* 0xff80000013137812 */ /* 0x000fe200078ec0ff */
[----:B------:R-:W-:Y:S01]  /*0560*/  FFMA.FTZ R17, R20, -R11, 0.10546888411045074463 ;  /* 0x3dd8001214117423 */ /* 0x000fe2000001080b */
[----:B------:R-:W-:-:S02]  /*0570*/  SHF.L.U32 R10, R10, 0x10, RZ ;  /* 0x000000100a0a7819 */ /* 0x000fc400000006ff */
[----:B------:R-:W-:Y:S01]  /*0580*/  SHF.L.U32 R9, R2, 0x10, RZ ;  /* 0x0000001002097819 */ /* 0x000fe200000006ff */
[----:B------:R-:W-:Y:S01]  /*0590*/  FFMA.FTZ R21, R20, R17, -0.13229703903198242188 ;  /* 0xbe0778e014157423 */ /* 0x000fe20000010011 */
[----:B------:R-:W-:Y:S01]  /*05a0*/  IADD3 R25, -R19, 0x40800000, RZ ;  /* 0x4080000013197810 */ /* 0x000fe20007ffe1ff */
[----:B------:R-:W-:Y:S01]  /*05b0*/  FMUL.FTZ R2, R10, 1.4426950216293334961 ;  /* 0x3fb8aa3b0a027820 */ /* 0x000fe20000410000 */
[----:B------:R-:W-:Y:S01]  /*05c0*/  IADD3 R24, R16, -R19, RZ ;  /* 0x8000001310187210 */ /* 0x000fe20007ffe0ff */
[----:B------:R-:W-:Y:S01]  /*05d0*/  FMUL.FTZ R26, R9, 1.4426950216293334961 ;  /* 0x3fb8aa3b091a7820 */ /* 0x000fe20000410000 */
[C---:B------:R-:W-:Y:S01]  /*05e0*/  FFMA.FTZ R21, R20.reuse, R21, 0.14491446316242218018 ;  /* 0x3e14647514157423 */ /* 0x040fe20000010015 */
[----:B------:R-:W-:Y:S02]  /*05f0*/  FFMA.FTZ R25, R25, R12, -1 ;  /* 0xbf80000019197423 */ /* 0x000fe4000001000c */
[----:B------:R0:W1:Y:S01]  /*0600*/  MUFU.EX2 R17, R26 ;  /* 0x0000001a00117308 */ /* 0x0000620000000800 */
[----:B------:R-:W-:Y:S01]  /*0610*/  FFMA.FTZ R21, R20, R21, -0.16641564667224884033 ;  /* 0xbe2a68dd14157423 */ /* 0x000fe20000010015 */
[----:B------:R-:W-:-:S03]  /*0620*/  FADD.FTZ R24, R24, R25 ;  /* 0x0000001918187221 */ /* 0x000fc60000010000 */
[----:B------:R-:W-:Y:S01]  /*0630*/  FFMA.FTZ R21, R20, R21, 0.19988867640495300293 ;  /* 0x3e4caf9e14157423 */ /* 0x000fe20000010015 */
[----:B------:R-:W-:Y:S02]  /*0640*/  FFMA.FTZ R25, R24, -R11, 0.10546888411045074463 ;  /* 0x3dd8001218197423 */ /* 0x000fe4000001080b */
[----:B------:R-:W2:Y:S01]  /*0650*/  MUFU.EX2 R2, R2 ;  /* 0x0000000200027308 */ /* 0x000ea20000000800 */
[----:B------:R-:W-:Y:S01]  /*0660*/  FFMA.FTZ R21, R20, R21, -0.25000196695327758789 ;  /* 0xbe80004214157423 */ /* 0x000fe20000010015 */
[----:B------:R-:W-:-:S03]  /*0670*/  FFMA.FTZ R25, R24, R25, -0.13229703903198242188 ;  /* 0xbe0778e018197423 */ /* 0x000fc60000010019 */
[----:B------:R-:W-:Y:S01]  /*0680*/  FFMA.FTZ R21, R20, R21, 0.33333510160446166992 ;  /* 0x3eaaaae614157423 */ /* 0x000fe20000010015 */
[----:B------:R-:W-:Y:S01]  /*0690*/  FFMA.FTZ R25, R24, R25, 0.14491446316242218018 ;  /* 0x3e14647518197423 */ /* 0x000fe20000010019 */
[----:B0-----:R-:W-:Y:S06]  /*06a0*/  @!P0 BRA `(.L_x_5547) ;  /* 0x0000000000148947 */ /* 0x001fec0003800000 */
[----:B------:R-:W-:-:S13]  /*06b0*/  ISETP.GE.AND P0, PT, R13, -0x407fffff, PT ;  /* 0xbf8000010d00780c */ /* 0x000fda0003f06270 */
[----:B------:R-:W-:-:S05]  /*06c0*/  @P0 MOV R26, 0x7f800000 ;  /* 0x7f800000001a0802 */ /* 0x000fca0000000f00 */
[C---:B------:R-:W-:Y:S01]  /*06d0*/  @P0 FFMA.FTZ R23, R13.reuse, R26, +INF ;  /* 0x7f8000000d170423 */ /* 0x040fe2000001001a */
[----:B------:R-:W-:-:S04]  /*06e0*/  FSETP.NEU.FTZ.AND P0, PT, R13, RZ, PT ;  /* 0x000000ff0d00720b */ /* 0x000fc80003f1d000 */
[----:B------:R-:W-:-:S09]  /*06f0*/  FSEL R23, R23, -RZ, P0 ;  /* 0x800000ff17177208 */ /* 0x000fd20000000000 */
.L_x_5547:
[----:B------:R-:W-:Y:S05]  /*0700*/  BSYNC B0 ;  /* 0x0000000000007941 */ /* 0x000fea0003800000 */
.L_x_5546:
[----:B------:R-:W-:Y:S01]  /*0710*/  BSSY B0, `(.L_x_5548) ;  /* 0x0000009000007945 */ /* 0x000fe20003800000 */
[----:B------:R-:W-:Y:S01]  /*0720*/  FFMA.FTZ R25, R24, R25, -0.16641564667224884033 ;  /* 0xbe2a68dd18197423 */ /* 0x000fe20000010019 */
[----:B------:R-:W-:Y:S02]  /*0730*/  FFMA.FTZ R21, R20, R21, -0.5 ;  /* 0xbf00000014157423 */ /* 0x000fe40000010015 */
[----:B------:R-:W-:Y:S05]  /*0740*/  @!P1 BRA `(.L_x_5549) ;  /* 0x0000000000149947 */ /* 0x000fea0003800000 */
[----:B------:R-:W-:-:S13]  /*0750*/  ISETP.GE.AND P0, PT, R14, -0x407fffff, PT ;  /* 0xbf8000010e00780c */ /* 0x000fda0003f06270 */
[----:B------:R-:W-:-:S05]  /*0760*/  @P0 MOV R13, 0x7f800000 ;  /* 0x7f800000000d0802 */ /* 0x000fca0000000f00 */
[C---:B------:R-:W-:Y:S01]  /*0770*/  @P0 FFMA.FTZ R3, R14.reuse, R13, +INF ;  /* 0x7f8000000e030423 */ /* 0x040fe2000001000d */
[----:B------:R-:W-:-:S04]  /*0780*/  FSETP.NEU.FTZ.AND P0, PT, R14, RZ, PT ;  /* 0x000000ff0e00720b */ /* 0x000fc80003f1d000 */
[----:B------:R-:W-:-:S09]  /*0790*/  FSEL R3, R3, -RZ, P0 ;  /* 0x800000ff03037208 */ /* 0x000fd20000000000 */
.L_x_5549:
[----:B------:R-:W-:Y:S05]  /*07a0*/  BSYNC B0 ;  /* 0x0000000000007941 */ /* 0x000fea0003800000 */
.L_x_5548:
[----:B------:R-:W-:Y:S01]  /*07b0*/  FFMA.FTZ R25, R24, R25, 0.19988867640495300293 ;  /* 0x3e4caf9e18197423 */ /* 0x000fe20000010019 */
[----:B-1----:R-:W-:Y:S01]  /*07c0*/  FADD.FTZ.RZ R13, R17, 1 ;  /* 0x3f800000110d7421 */ /* 0x002fe2000001c000 */
[----:B------:R-:W-:Y:S01]  /*07d0*/  I2FP.F32.S32 R22, R22 ;  /* 0x0000001600167245 */ /* 0x000fe20000201400 */
[----:B------:R-:W-:Y:S01]  /*07e0*/  FMUL.FTZ R21, R20, R21 ;  /* 0x0000001514157220 */ /* 0x000fe20000410000 */
[----:B------:R-:W-:Y:S01]  /*07f0*/  FFMA.FTZ R25, R24, R25, -0.25000196695327758789 ;  /* 0xbe80004218197423 */ /* 0x000fe20000010019 */
[----:B--2---:R-:W-:Y:S01]  /*0800*/  FADD.FTZ.RZ R14, R2, 1 ;  /* 0x3f800000020e7421 */ /* 0x004fe2000001c000 */
[----:B------:R-:W-:Y:S01]  /*0810*/  IADD3 R13, R13, -0x3f400000, RZ ;  /* 0xc0c000000d0d7810 */ /* 0x000fe20007ffe0ff */
[----:B------:R-:W-:Y:S01]  /*0820*/  FFMA.FTZ R21, R20, R21, R20 ;  /* 0x0000001514157223 */ /* 0x000fe20000010014 */
[----:B------:R-:W-:Y:S01]  /*0830*/  FFMA.FTZ R25, R24, R25, 0.33333510160446166992 ;  /* 0x3eaaaae618197423 */ /* 0x000fe20000010019 */
[----:B------:R-:W-:Y:S01]  /*0840*/  FMUL.FTZ R22, R22, 1.1920928955078125e-07 ;  /* 0x3400000016167820 */ /* 0x000fe20000410000 */
[----:B------:R-:W-:Y:S01]  /*0850*/  IADD3 R14, R14, -0x3f400000, RZ ;  /* 0xc0c000000e0e7810 */ /* 0x000fe20007ffe0ff */
[----:B------:R-:W-:Y:S01]  /*0860*/  BSSY B0, `(.L_x_5550) ;  /* 0x000001d000007945 */ /* 0x000fe20003800000 */
[----:B------:R-:W-:Y:S01]  /*0870*/  FFMA.FTZ R25, R24, R25, -0.5 ;  /* 0xbf00000018197423 */ /* 0x000fe20000010019 */
[----:B------:R-:W-:Y:S01]  /*0880*/  LOP3.LUT R20, R13, 0xff800000, RZ, 0xc0, !PT ;  /* 0xff8000000d147812 */ /* 0x000fe200078ec0ff */
[----:B------:R-:W-:Y:S01]  /*0890*/  FFMA.FTZ R13, R22, 0.69314718246459960938, R21 ;  /* 0x3f317218160d7823 */ /* 0x000fe20000010015 */
[----:B------:R-:W-:Y:S01]  /*08a0*/  LOP3.LUT R21, R14, 0xff800000, RZ, 0xc0, !PT ;  /* 0xff8000000e157812 */ /* 0x000fe200078ec0ff */
[----:B------:R-:W-:Y:S01]  /*08b0*/  FMUL.FTZ R25, R24, R25 ;  /* 0x0000001918197220 */ /* 0x000fe20000410000 */
[----:B------:R-:W-:-:S02]  /*08c0*/  IADD3 R27, -R20, 0x40800000, RZ ;  /* 0x40800000141b7810 */ /* 0x000fc40007ffe1ff */
[----:B------:R-:W-:Y:S01]  /*08d0*/  ISETP.GE.U32.AND P0, PT, R15, 0x7f800000, PT ;  /* 0x7f8000000f00780c */ /* 0x000fe20003f06070 */
[----:B------:R-:W-:Y:S01]  /*08e0*/  FFMA.FTZ R14, R24, R25, R24 ;  /* 0x00000019180e7223 */ /* 0x000fe20000010018 */
[----:B------:R-:W-:Y:S01]  /*08f0*/  IADD3 R25, -R21, 0x40800000, RZ ;  /* 0x4080000015197810 */ /* 0x000fe20007ffe1ff */
[----:B------:R-:W-:Y:S01]  /*0900*/  FFMA.FTZ R27, R27, R12, -1 ;  /* 0xbf8000001b1b7423 */ /* 0x000fe2000001000c */
[----:B------:R-:W-:Y:S02]  /*0910*/  IADD3 R22, R17, -R20, RZ ;  /* 0x8000001411167210 */ /* 0x000fe40007ffe0ff */
[----:B------:R-:W-:Y:S01]  /*0920*/  IADD3 R24, R2, -R21, RZ ;  /* 0x8000001502187210 */ /* 0x000fe20007ffe0ff */
[----:B------:R-:W-:Y:S01]  /*0930*/  FFMA.FTZ R25, R25, R12, -1 ;  /* 0xbf80000019197423 */ /* 0x000fe2000001000c */
[----:B------:R-:W-:Y:S01]  /*0940*/  I2FP.F32.S32 R19, R19 ;  /* 0x0000001300137245 */ /* 0x000fe20000201400 */
[----:B------:R-:W-:Y:S01]  /*0950*/  FADD.FTZ R22, R22, R27 ;  /* 0x0000001b16167221 */ /* 0x000fe20000010000 */
[----:B------:R-:W-:Y:S01]  /*0960*/  ISETP.GE.U32.AND P1, PT, R16, 0x7f800000, PT ;  /* 0x7f8000001000780c */ /* 0x000fe20003f26070 */
[----:B------:R-:W-:-:S02]  /*0970*/  FADD.FTZ R24, R24, R25 ;  /* 0x0000001918187221 */ /* 0x000fc40000010000 */
[----:B------:R-:W-:Y:S01]  /*0980*/  FMUL.FTZ R19, R19, 1.1920928955078125e-07 ;  /* 0x3400000013137820 */ /* 0x000fe20000410000 */
[----:B------:R-:W-:-:S03]  /*0990*/  FFMA.FTZ R25, R22, -R11, 0.10546888411045074463 ;  /* 0x3dd8001216197423 */ /* 0x000fc6000001080b */
[----:B------:R-:W-:Y:S01]  /*09a0*/  FFMA.FTZ R14, R19, 0.69314718246459960938, R14 ;  /* 0x3f317218130e7823 */ /* 0x000fe2000001000e */
[----:B------:R-:W-:Y:S01]  /*09b0*/  FFMA.FTZ R25, R22, R25, -0.13229703903198242188 ;  /* 0xbe0778e016197423 */ /* 0x000fe20000010019 */
[----:B------:R-:W-:Y:S01]  /*09c0*/  FFMA.FTZ R19, R24, -R11, 0.10546888411045074463 ;  /* 0x3dd8001218137423 */ /* 0x000fe2000001080b */
[----:B------:R-:W-:Y:S06]  /*09d0*/  @!P0 BRA `(.L_x_5551) ;  /* 0x0000000000148947 */ /* 0x000fec0003800000 */
[----:B------:R-:W-:-:S13]  /*09e0*/  ISETP.GE.AND P0, PT, R15, -0x407fffff, PT ;  /* 0xbf8000010f00780c */ /* 0x000fda0003f06270 */
[----:B------:R-:W-:-:S05]  /*09f0*/  @P0 MOV R26, 0x7f800000 ;  /* 0x7f800000001a0802 */ /* 0x000fca0000000f00 */
[C---:B------:R-:W-:Y:S01]  /*0a00*/  @P0 FFMA.FTZ R13, R15.reuse, R26, +INF ;  /* 0x7f8000000f0d0423 */ /* 0x040fe2000001001a */
[----:B------:R-:W-:-:S04]  /*0a10*/  FSETP.NEU.FTZ.AND P0, PT, R15, RZ, PT ;  /* 0x000000ff0f00720b */ /* 0x000fc80003f1d000 */
[----:B------:R-:W-:-:S09]  /*0a20*/  FSEL R13, R13, -RZ, P0 ;  /* 0x800000ff0d0d7208 */ /* 0x000fd20000000000 */
.L_x_5551:
[----:B------:R-:W-:Y:S05]  /*0a30*/  BSYNC B0 ;  /* 0x0000000000007941 */ /* 0x000fea0003800000 */
.L_x_5550:
[----:B------:R-:W-:Y:S01]  /*0a40*/  BSSY B0, `(.L_x_5552) ;  /* 0x0000009000007945 */ /* 0x000fe20003800000 */
[----:B------:R-:W-:Y:S01]  /*0a50*/  FFMA.FTZ R25, R22, R25, 0.14491446316242218018 ;  /* 0x3e14647516197423 */ /* 0x000fe20000010019 */
[----:B------:R-:W-:Y:S02]  /*0a60*/  FFMA.FTZ R19, R24, R19, -0.13229703903198242188 ;  /* 0xbe0778e018137423 */ /* 0x000fe40000010013 */
[----:B------:R-:W-:Y:S05]  /*0a70*/  @!P1 BRA `(.L_x_5553) ;  /* 0x0000000000149947 */ /* 0x000fea0003800000 */
[----:B------:R-:W-:-:S13]  /*0a80*/  ISETP.GE.AND P0, PT, R16, -0x407fffff, PT ;  /* 0xbf8000011000780c */ /* 0x000fda0003f06270 */
[----:B------:R-:W-:-:S05]  /*0a90*/  @P0 MOV R15, 0x7f800000 ;  /* 0x7f800000000f0802 */ /* 0x000fca0000000f00 */
[C---:B------:R-:W-:Y:S01]  /*0aa0*/  @P0 FFMA.FTZ R14, R16.reuse, R15, +INF ;  /* 0x7f800000100e0423 */ /* 0x040fe2000001000f */
[----:B------:R-:W-:-:S04]  /*0ab0*/  FSETP.NEU.FTZ.AND P0, PT, R16, RZ, PT ;  /* 0x000000ff1000720b */ /* 0x000fc80003f1d000 */
[----:B------:R-:W-:-:S09]  /*0ac0*/  FSEL R14, R14, -RZ, P0 ;  /* 0x800000ff0e0e7208 */ /* 0x000fd20000000000 */
.L_x_5553:
[----:B------:R-:W-:Y:S05]  /*0ad0*/  BSYNC B0 ;  /* 0x0000000000007941 */ /* 0x000fea0003800000 */
.L_x_5552:
[----:B------:R-:W-:Y:S01]  /*0ae0*/  FFMA.FTZ R19, R24, R19, 0.14491446316242218018 ;  /* 0x3e14647518137423 */ /* 0x000fe20000010013 */
[----:B-----5:R-:W-:Y:S01]  /*0af0*/  SHF.L.U32 R15, R18, 0x10, RZ ;  /* 0x00000010120f7819 */ /* 0x020fe200000006ff */
[----:B------:R-:W-:Y:S01]  /*0b00*/  FFMA.FTZ R25, R22, R25, -0.16641564667224884033 ;  /* 0xbe2a68dd16197423 */ /* 0x000fe20000010019 */
[----:B------:R-:W-:Y:S01]  /*0b10*/  PRMT R18, R18, 0x7632, R18 ;  /* 0x0000763212127816 */ /* 0x000fe20000000012 */
[----:B------:R-:W-:Y:S01]  /*0b20*/  FFMA.FTZ R19, R24, R19, -0.16641564667224884033 ;  /* 0xbe2a68dd18137423 */ /* 0x000fe20000010013 */
[----:B------:R-:W-:Y:S01]  /*0b30*/  I2FP.F32.S32 R21, R21 ;  /* 0x0000001500157245 */ /* 0x000fe20000201400 */
[----:B------:R-:W-:Y:S01]  /*0b40*/  FMUL.FTZ R16, R15, 1.4426950216293334961 ;  /* 0x3fb8aa3b0f107820 */ /* 0x000fe20000410000 */
[----:B------:R-:W-:Y:S01]  /*0b50*/  FFMA.FTZ R25, R22, R25, 0.19988867640495300293 ;  /* 0x3e4caf9e16197423 */ /* 0x000fe20000010019 */
[----:B------:R-:W-:Y:S01]  /*0b60*/  FFMA.FTZ R19, R24, R19, 0.19988867640495300293 ;  /* 0x3e4caf9e18137423 */ /* 0x000fe20000010013 */
[----:B------:R-:W-:Y:S01]  /*0b70*/  SHF.L.U32 R18, R18, 0x10, RZ ;  /* 0x0000001012127819 */ /* 0x000fe200000006ff */
[----:B------:R-:W-:Y:S01]  /*0b80*/  FMUL.FTZ R27, R21, 1.1920928955078125e-07 ;  /* 0x34000000151b7820 */ /* 0x000fe20000410000 */
[----:B------:R-:W-:Y:S01]  /*0b90*/  FFMA.FTZ R25, R22, R25, -0.25000196695327758789 ;  /* 0xbe80004216197423 */ /* 0x000fe20000010019 */
[----:B------:R-:W-:Y:S01]  /*0ba0*/  FFMA.FTZ R19, R24, R19, -0.25000196695327758789 ;  /* 0xbe80004218137423 */ /* 0x000fe20000010013 */
[----:B------:R-:W0:Y:S01]  /*0bb0*/  MUFU.EX2 R16, R16 ;  /* 0x0000001000107308 */ /* 0x000e220000000800 */
[----:B------:R-:W-:Y:S01]  /*0bc0*/  FMUL.FTZ R28, R18, 1.4426950216293334961 ;  /* 0x3fb8aa3b121c7820 */ /* 0x000fe20000410000 */
[----:B------:R-:W-:Y:S01]  /*0bd0*/  FFMA.FTZ R25, R22, R25, 0.33333510160446166992 ;  /* 0x3eaaaae616197423 */ /* 0x000fe20000010019 */
[----:B------:R-:W-:Y:S01]  /*0be0*/  FFMA.FTZ R19, R24, R19, 0.33333510160446166992 ;  /* 0x3eaaaae618137423 */ /* 0x000fe20000010013 */
[----:B------:R-:W-:Y:S01]  /*0bf0*/  I2FP.F32.S32 R20, R20 ;  /* 0x0000001400147245 */ /* 0x000fe20000201400 */
[----:B------:R-:W-:Y:S01]  /*0c00*/  BSSY B0, `(.L_x_5554) ;  /* 0x000001c000007945 */ /* 0x000fe20003800000 */
[----:B------:R-:W-:Y:S01]  /*0c10*/  FFMA.FTZ R25, R22, R25, -0.5 ;  /* 0xbf00000016197423 */ /* 0x000fe20000010019 */
[----:B------:R-:W-:Y:S01]  /*0c20*/  FFMA.FTZ R19, R24, R19, -0.5 ;  /* 0xbf00000018137423 */ /* 0x000fe20000010013 */
[----:B------:R-:W-:Y:S01]  /*0c30*/  ISETP.GE.U32.AND P0, PT, R17, 0x7f800000, PT ;  /* 0x7f8000001100780c */ /* 0x000fe20003f06070 */
[----:B------:R-:W-:Y:S01]  /*0c40*/  MUFU.TANH R23, R23 ;  /* 0x0000001700177308 */ /* 0x000fe20000002400 */
[----:B------:R-:W-:Y:S01]  /*0c50*/  FMUL.FTZ R25, R22, R25 ;  /* 0x0000001916197220 */ /* 0x000fe20000410000 */
[----:B------:R-:W-:-:S03]  /*0c60*/  FMUL.FTZ R19, R24, R19 ;  /* 0x0000001318137220 */ /* 0x000fc60000410000 */
[----:B------:R-:W-:Y:S01]  /*0c70*/  FFMA.FTZ R22, R22, R25, R22 ;  /* 0x0000001916167223 */ /* 0x000fe20000010016 */
[----:B------:R-:W-:Y:S01]  /*0c80*/  FFMA.FTZ R24, R24, R19, R24 ;  /* 0x0000001318187223 */ /* 0x000fe20000010018 */
[----:B0-----:R-:W-:Y:S01]  /*0c90*/  FADD.FTZ.RZ R25, R16, 1 ;  /* 0x3f80000010197421 */ /* 0x001fe2000001c000 */
[----:B------:R-:W0:Y:S04]  /*0ca0*/  MUFU.EX2 R19, R28 ;  /* 0x0000001c00137308 */ /* 0x000e280000000800 */
[----:B------:R-:W-:Y:S01]  /*0cb0*/  IADD3 R26, R25, -0x3f400000, RZ ;  /* 0xc0c00000191a7810 */ /* 0x000fe20007ffe0ff */
[----:B------:R-:W-:Y:S01]  /*0cc0*/  FMUL.FTZ R25, R20, 1.1920928955078125e-07 ;  /* 0x3400000014197820 */ /* 0x000fe20000410000 */
[----:B------:R-:W-:Y:S02]  /*0cd0*/  FFMA.FTZ R20, R27, 0.69314718246459960938, R24 ;  /* 0x3f3172181b147823 */ /* 0x000fe40000010018 */
[----:B------:R-:W-:Y:S01]  /*0ce0*/  LOP3.LUT R21, R26, 0xff800000, RZ, 0xc0, !PT ;  /* 0xff8000001a157812 */ /* 0x000fe200078ec0ff */
[----:B------:R-:W-:-:S03]  /*0cf0*/  FFMA.FTZ R25, R25, 0.69314718246459960938, R22 ;  /* 0x3f31721819197823 */ /* 0x000fc60000010016 */
[----:B------:R-:W-:Y:S02]  /*0d00*/  IADD3 R27, -R21, 0x40800000, RZ ;  /* 0x40800000151b7810 */ /* 0x000fe40007ffe1ff */
[----:B------:R-:W-:Y:S01]  /*0d10*/  IADD3 R22, R16, -R21, RZ ;  /* 0x8000001510167210 */ /* 0x000fe20007ffe0ff */
[----:B0-----:R-:W-:Y:S02]  /*0d20*/  FADD.FTZ.RZ R24, R19, 1 ;  /* 0x3f80000013187421 */ /* 0x001fe4000001c000 */
[----:B------:R-:W-:-:S04]  /*0d30*/  FFMA.FTZ R27, R27, R12, -1 ;  /* 0xbf8000001b1b7423 */ /* 0x000fc8000001000c */
[----:B------:R-:W-:Y:S01]  /*0d40*/  FADD.FTZ R22, R22, R27 ;  /* 0x0000001b16167221 */ /* 0x000fe20000010000 */
[----:B------:R-:W-:Y:S01]  /*0d50*/  IADD3 R24, R24, -0x3f400000, RZ ;  /* 0xc0c0000018187810 */ /* 0x000fe20007ffe0ff */
[----:B------:R-:W-:Y:S06]  /*0d60*/  @!P0 BRA `(.L_x_5555) ;  /* 0x0000000000148947 */ /* 0x000fec0003800000 */
[----:B------:R-:W-:-:S13]  /*0d70*/  ISETP.GE.AND P0, PT, R17, -0x407fffff, PT ;  /* 0xbf8000011100780c */ /* 0x000fda0003f06270 */
[----:B------:R-:W-:-:S05]  /*0d80*/  @P0 MOV R26, 0x7f800000 ;  /* 0x7f800000001a0802 */ /* 0x000fca0000000f00 */
[C---:B------:R-:W-:Y:S01]  /*0d90*/  @P0 FFMA.FTZ R25, R17.reuse, R26, +INF ;  /* 0x7f80000011190423 */ /* 0x040fe2000001001a */
[----:B------:R-:W-:-:S04]  /*0da0*/  FSETP.NEU.FTZ.AND P0, PT, R17, RZ, PT ;  /* 0x000000ff1100720b */ /* 0x000fc80003f1d000 */
[----:B------:R-:W-:-:S09]  /*0db0*/  FSEL R25, R25, -RZ, P0 ;  /* 0x800000ff19197208 */ /* 0x000fd20000000000 */
.L_x_5555:
[----:B------:R-:W-:Y:S05]  /*0dc0*/  BSYNC B0 ;  /* 0x0000000000007941 */ /* 0x000fea0003800000 */
.L_x_5554:
[----:B------:R-:W-:Y:S01]  /*0dd0*/  FFMA.FTZ R17, R22, -R11, 0.10546888411045074463 ;  /* 0x3dd8001216117423 */ /* 0x000fe2000001080b */
[----:B------:R-:W-:Y:S01]  /*0de0*/  LOP3.LUT R24, R24, 0xff800000, RZ, 0xc0, !PT ;  /* 0xff80000018187812 */ /* 0x000fe200078ec0ff */
[----:B------:R0:W1:Y:S01]  /*0df0*/  MUFU.TANH R26, R3 ;  /* 0x00000003001a7308 */ /* 0x0000620000002400 */
[----:B------:R-:W-:Y:S01]  /*0e00*/  ISETP.GE.U32.AND P0, PT, R2, 0x7f800000, PT ;  /* 0x7f8000000200780c */ /* 0x000fe20003f06070 */
[----:B------:R-:W-:Y:S01]  /*0e10*/  FFMA.FTZ R17, R22, R17, -0.13229703903198242188 ;  /* 0xbe0778e016117423 */ /* 0x000fe20000010011 */
[----:B------:R-:W-:Y:S01]  /*0e20*/  IADD3 R27, -R24, 0x40800000, RZ ;  /* 0x40800000181b7810 */ /* 0x000fe20007ffe1ff */
[----:B------:R-:W-:Y:S02]  /*0e30*/  BSSY B0, `(.L_x_5556) ;  /* 0x0000015000007945 */ /* 0x000fe40003800000 */
[C---:B------:R-:W-:Y:S02]  /*0e40*/  FFMA.FTZ R17, R22.reuse, R17, 0.14491446316242218018 ;  /* 0x3e14647516117423 */ /* 0x040fe40000010011 */
[----:B------:R-:W-:Y:S01]  /*0e50*/  FFMA.FTZ R27, R27, R12, -1 ;  /* 0xbf8000001b1b7423 */ /* 0x000fe2000001000c */
[----:B------:R-:W-:Y:S01]  /*0e60*/  IADD3 R12, R19, -R24, RZ ;  /* 0x80000018130c7210 */ /* 0x000fe20007ffe0ff */
[----:B------:R-:W-:Y:S01]  /*0e70*/  FFMA.FTZ R17, R22, R17, -0.16641564667224884033 ;  /* 0xbe2a68dd16117423 */ /* 0x000fe20000010011 */
[----:B------:R-:W2:Y:S03]  /*0e80*/  MUFU.TANH R13, R13 ;  /* 0x0000000d000d7308 */ /* 0x000ea60000002400 */
[----:B------:R-:W-:Y:S01]  /*0e90*/  FADD.FTZ R12, R12, R27 ;  /* 0x0000001b0c0c7221 */ /* 0x000fe20000010000 */
[----:B------:R-:W-:-:S03]  /*0ea0*/  FFMA.FTZ R27, R22, R17, 0.19988867640495300293 ;  /* 0x3e4caf9e161b7423 */ /* 0x000fc60000010011 */
[----:B------:R-:W-:Y:S01]  /*0eb0*/  FFMA.FTZ R11, R12, -R11, 0.10546888411045074463 ;  /* 0x3dd800120c0b7423 */ /* 0x000fe2000001080b */
[----:B------:R0:W3:Y:S01]  /*0ec0*/  MUFU.TANH R17, R14 ;  /* 0x0000000e00117308 */ /* 0x0000e20000002400 */
[----:B------:R-:W-:Y:S02]  /*0ed0*/  FFMA.FTZ R27, R22, R27, -0.25000196695327758789 ;  /* 0xbe800042161b7423 */ /* 0x000fe4000001001b */
[----:B------:R-:W-:Y:S02]  /*0ee0*/  FFMA.FTZ R11, R12, R11, -0.13229703903198242188 ;  /* 0xbe0778e00c0b7423 */ /* 0x000fe4000001000b */
[----:B------:R-:W-:Y:S02]  /*0ef0*/  FFMA.FTZ R27, R22, R27, 0.33333510160446166992 ;  /* 0x3eaaaae6161b7423 */ /* 0x000fe4000001001b */
[----:B------:R-:W-:Y:S02]  /*0f00*/  FFMA.FTZ R11, R12, R11, 0.14491446316242218018 ;  /* 0x3e1464750c0b7423 */ /* 0x000fe4000001000b */
[----:B------:R-:W-:Y:S01]  /*0f10*/  FFMA.FTZ R27, R22, R27, -0.5 ;  /* 0xbf000000161b7423 */ /* 0x000fe2000001001b */
[----:B012---:R-:W-:Y:S06]  /*0f20*/  @!P0 BRA `(.L_x_5557) ;  /* 0x0000000000148947 */ /* 0x007fec0003800000 */
[----:B------:R-:W-:-:S13]  /*0f30*/  ISETP.GE.AND P0, PT, R2, -0x407fffff, PT ;  /* 0xbf8000010200780c */ /* 0x000fda0003f06270 */
[----:B------:R-:W-:-:S05]  /*0f40*/  @P0 MOV R3, 0x7f800000 ;  /* 0x7f80000000030802 */ /* 0x000fca0000000f00 */
[C---:B------:R-:W-:Y:S01]  /*0f50*/  @P0 FFMA.FTZ R20, R2.reuse, R3, +INF ;  /* 0x7f80000002140423 */ /* 0x040fe20000010003 */
[----:B------:R-:W-:-:S04]  /*0f60*/  FSETP.NEU.FTZ.AND P0, PT, R2, RZ, PT ;  /* 0x000000ff0200720b */ /* 0x000fc80003f1d000 */
[----:B------:R-:W-:-:S09]  /*0f70*/  FSEL R20, R20, -RZ, P0 ;  /* 0x800000ff14147208 */ /* 0x000fd20000000000 */
.L_x_5557:
[----:B------:R-:W-:Y:S05]  /*0f80*/  BSYNC B0 ;  /* 0x0000000000007941 */ /* 0x000fea0003800000 */
.L_x_5556:
[----:B------:R-:W0:Y:S01]  /*0f90*/  LDC.64 R2, c[0x0][0x218] ;  /* 0x00008600ff027b82 */ /* 0x000e220000000a00 */
[----:B------:R-:W-:Y:S01]  /*0fa0*/  FFMA.FTZ R11, R12, R11, -0.16641564667224884033 ;  /* 0xbe2a68dd0c0b7423 */ /* 0x000fe2000001000b */
[----:B------:R-:W-:Y:S01]  /*0fb0*/  FMUL.FTZ R27, R22, R27 ;  /* 0x0000001b161b7220 */ /* 0x000fe20000410000 */
[----:B------:R-:W-:Y:S01]  /*0fc0*/  ISETP.GE.U32.AND P0, PT, R16, 0x7f800000, PT ;  /* 0x7f8000001000780c */ /* 0x000fe20003f06070 */
[----:B------:R1:W2:Y:S01]  /*0fd0*/  MUFU.TANH R14, R25 ;  /* 0x00000019000e7308 */ /* 0x0002a20000002400 */
[----:B------:R-:W-:Y:S01]  /*0fe0*/  I2FP.F32.S32 R21, R21 ;  /* 0x0000001500157245 */ /* 0x000fe20000201400 */
[----:B------:R-:W-:Y:S01]  /*0ff0*/  FFMA.FTZ R22, R22, R27, R22 ;  /* 0x0000001b16167223 */ /* 0x000fe20000010016 */
[C---:B------:R-:W-:Y:S01]  /*1000*/  FFMA.FTZ R27, R12.reuse, R11, 0.19988867640495300293 ;  /* 0x3e4caf9e0c1b7423 */ /* 0x040fe2000001000b */
[----:B------:R-:W-:Y:S02]  /*1010*/  BSSY B0, `(.L_x_5558) ;  /* 0x000000d000007945 */ /* 0x000fe40003800000 */
[----:B------:R-:W-:Y:S01]  /*1020*/  FMUL.FTZ R21, R21, 1.1920928955078125e-07 ;  /* 0x3400000015157820 */ /* 0x000fe20000410000 */
[C---:B------:R-:W-:Y:S01]  /*1030*/  FFMA.FTZ R27, R12.reuse, R27, -0.25000196695327758789 ;  /* 0xbe8000420c1b7423 */ /* 0x040fe2000001001b */
[----:B------:R1:W4:Y:S02]  /*1040*/  MUFU.TANH R11, R20 ;  /* 0x00000014000b7308 */ /* 0x0003240000002400 */
[----:B------:R-:W-:Y:S01]  /*1050*/  FFMA.FTZ R21, R21, 0.69314718246459960938, R22 ;  /* 0x3f31721815157823 */ /* 0x000fe20000010016 */
[----:B------:R-:W-:-:S04]  /*1060*/  FFMA.FTZ R27, R12, R27, 0.33333510160446166992 ;  /* 0x3eaaaae60c1b7423 */ /* 0x000fc8000001001b */
[----:B------:R-:W-:Y:S01]  /*1070*/  FFMA.FTZ R27, R12, R27, -0.5 ;  /* 0xbf0000000c1b7423 */ /* 0x000fe2000001001b */
[----:B------:R-:W-:Y:S06]  /*1080*/  @!P0 BRA `(.L_x_5559) ;  /* 0x0000000000148947 */ /* 0x000fec0003800000 */
[----:B------:R-:W-:-:S13]  /*1090*/  ISETP.GE.AND P0, PT, R16, -0x407fffff, PT ;  /* 0xbf8000011000780c */ /* 0x000fda0003f06270 */
[----:B-1----:R-:W-:-:S05]  /*10a0*/  @P0 MOV R25, 0x7f800000 ;  /* 0x7f80000000190802 */ /* 0x002fca0000000f00 */
[C---:B------:R-:W-:Y:S01]  /*10b0*/  @P0 FFMA.FTZ R21, R16.reuse, R25, +INF ;  /* 0x7f80000010150423 */ /* 0x040fe20000010019 */
[----:B------:R-:W-:-:S04]  /*10c0*/  FSETP.NEU.FTZ.AND P0, PT, R16, RZ, PT ;  /* 0x000000ff1000720b */ /* 0x000fc80003f1d000 */
[----:B------:R-:W-:-:S09]  /*10d0*/  FSEL R21, R21, -RZ, P0 ;  /* 0x800000ff15157208 */ /* 0x000fd20000000000 */
.L_x_5559:
[----:B------:R-:W-:Y:S05]  /*10e0*/  BSYNC B0 ;  /* 0x0000000000007941 */ /* 0x000fea0003800000 */
.L_x_5558:
[----:B------:R-:W-:Y:S01]  /*10f0*/  ISETP.GE.U32.AND P0, PT, R19, 0x7f800000, PT ;  /* 0x7f8000001300780c */ /* 0x000fe20003f06070 */
[----:B------:R0:W0:Y:S01]  /*1100*/  MUFU.TANH R16, R21 ;  /* 0x0000001500107308 */ /* 0x0000220000002400 */
[----:B------:R-:W-:Y:S01]  /*1110*/  I2FP.F32.S32 R24, R24 ;  /* 0x0000001800187245 */ /* 0x000fe20000201400 */
[C---:B------:R-:W-:Y:S01]  /*1120*/  FMUL.FTZ R27, R12.reuse, R27 ;  /* 0x0000001b0c1b7220 */ /* 0x040fe20000410000 */
[----:B------:R-:W-:Y:S03]  /*1130*/  BSSY B0, `(.L_x_5560) ;  /* 0x000000a000007945 */ /* 0x000fe60003800000 */
[----:B------:R-:W-:Y:S01]  /*1140*/  FFMA.FTZ R27, R12, R27, R12 ;  /* 0x0000001b0c1b7223 */ /* 0x000fe2000001000c */
[----:B------:R-:W-:-:S04]  /*1150*/  FMUL.FTZ R24, R24, 1.1920928955078125e-07 ;  /* 0x3400000018187820 */ /* 0x000fc80000410000 */
[----:B------:R-:W-:Y:S01]  /*1160*/  FFMA.FTZ R24, R24, 0.69314718246459960938, R27 ;  /* 0x3f31721818187823 */ /* 0x000fe2000001001b */
[----:B------:R-:W-:Y:S06]  /*1170*/  @!P0 BRA `(.L_x_5561) ;  /* 0x0000000000148947 */ /* 0x000fec0003800000 */
[C---:B------:R-:W-:Y:S02]  /*1180*/  ISETP.GE.AND P0, PT, R19.reuse, -0x407fffff, PT ;  /* 0xbf8000011300780c */ /* 0x040fe40003f06270 */
[----:B------:R-:W-:-:S11]  /*1190*/  FSETP.NEU.FTZ.AND P1, PT, R19, RZ, PT ;  /* 0x000000ff1300720b */ /* 0x000fd60003f3d000 */
[----:B------:R-:W-:-:S05]  /*11a0*/  @P0 MOV R12, 0x7f800000 ;  /* 0x7f800000000c0802 */ /* 0x000fca0000000f00 */
[----:B------:R-:W-:-:S05]  /*11b0*/  @P0 FFMA.FTZ R24, R19, R12, +INF ;  /* 0x7f80000013180423 */ /* 0x000fca000001000c */
[----:B------:R-:W-:-:S07]  /*11c0*/  FSEL R24, R24, -RZ, P1 ;  /* 0x800000ff18187208 */ /* 0x000fce0000800000 */
.L_x_5561:
[----:B------:R-:W-:Y:S05]  /*11d0*/  BSYNC B0 ;  /* 0x0000000000007941 */ /* 0x000fea0003800000 */
.L_x_5560:
[----:B------:R-:W5:Y:S01]  /*11e0*/  MUFU.TANH R19, R24 ;  /* 0x0000001800137308 */ /* 0x000f620000002400 */
[----:B0-----:R-:W-:-:S04]  /*11f0*/  IMAD.WIDE.U32 R2, R0, 0x2, R2 ;  /* 0x0000000200027825 */ /* 0x001fc800078e0002 */
[----:B------:R-:W-:Y:S01]  /*1200*/  FMUL.FTZ R23, R6, R23 ;  /* 0x0000001706177220 */ /* 0x000fe20000410000 */
[----:B------:R-:W-:Y:S01]  /*1210*/  FMUL.FTZ R26, R5, R26 ;  /* 0x0000001a051a7220 */ /* 0x000fe20000410000 */
[----:B------:R-:W-:Y:S01]  /*1220*/  FMUL.FTZ R13, R4, R13 ;  /* 0x0000000d040d7220 */ /* 0x000fe20000410000 */
[----:B---3--:R-:W-:Y:S01]  /*1230*/  FMUL.FTZ R8, R8, R17 ;  /* 0x0000001108087220 */ /* 0x008fe20000410000 */
[----:B--2---:R-:W-:Y:S01]  /*1240*/  FMUL.FTZ R9, R9, R14 ;  /* 0x0000000e09097220 */ /* 0x004fe20000410000 */
[----:B----4-:R-:W-:Y:S01]  /*1250*/  FMUL.FTZ R10, R10, R11 ;  /* 0x0000000b0a0a7220 */ /* 0x010fe20000410000 */
[----:B------:R-:W-:Y:S01]  /*1260*/  FMUL.FTZ R16, R15, R16 ;  /* 0x000000100f107220 */ /* 0x000fe20000410000 */
[----:B------:R-:W-:Y:S01]  /*1270*/  IMAD.WIDE R2, R7, 0x4, R2 ;  /* 0x0000000407027825 */ /* 0x000fe200078e0202 */
[----:B------:R-:W-:Y:S02]  /*1280*/  F2FP.BF16.F32.PACK_AB R5, R26, R23 ;  /* 0x000000171a05723e */ /* 0x000fe400000010ff */
[----:B------:R-:W-:-:S02]  /*1290*/  F2FP.BF16.F32.PACK_AB R7, R8, R13 ;  /* 0x0000000d0807723e */ /* 0x000fc400000010ff */
[----:B------:R-:W-:Y:S01]  /*12a0*/  F2FP.BF16.F32.PACK_AB R9, R10, R9 ;  /* 0x000000090a09723e */ /* 0x000fe200000010ff */
[----:B------:R-:W-:Y:S01]  /*12b0*/  STG.E desc[UR4][R2.64], R5 ;  /* 0x0000000502007986 */ /* 0x000fe2000c101904 */
[----:B-----5:R-:W-:-:S03]  /*12c0*/  FMUL.FTZ R19, R18, R19 ;  /* 0x0000001312137220 */ /* 0x020fc60000410000 */
[----:B------:R-:W-:Y:S02]  /*12d0*/  STG.E desc[UR4][R2.64+0x200], R7 ;  /* 0x0002000702007986 */ /* 0x000fe4000c101904 */
[----:B------:R-:W-:Y:S02]  /*12e0*/  F2FP.BF16.F32.PACK_AB R19, R19, R16 ;  /* 0x000000101313723e */ /* 0x000fe400000010ff */
[----:B------:R-:W-:Y:S04]  /*12f0*/  STG.E desc[UR4][R2.64+0x400], R9 ;  /* 0x0004000902007986 */ /* 0x000fe8000c101904 */
[----:B------:R-:W-:Y:S01]  /*1300*/  STG.E desc[UR4][R2.64+0x600], R19 ;  /* 0x0006001302007986 */ /* 0x000fe2000c101904 */
[----:B------:R-:W-:Y:S05]  /*1310*/  EXIT ;  /* 0x000000000000794d */ /* 0x000fea0003800000 */
.L_x_5545:
[----:B------:R-:W0:Y:S01]  /*1320*/  S2R R18, SR_TID.X ;  /* 0x0000000000127919 */ /* 0x000e220000002100 */
[----:B------:R-:W-:Y:S02]  /*1330*/  PRMT R16, RZ, 0x7610, R16 ;  /* 0x00007610ff107816 */ /* 0x000fe40000000010 */
[----:B0-----:R-:W-:Y:S02]  /*1340*/  ISETP.GE.AND P0, PT, R18, R17, PT ;  /* 0x000000111200720c */ /* 0x001fe40003f06270 */
[----:B------:R-:W-:-:S11]  /*1350*/  MOV R25, R18 ;  /* 0x0000001200197202 */ /* 0x000fd60000000f00 */
[----:B------:R-:W-:Y:S01]  /*1360*/  @!P0 IADD3 R20, R0, R25, RZ ;  /* 0x0000001900148210 */ /* 0x000fe20007ffe0ff */
[----:B------:R-:W0:Y:S01]  /*1370*/  @!P0 LDC.64 R12, c[0x0][0x220] ;  /* 0x00008800ff0c8b82 */ /* 0x000e220000000a00 */
[----:B------:R-:W-:-:S04]  /*1380*/  @!P0 IADD3 R25, R25, 0x80, RZ ;  /* 0x0000008019198810 */ /* 0x000fc80007ffe0ff */
[----:B------:R-:W-:-:S13]  /*1390*/  ISETP.GE.AND P6, PT, R25, R17, PT ;  /* 0x000000111900720c */ /* 0x000fda0003fc6270 */
[----:B------:R-:W-:Y:S01]  /*13a0*/  @!P6 IADD3 R5, R0, R25, RZ ;  /* 0x000000190005e210 */ /* 0x000fe20007ffe0ff */
[----:B------:R-:W1:Y:S01]  /*13b0*/  @!P6 LDC.64 R2, c[0x0][0x220] ;  /* 0x00008800ff02eb82 */ /* 0x000e620000000a00 */
[----:B------:R-:W-:-:S04]  /*13c0*/  @!P6 IADD3 R25, R25, 0x80, RZ ;  /* 0x000000801919e810 */ /* 0x000fc80007ffe0ff */
[----:B------:R-:W-:-:S13]  /*13d0*/  ISETP.GE.AND P5, PT, R25, R17, PT ;  /* 0x000000111900720c */ /* 0x000fda0003fa6270 */
[----:B------:R-:W-:Y:S01]  /*13e0*/  @!P5 IADD3 R29, R0, R25, RZ ;  /* 0x00000019001dd210 */ /* 0x000fe20007ffe0ff */
[----:B------:R-:W2:Y:S01]  /*13f0*/  @!P5 LDC.64 R14, c[0x0][0x220] ;  /* 0x00008800ff0edb82 */ /* 0x000ea20000000a00 */
[----:B------:R-:W-:-:S04]  /*1400*/  @!P5 IADD3 R25, R25, 0x80, RZ ;  /* 0x000000801919d810 */ /* 0x000fc80007ffe0ff */
[----:B------:R-:W-:Y:S01]  /*1410*/  ISETP.GE.AND P4, PT, R25, R17, PT ;  /* 0x000000111900720c */ /* 0x000fe20003f86270 */
[----:B-1----:R-:W-:-:S05]  /*1420*/  @!P6 IMAD.WIDE.U32 R2, R5, 0x2, R2 ;  /* 0x000000020502e825 */ /* 0x002fca00078e0002 */
[----:B------:R1:W5:Y:S07]  /*1430*/  @!P6 LDG.E.U16 R16, desc[UR4][R2.64] ;  /* 0x000000040210e981 */ /* 0x00036e000c1e1500 */
[----:B------:R-:W-:Y:S01]  /*1440*/  @!P4 IADD3 R27, R0, R25, RZ ;  /* 0x00000019001bc210 */ /* 0x000fe20007ffe0ff */
[----:B------:R-:W3:Y:S01]  /*1450*/  @!P4 LDC.64 R10, c[0x0][0x220] ;  /* 0x00008800ff0acb82 */ /* 0x000ee20000000a00 */
[----:B------:R-:W-:-:S04]  /*1460*/  @!P4 IADD3 R25, R25, 0x80, RZ ;  /* 0x000000801919c810 */ /* 0x000fc80007ffe0ff */
[----:B------:R-:W-:-:S13]  /*1470*/  ISETP.GE.AND P3, PT, R25, R17, PT ;  /* 0x000000111900720c */ /* 0x000fda0003f66270 */
[----:B------:R-:W-:Y:S01]  /*1480*/  @!P3 IADD3 R23, R0, R25, RZ ;  /* 0x000000190017b210 */ /* 0x000fe20007ffe0ff */
[----:B-1----:R-:W1:Y:S01]  /*1490*/  @!P3 LDC.64 R2, c[0x0][0x220] ;  /* 0x00008800ff02bb82 */ /* 0x002e620000000a00 */
[----:B------:R-:W-:-:S04]  /*14a0*/  @!P3 IADD3 R25, R25, 0x80, RZ ;  /* 0x000000801919b810 */ /* 0x000fc80007ffe0ff */
[----:B------:R-:W-:-:S13]  /*14b0*/  ISETP.GE.AND P2, PT, R25, R17, PT ;  /* 0x000000111900720c */ /* 0x000fda0003f46270 */
[----:B------:R-:W-:Y:S01]  /*14c0*/  @!P2 IADD3 R19, R0, R25, RZ ;  /* 0x000000190013a210 */ /* 0x000fe20007ffe0ff */
[----:B------:R-:W4:Y:S01]  /*14d0*/  @!P2 LDC.64 R4, c[0x0][0x220] ;  /* 0x00008800ff04ab82 */ /* 0x000f220000000a00 */
[----:B------:R-:W-:-:S04]  /*14e0*/  @!P2 IADD3 R25, R25, 0x80, RZ ;  /* 0x000000801919a810 */ /* 0x000fc80007ffe0ff */
[----:B------:R-:W-:-:S13]  /*14f0*/  ISETP.GE.AND P1, PT, R25, R17, PT ;  /* 0x000000111900720c */ /* 0x000fda0003f26270 */
[----:B------:R-:W-:Y:S01]  /*1500*/  @!P1 IADD3 R21, R0, R25, RZ ;  /* 0x0000001900159210 */ /* 0x000fe20007ffe0ff */
[----:B------:R-:W2:Y:S01]  /*1510*/  @!P1 LDC.64 R6, c[0x0][0x220] ;  /* 0x00008800ff069b82 */ /* 0x000ea20000000a00 */
[----:B------:R-:W-:-:S04]  /*1520*/  @!P1 IADD3 R25, R25, 0x80, RZ ;  /* 0x0000008019199810 */ /* 0x000fc80007ffe0ff */
[----:B------:R-:W-:-:S13]  /*1530*/  ISETP.GE.AND P6, PT, R25, R17, PT ;  /* 0x000000111900720c */ /* 0x000fda0003fc6270 */
[----:B------:R-:W3:Y:S01]  /*1540*/  @!P6 LDC.64 R8, c[0x0][0x220] ;  /* 0x00008800ff08eb82 */ /* 0x000ee20000000a00 */
[----:B0-----:R-:W-:Y:S01]  /*1550*/  @!P0 IMAD.WIDE.U32 R12, R20, 0x2, R12 ;  /* 0x00000002140c8825 */ /* 0x001fe200078e000c */
[----:B------:R-:W-:Y:S02]  /*1560*/  PRMT R20, RZ, 0x7610, R20 ;  /* 0x00007610ff147816 */ /* 0x000fe40000000014 */
[----:B------:R-:W-:Y:S01]  /*1570*/  @!P6 IADD3 R25, R0, R25, RZ ;  /* 0x000000190019e210 */ /* 0x000fe20007ffe0ff */
[----:B-1----:R-:W-:Y:S01]  /*1580*/  @!P3 IMAD.WIDE.U32 R2, R23, 0x2, R2 ;  /* 0x000000021702b825 */ /* 0x002fe200078e0002 */
[----:B------:R-:W-:Y:S02]  /*1590*/  PRMT R22, RZ, 0x7610, R22 ;  /* 0x00007610ff167816 */ /* 0x000fe40000000016 */
[----:B------:R0:W5:Y:S01]  /*15a0*/  @!P0 LDG.E.U16 R20, desc[UR4][R12.64] ;  /* 0x000000040c148981 */ /* 0x000162000c1e1500 */
[----:B----4-:R-:W-:Y:S01]  /*15b0*/  @!P2 IMAD.WIDE.U32 R4, R19, 0x2, R4 ;  /* 0x000000021304a825 */ /* 0x010fe200078e0004 */
[----:B------:R-:W-:-:S02]  /*15c0*/  PRMT R23, RZ, 0x7610, R23 ;  /* 0x00007610ff177816 */ /* 0x000fc40000000017 */
[----:B------:R-:W-:Y:S01]  /*15d0*/  PRMT R19, RZ, 0x7610, R19 ;  /* 0x00007610ff137816 */ /* 0x000fe20000000013 */
[----:B--2---:R-:W-:Y:S01]  /*15e0*/  @!P1 IMAD.WIDE.U32 R6, R21, 0x2, R6 ;  /* 0x0000000215069825 */ /* 0x004fe200078e0006 */
[----:B------:R-:W-:-:S03]  /*15f0*/  PRMT R21, RZ, 0x7610, R21 ;  /* 0x00007610ff157816 */ /* 0x000fc60000000015 */
[----:B------:R-:W-:Y:S01]  /*1600*/  @!P5 IMAD.WIDE.U32 R14, R29, 0x2, R14 ;  /* 0x000000021d0ed825 */ /* 0x000fe200078e000e */
[----:B0-----:R-:W-:Y:S01]  /*1610*/  PRMT R13, RZ, 0x7610, R13 ;  /* 0x00007610ff0d7816 */ /* 0x001fe2000000000d */
[----:B------:R0:W5:Y:S01]  /*1620*/  @!P2 LDG.E.U16 R19, desc[UR4][R4.64] ;  /* 0x000000040413a981 */ /* 0x000162000c1e1500 */
[----:B------:R-:W-:Y:S01]  /*1630*/  PRMT R12, RZ, 0x7610, R12 ;  /* 0x00007610ff0c7816 */ /* 0x000fe2000000000c */
[----:B---3--:R-:W-:Y:S02]  /*1640*/  @!P4 IMAD.WIDE.U32 R10, R27, 0x2, R10 ;  /* 0x000000021b0ac825 */ /* 0x008fe400078e000a */
[----:B------:R0:W5:Y:S02]  /*1650*/  @!P5 LDG.E.U16 R22, desc[UR4][R14.64] ;  /* 0x000000040e16d981 */ /* 0x000164000c1e1500 */
[----:B------:R-:W-:Y:S02]  /*1660*/  @!P6 IMAD.WIDE.U32 R8, R25, 0x2, R8 ;  /* 0x000000021908e825 */ /* 0x000fe400078e0008 */
[----:B------:R0:W5:Y:S04]  /*1670*/  @!P4 LDG.E.U16 R23, desc[UR4][R10.64] ;  /* 0x000000040a17c981 */ /* 0x000168000c1e1500 */
[----:B------:R0:W5:Y:S04]  /*1680*/  @!P3 LDG.E.U16 R21, desc[UR4][R2.64] ;  /* 0x000000040215b981 */ /* 0x000168000c1e1500 */
[----:B------:R0:W5:Y:S04]  /*1690*/  @!P1 LDG.E.U16 R13, desc[UR4][R6.64] ;  /* 0x00000004060d9981 */ /* 0x000168000c1e1500 */
[----:B------:R0:W5:Y:S01]  /*16a0*/  @!P6 LDG.E.U16 R12, desc[UR4][R8.64] ;  /* 0x00000004080ce981 */ /* 0x000162000c1e1500 */
[----:B------:R-:W-:Y:S04]  /*16b0*/  BSSY B0, `(.L_x_5562) ;  /* 0x0000027000007945 */ /* 0x000fe80003800000 */
[----:B------:R-:W-:Y:S05]  /*16c0*/  @P0 BRA `(.L_x_5563) ;  /* 0x0000000000940947 */ /* 0x000fea0003800000 */
[----:B-----5:R-:W-:Y:S01]  /*16d0*/  SHF.L.U32 R20, R20, 0x10, RZ ;  /* 0x0000001014147819 */ /* 0x020fe200000006ff */
[----:B0-----:R-:W-:Y:S01]  /*16e0*/  HFMA2.MMA R6, -RZ, RZ, 1.625, 0 ;  /* 0x3e800000ff067435 */ /* 0x001fe200000001ff */
        /* <DEDUP_REMOVED lines=31> */
.L_x_5565:
[----:B------:R-:W-:Y:S05]  /*18e0*/  BSYNC B1 ;  /* 0x0000000000017941 */ /* 0x000fea0003800000 */
.L_x_5564:
[----:B------:R-:W0:Y:S02]  /*18f0*/  MUFU.TANH R3, R3 ;  /* 0x0000000300037308 */ /* 0x000e240000002400 */
[----:B0-----:R-:W-:-:S05]  /*1900*/  FMUL.FTZ R2, R20, R3 ;  /* 0x0000000314027220 */ /* 0x001fca0000410000 */
[----:B------:R-:W-:-:S07]  /*1910*/  F2FP.BF16.F32.PACK_AB R2, RZ, R2 ;  /* 0x00000002ff02723e */ /* 0x000fce00000010ff */
.L_x_5563:
[----:B------:R-:W-:Y:S05]  /*1920*/  BSYNC B0 ;  /* 0x0000000000007941 */ /* 0x000fea0003800000 */
.L_x_5562:
        /* <DEDUP_REMOVED lines=37> */
.L_x_5569:
[----:B------:R-:W-:Y:S05]  /*1b80*/  BSYNC B1 ;  /* 0x0000000000017941 */ /* 0x000fea0003800000 */
.L_x_5568:
[----:B------:R-:W0:Y:S02]  /*1b90*/  MUFU.TANH R3, R4 ;  /* 0x0000000400037308 */ /* 0x000e240000002400 */
[----:B0-----:R-:W-:-:S05]  /*1ba0*/  FMUL.FTZ R3, R16, R3 ;  /* 0x0000000310037220 */ /* 0x001fca0000410000 */
[----:B------:R-:W-:-:S07]  /*1bb0*/  F2FP.BF16.F32.PACK_AB R3, RZ, R3 ;  /* 0x00000003ff03723e */ /* 0x000fce00000010ff */
.L_x_5567:
[----:B------:R-:W-:Y:S05]  /*1bc0*/  BSYNC B0 ;  /* 0x0000000000007941 */ /* 0x000fea0003800000 */
.L_x_5566:
        /* <DEDUP_REMOVED lines=37> */
.L_x_5573:
[----:B------:R-:W-:Y:S05]  /*1e20*/  BSYNC B1 ;  /* 0x0000000000017941 */ /* 0x000fea0003800000 */
.L_x_5572:
[----:B------:R-:W0:Y:S02]  /*1e30*/  MUFU.TANH R5, R5 ;  /* 0x0000000500057308 */ /* 0x000e240000002400 */
[----:B0-----:R-:W-:-:S05]  /*1e40*/  FMUL.FTZ R4, R22, R5 ;  /* 0x0000000516047220 */ /* 0x001fca0000410000 */
[----:B------:R-:W-:-:S07]  /*1e50*/  F2FP.BF16.F32.PACK_AB R4, RZ, R4 ;  /* 0x00000004ff04723e */ /* 0x000fce00000010ff */
.L_x_5571:
[----:B------:R-:W-:Y:S05]  /*1e60*/  BSYNC B0 ;  /* 0x0000000000007941 */ /* 0x000fea0003800000 */
.L_x_5570:
        /* <DEDUP_REMOVED lines=37> */
.L_x_5577:
[----:B------:R-:W-:Y:S05]  /*20c0*/  BSYNC B1 ;  /* 0x0000000000017941 */ /* 0x000fea0003800000 */
.L_x_5576:
[----:B------:R-:W0:Y:S02]  /*20d0*/  MUFU.TANH R6, R6 ;  /* 0x0000000600067308 */ /* 0x000e240000002400 */
[----:B0-----:R-:W-:-:S05]  /*20e0*/  FMUL.FTZ R5, R23, R6 ;  /* 0x0000000617057220 */ /* 0x001fca0000410000 */
[----:B------:R-:W-:-:S07]  /*20f0*/  F2FP.BF16.F32.PACK_AB R5, RZ, R5 ;  /* 0x00000005ff05723e */ /* 0x000fce00000010ff */
.L_x_5575:
[----:B------:R-:W-:Y:S05]  /*2100*/  BSYNC B0 ;  /* 0x0000000000007941 */ /* 0x000fea0003800000 */
.L_x_5574:
        /* <DEDUP_REMOVED lines=37> */
.L_x_5581:
[----:B------:R-:W-:Y:S05]  /*2360*/  BSYNC B1 ;  /* 0x0000000000017941 */ /* 0x000fea0003800000 */
.L_x_5580:
[----:B------:R-:W0:Y:S02]  /*2370*/  MUFU.TANH R6, R7 ;  /* 0x0000000700067308 */ /* 0x000e240000002400 */
[----:B0-----:R-:W-:-:S05]  /*2380*/  FMUL.FTZ R6, R21, R6 ;  /* 0x0000000615067220 */ /* 0x001fca0000410000 */
[----:B------:R-:W-:-:S07]  /*2390*/  F2FP.BF16.F32.PACK_AB R6, RZ, R6 ;  /* 0x00000006ff06723e */ /* 0x000fce00000010ff */
.L_x_5579:
[----:B------:R-:W-:Y:S05]  /*23a0*/  BSYNC B0 ;  /* 0x0000000000007941 */ /* 0x000fea0003800000 */
.L_x_5578:
        /* <DEDUP_REMOVED lines=37> */
.L_x_5585:
[----:B------:R-:W-:Y:S05]  /*2600*/  BSYNC B1 ;  /* 0x0000000000017941 */ /* 0x000fea0003800000 */
.L_x_5584:
[----:B------:R-:W0:Y:S02]  /*2610*/  MUFU.TANH R8, R8 ;  /* 0x0000000800087308 */ /* 0x000e240000002400 */
[----:B0-----:R-:W-:-:S05]  /*2620*/  FMUL.FTZ R7, R19, R8 ;  /* 0x0000000813077220 */ /* 0x001fca0000410000 */
[----:B------:R-:W-:-:S07]  /*2630*/  F2FP.BF16.F32.PACK_AB R7, RZ, R7 ;  /* 0x00000007ff07723e */ /* 0x000fce00000010ff */
.L_x_5583:
[----:B------:R-:W-:Y:S05]  /*2640*/  BSYNC B0 ;  /* 0x0000000000007941 */ /* 0x000fea0003800000 */
.L_x_5582:
        /* <DEDUP_REMOVED lines=37> */
.L_x_5589:
[----:B------:R-:W-:Y:S05]  /*28a0*/  BSYNC B1 ;  /* 0x0000000000017941 */ /* 0x000fea0003800000 */
.L_x_5588:
[----:B------:R-:W0:Y:S02]  /*28b0*/  MUFU.TANH R8, R9 ;  /* 0x0000000900087308 */ /* 0x000e240000002400 */
[----:B0-----:R-:W-:-:S05]  /*28c0*/  FMUL.FTZ R8, R13, R8 ;  /* 0x000000080d087220 */ /* 0x001fca0000410000 */
[----:B------:R-:W-:-:S07]  /*28d0*/  F2FP.BF16.F32.PACK_AB R8, RZ, R8 ;  /* 0x00000008ff08723e */ /* 0x000fce00000010ff */
.L_x_5587:
[----:B------:R-:W-:Y:S05]  /*28e0*/  BSYNC B0 ;  /* 0x0000000000007941 */ /* 0x000fea0003800000 */
.L_x_5586:
        /* <DEDUP_REMOVED lines=37> */
.L_x_5593:
[----:B------:R-:W-:Y:S05]  /*2b40*/  BSYNC B1 ;  /* 0x0000000000017941 */ /* 0x000fea0003800000 */
.L_x_5592:
[----:B------:R-:W0:Y:S02]  /*2b50*/  MUFU.TANH R9, R10 ;  /* 0x0000000a00097308 */ /* 0x000e240000002400 */
[----:B0-----:R-:W-:-:S05]  /*2b60*/  FMUL.FTZ R9, R12, R9 ;  /* 0x000000090c097220 */ /* 0x001fca0000410000 */
[----:B------:R-:W-:-:S07]  /*2b70*/  F2FP.BF16.F32.PACK_AB R9, RZ, R9 ;  /* 0x00000009ff09723e */ /* 0x000fce00000010ff */
.L_x_5591:
[----:B------:R-:W-:Y:S05]  /*2b80*/  BSYNC B0 ;  /* 0x0000000000007941 */ /* 0x000fea0003800000 */
.L_x_5590:
[----:B------:R-:W0:Y:S01]  /*2b90*/  @!P0 LDC.64 R10, c[0x0][0x218] ;  /* 0x00008600ff0a8b82 */ /* 0x000e220000000a00 */
[----:B-----5:R-:W-:Y:S01]  /*2ba0*/  @!P0 IADD3 R13, R0, R18, RZ ;  /* 0x00000012000d8210 */ /* 0x020fe20007ffe0ff */
[----:B------:R-:W-:Y:S01]  /*2bb0*/  BSSY B0, `(.L_x_5594) ;  /* 0x0000031000007945 */ /* 0x000fe20003800000 */
[----:B------:R-:W-:-:S03]  /*2bc0*/  @!P0 IADD3 R18, R18, 0x80, RZ ;  /* 0x0000008012128810 */ /* 0x000fc60007ffe0ff */
[----:B------:R-:W-:Y:S01]  /*2bd0*/  BSSY B1, `(.L_x_5595) ;  /* 0x0000028000017945 */ /* 0x000fe20003800000 */
[----:B0-----:R-:W-:-:S05]  /*2be0*/  @!P0 IMAD.WIDE.U32 R10, R13, 0x2, R10 ;  /* 0x000000020d0a8825 */ /* 0x001fca00078e000a */
[----:B------:R0:W-:Y:S01]  /*2bf0*/  @!P0 STG.E.U16 desc[UR4][R10.64], R2 ;  /* 0x000000020a008986 */ /* 0x0001e2000c101504 */
[----:B------:R-:W-:-:S13]  /*2c00*/  ISETP.GE.AND P0, PT, R18, R17, PT ;  /* 0x000000111200720c */ /* 0x000fda0003f06270 */
[----:B0-----:R-:W-:Y:S05]  /*2c10*/  @P0 BRA `(.L_x_5596) ;  /* 0x0000000000340947 */ /* 0x001fea0003800000 */
[----:B------:R-:W0:Y:S01]  /*2c20*/  LDC.64 R10, c[0x0][0x218] ;  /* 0x00008600ff0a7b82 */ /* 0x000e220000000a00 */
[----:B------:R-:W-:Y:S02]  /*2c30*/  IADD3 R13, R0, R18, RZ ;  /* 0x00000012000d7210 */ /* 0x000fe40007ffe0ff */
[----:B------:R-:W-:Y:S02]  /*2c40*/  PRMT R12, R3, 0x7610, R12 ;  /* 0x00007610030c7816 */ /* 0x000fe4000000000c */
[----:B------:R-:W-:-:S04]  /*2c50*/  IADD3 R18, R18, 0x80, RZ ;  /* 0x0000008012127810 */ /* 0x000fc80007ffe0ff */
[----:B------:R-:W-:Y:S01]  /*2c60*/  ISETP.GE.AND P0, PT, R18, R17, PT ;  /* 0x000000111200720c */ /* 0x000fe20003f06270 */
[----:B0-----:R-:W-:-:S05]  /*2c70*/  IMAD.WIDE.U32 R2, R13, 0x2, R10 ;  /* 0x000000020d027825 */ /* 0x001fca00078e000a */
[----:B------:R0:W-:Y:S07]  /*2c80*/  STG.E.U16 desc[UR4][R2.64], R12 ;  /* 0x0000000c02007986 */ /* 0x0001ee000c101504 */
[----:B------:R-:W-:Y:S05]  /*2c90*/  @P0 BRA `(.L_x_5597) ;  /* 0x0000000000300947 */ /* 0x000fea0003800000 */
[----:B0-----:R-:W0:Y:S01]  /*2ca0*/  LDC.64 R2, c[0x0][0x218] ;  /* 0x00008600ff027b82 */ /* 0x001e220000000a00 */
[----:B------:R-:W-:Y:S02]  /*2cb0*/  IADD3 R11, R0, R18, RZ ;  /* 0x00000012000b7210 */ /* 0x000fe40007ffe0ff */
[----:B------:R-:W-:-:S03]  /*2cc0*/  IADD3 R18, R18, 0x80, RZ ;  /* 0x0000008012127810 */ /* 0x000fc60007ffe0ff */
[----:B0-----:R-:W-:-:S05]  /*2cd0*/  IMAD.WIDE.U32 R2, R11, 0x2, R2 ;  /* 0x000000020b027825 */ /* 0x001fca00078e0002 */
[----:B------:R0:W-:Y:S02]  /*2ce0*/  STG.E.U16 desc[UR4][R2.64], R4 ;  /* 0x0000000402007986 */ /* 0x0001e4000c101504 */
.L_x_5596:
[----:B------:R-:W-:-:S13]  /*2cf0*/  ISETP.GE.AND P0, PT, R18, R17, PT ;  /* 0x000000111200720c */ /* 0x000fda0003f06270 */
[----:B------:R-:W-:Y:S05]  /*2d00*/  @P0 BRA `(.L_x_5598) ;  /* 0x0000000000300947 */ /* 0x000fea0003800000 */
[----:B0-----:R-:W0:Y:S01]  /*2d10*/  LDC.64 R2, c[0x0][0x218] ;  /* 0x00008600ff027b82 */ /* 0x001e220000000a00 */
[----:B------:R-:W-:Y:S02]  /*2d20*/  IADD3 R11, R0, R18, RZ ;  /* 0x00000012000b7210 */ /* 0x000fe40007ffe0ff */
[----:B------:R-:W-:-:S03]  /*2d30*/  IADD3 R18, R18, 0x80, RZ ;  /* 0x0000008012127810 */ /* 0x000fc60007ffe0ff */
[----:B0-----:R-:W-:-:S05]  /*2d40*/  IMAD.WIDE.U32 R2, R11, 0x2, R2 ;  /* 0x000000020b027825 */ /* 0x001fca00078e0002 */
[----:B------:R1:W-:Y:S02]  /*2d50*/  STG.E.U16 desc[UR4][R2.64], R5 ;  /* 0x0000000502007986 */ /* 0x0003e4000c101504 */
.L_x_5597:
[----:B------:R-:W-:-:S13]  /*2d60*/  ISETP.GE.AND P0, PT, R18, R17, PT ;  /* 0x000000111200720c */ /* 0x000fda0003f06270 */
[----:B------:R-:W-:Y:S05]  /*2d70*/  @P0 BRA `(.L_x_5599) ;  /* 0x0000000000340947 */ /* 0x000fea0003800000 */
[----:B01----:R-:W0:Y:S01]  /*2d80*/  LDC.64 R2, c[0x0][0x218] ;  /* 0x00008600ff027b82 */ /* 0x003e220000000a00 */
[----:B------:R-:W-:Y:S02]  /*2d90*/  IADD3 R5, R0, R18, RZ ;  /* 0x0000001200057210 */ /* 0x000fe40007ffe0ff */
[----:B------:R-:W-:-:S03]  /*2da0*/  IADD3 R18, R18, 0x80, RZ ;  /* 0x0000008012127810 */ /* 0x000fc60007ffe0ff */
[----:B0-----:R-:W-:-:S05]  /*2db0*/  IMAD.WIDE.U32 R2, R5, 0x2, R2 ;  /* 0x0000000205027825 */ /* 0x001fca00078e0002 */
[----:B------:R1:W-:Y:S02]  /*2dc0*/  STG.E.U16 desc[UR4][R2.64], R6 ;  /* 0x0000000602007986 */ /* 0x0003e4000c101504 */
.L_x_5598:
[----:B------:R-:W-:-:S13]  /*2dd0*/  ISETP.GE.AND P0, PT, R18, R17, PT ;  /* 0x000000111200720c */ /* 0x000fda0003f06270 */
[----:B------:R-:W-:Y:S05]  /*2de0*/  @P0 BREAK B1 ;  /* 0x0000000000010942 */ /* 0x000fea0003800000 */
[----:B------:R-:W-:Y:S05]  /*2df0*/  @P0 BRA `(.L_x_5600) ;  /* 0x0000000000300947 */ /* 0x000fea0003800000 */
[----:B01----:R-:W0:Y:S01]  /*2e00*/  LDC.64 R2, c[0x0][0x218] ;  /* 0x00008600ff027b82 */ /* 0x003e220000000a00 */
[----:B------:R-:W-:Y:S02]  /*2e10*/  IADD3 R5, R0, R18, RZ ;  /* 0x0000001200057210 */ /* 0x000fe40007ffe0ff */
[----:B------:R-:W-:-:S03]  /*2e20*/  IADD3 R18, R18, 0x80, RZ ;  /* 0x0000008012127810 */ /* 0x000fc60007ffe0ff */
[----:B0-----:R-:W-:-:S05]  /*2e30*/  IMAD.WIDE.U32 R2, R5, 0x2, R2 ;  /* 0x0000000205027825 */ /* 0x001fca00078e0002 */
[----:B------:R2:W-:Y:S02]  /*2e40*/  STG.E.U16 desc[UR4][R2.64], R7 ;  /* 0x0000000702007986 */ /* 0x0005e4000c101504 */
.L_x_5599:
[----:B------:R-:W-:Y:S05]  /*2e50*/  BSYNC B1 ;  /* 0x0000000000017941 */ /* 0x000fea0003800000 */
.L_x_5595:
[----:B------:R-:W-:-:S13]  /*2e60*/  ISETP.GE.AND P0, PT, R18, R17, PT ;  /* 0x000000111200720c */ /* 0x000fda0003f06270 */
[----:B012---:R-:W0:Y:S01]  /*2e70*/  @!P0 LDC.64 R2, c[0x0][0x218] ;  /* 0x00008600ff028b82 */ /* 0x007e220000000a00 */
[----:B------:R-:W-:Y:S02]  /*2e80*/  @!P0 IADD3 R5, R0, R18, RZ ;  /* 0x0000001200058210 */ /* 0x000fe40007ffe0ff */
[----:B------:R-:W-:-:S03]  /*2e90*/  @!P0 IADD3 R18, R18, 0x80, RZ ;  /* 0x0000008012128810 */ /* 0x000fc60007ffe0ff */
[----:B0-----:R-:W-:-:S05]  /*2ea0*/  @!P0 IMAD.WIDE.U32 R2, R5, 0x2, R2 ;  /* 0x0000000205028825 */ /* 0x001fca00078e0002 */
[----:B------:R2:W-:Y:S02]  /*2eb0*/  @!P0 STG.E.U16 desc[UR4][R2.64], R8 ;  /* 0x0000000802008986 */ /* 0x0005e4000c101504 */
.L_x_5600:
[----:B------:R-:W-:Y:S05]  /*2ec0*/  BSYNC B0 ;  /* 0x0000000000007941 */ /* 0x000fea0003800000 */
.L_x_5594:
[----:B------:R-:W-:Y:S05]  /*2ed0*/  WARPSYNC.ALL ;  /* 0x0000000000007948 */ /* 0x000fea0003800000 */
[----:B------:R-:W-:-:S13]  /*2ee0*/  ISETP.GE.AND P0, PT, R18, R17, PT ;  /* 0x000000111200720c */ /* 0x000fda0003f06270 */
[----:B------:R-:W-:Y:S05]  /*2ef0*/  @P0 EXIT ;  /* 0x000000000000094d */ /* 0x000fea0003800000 */
[----:B012---:R-:W0:Y:S01]  /*2f00*/  LDC.64 R2, c[0x0][0x218] ;  /* 0x00008600ff027b82 */ /* 0x007e220000000a00 */
[----:B------:R-:W-:-:S05]  /*2f10*/  IADD3 R5, R0, R18, RZ ;  /* 0x0000001200057210 */ /* 0x000fca0007ffe0ff */
[----:B0-----:R-:W-:-:S05]  /*2f20*/  IMAD.WIDE.U32 R2, R5, 0x2, R2 ;  /* 0x0000000205027825 */ /* 0x001fca00078e0002 */
[----:B------:R-:W-:Y:S01]  /*2f30*/  STG.E.U16 desc[UR4][R2.64], R9 ;  /* 0x0000000902007986 */ /* 0x000fe2000c101504 */
[----:B------:R-:W-:Y:S05]  /*2f40*/  EXIT ;  /* 0x000000000000794d */ /* 0x000fea0003800000 */
.L_x_5601:
        /* <DEDUP_REMOVED lines=11> */
.L_x_8606:


//--------------------- .text._ZN2at6native29vectorized_elementwise_kernelILi4EZZZNS0_61_GLOBAL__N__b29612f4_23_ActivationMishKernel_cu_9e10b42f_310211mish_kernelERNS_18TensorIteratorBaseEENKUlvE_clEvENKUlvE2_clEvEUlN3c108BFloat16EE_St5arrayIPcLm2EEEEviT0_T1_ --------------------------
	.section	.text._ZN2at6native29vectorized_elementwise_kernelILi4EZZZNS0_61_GLOBAL__N__b29612f4_23_ActivationMishKernel_cu_9e10b42f_310211mish_kernelERNS_18TensorIteratorBaseEENKUlvE_clEvENKUlvE2_clEvEUlN3c108BFloat16EE_St5arrayIPcLm2EEEEviT0_T1_,"ax",@progbits
	.align	128
        .global         _ZN2at6native29vectorized_elementwise_kernelILi4EZZZNS0_61_GLOBAL__N__b29612f4_23_ActivationMishKernel_cu_9e10b42f_310211mish_kernelERNS_18TensorIteratorBaseEENKUlvE_clEvENKUlvE2_clEvEUlN3c108BFloat16EE_St5arrayIPcLm2EEEEviT0_T1_
        .type           _ZN2at6native29vectorized_elementwise_kernelILi4EZZZNS0_61_GLOBAL__N__b29612f4_23_ActivationMishKernel_cu_9e10b42f_310211mish_kernelERNS_18TensorIteratorBaseEENKUlvE_clEvENKUlvE2_clEvEUlN3c108BFloat16EE_St5arrayIPcLm2EEEEviT0_T1_,@function
        .size           _ZN2at6native29vectorized_elementwise_kernelILi4EZZZNS0_61_GLOBAL__N__b29612f4_23_ActivationMishKernel_cu_9e10b42f_310211mish_kernelERNS_18TensorIteratorBaseEENKUlvE_clEvENKUlvE2_clEvEUlN3c108BFloat16EE_St5arrayIPcLm2EEEEviT0_T1_,(.L_x_8607 - _ZN2at6native29vectorized_elementwise_kernelILi4EZZZNS0_61_GLOBAL__N__b29612f4_23_ActivationMishKernel_cu_9e10b42f_310211mish_kernelERNS_18TensorIteratorBaseEENKUlvE_clEvENKUlvE2_clEvEUlN3c108BFloat16EE_St5arrayIPcLm2EEEEviT0_T1_)
        .other          _ZN2at6native29vectorized_elementwise_kernelILi4EZZZNS0_61_GLOBAL__N__b29612f4_23_ActivationMishKernel_cu_9e10b42f_310211mish_kernelERNS_18TensorIteratorBaseEENKUlvE_clEvENKUlvE2_clEvEUlN3c108BFloat16EE_St5arrayIPcLm2EEEEviT0_T1_,@"STO_CUDA_ENTRY STV_DEFAULT"
_ZN2at6native29vectorized_elementwise_kernelILi4EZZZNS0_61_GLOBAL__N__b29612f4_23_ActivationMishKernel_cu_9e10b42f_310211mish_kernelERNS_18TensorIteratorBaseEENKUlvE_clEvENKUlvE2_clEvEUlN3c108BFloat16EE_St5arrayIPcLm2EEEEviT0_T1_:
.text._ZN2at6native29vectorized_elementwise_kernelILi4EZZZNS0_61_GLOBAL__N__b29612f4_23_ActivationMishKernel_cu_9e10b42f_310211mish_kernelERNS_18TensorIteratorBaseEENKUlvE_clEvENKUlvE2_clEvEUlN3c108BFloat16EE_St5arrayIPcLm2EEEEviT0_T1_:
        /* <DEDUP_REMOVED lines=12> */
[----:B------:R-:W2:Y:S04]  /*00c0*/  LDG.E.64 R4, desc[UR4][R12.64] ;  /* 0x000000040c047981 */ /* 0x000ea8000c1e1b00 */
[----:B------:R0:W3:Y:S01]  /*00d0*/  LDG.E.64 R2, desc[UR4][R12.64+0x400] ;  /* 0x000400040c027981 */ /* 0x0000e2000c1e1b00 */
[----:B------:R-:W-:Y:S01]  /*00e0*/  BSSY B0, `(.L_x_5603) ;  /* 0x0000075000007945 */ /* 0x000fe20003800000 */
[----:B0-----:R-:W-:Y:S01]  /*00f0*/  HFMA2.MMA R13, -RZ, RZ, 1.625, 0 ;  /* 0x3e800000ff0d7435 */ /* 0x001fe200000001ff */
[C---:B--2---:R-:W-:Y:S02]  /*0100*/  SHF.L.U32 R8, R4.reuse, 0x10, RZ ;  /* 0x0000001004087819 */ /* 0x044fe400000006ff */
[----:B------:R-:W-:Y:S02]  /*0110*/  SHF.L.U32 R7, R5, 0x10, RZ ;  /* 0x0000001005077819 */ /* 0x000fe400000006ff */
[----:B------:R-:W-:Y:S01]  /*0120*/  PRMT R5, R4, 0x7632, R5 ;  /* 0x0000763204057816 */ /* 0x000fe20000000005 */
[----:B------:R-:W-:-:S02]  /*0130*/  FMUL.FTZ R11, R8, 1.4426950216293334961 ;  /* 0x3fb8aa3b080b7820 */ /* 0x000fc40000410000 */
[----:B------:R-:W-:-:S04]  /*0140*/  FMUL.FTZ R10, R7, 1.4426950216293334961 ;  /* 0x3fb8aa3b070a7820 */ /* 0x000fc80000410000 */
[----:B------:R-:W0:Y:S08]  /*0150*/  MUFU.EX2 R11, R11 ;  /* 0x0000000b000b7308 */ /* 0x000e300000000800 */
[----:B------:R-:W1:Y:S01]  /*0160*/  MUFU.EX2 R10, R10 ;  /* 0x0000000a000a7308 */ /* 0x000e620000000800 */
[C---:B0-----:R-:W-:Y:S01]  /*0170*/  FADD.FTZ.RZ R6, R11.reuse, 1 ;  /* 0x3f8000000b067421 */ /* 0x041fe2000001c000 */
[----:B------:R-:W-:-:S04]  /*0180*/  ISETP.GE.U32.AND P0, PT, R11, 0x7f800000, PT ;  /* 0x7f8000000b00780c */ /* 0x000fc80003f06070 */
[----:B------:R-:W-:Y:S01]  /*0190*/  IADD3 R6, R6, -0x3f400000, RZ ;  /* 0xc0c0000006067810 */ /* 0x000fe20007ffe0ff */
[----:B-1----:R-:W-:-:S03]  /*01a0*/  FADD.FTZ.RZ R14, R10, 1 ;  /* 0x3f8000000a0e7421 */ /* 0x002fc6000001c000 */
[----:B------:R-:W-:Y:S02]  /*01b0*/  LOP3.LUT R4, R6, 0xff800000, RZ, 0xc0, !PT ;  /* 0xff80000006047812 */ /* 0x000fe400078ec0ff */
[C---:B------:R-:W-:Y:S02]  /*01c0*/  SHF.L.U32 R6, R5.reuse, 0x10, RZ ;  /* 0x0000001005067819 */ /* 0x040fe400000006ff */
[----:B------:R-:W-:Y:S02]  /*01d0*/  IADD3 R12, -R4, 0x40800000, RZ ;  /* 0x40800000040c7810 */ /* 0x000fe40007ffe1ff */
[----:B------:R-:W-:Y:S01]  /*01e0*/  IADD3 R15, R14, -0x3f400000, RZ ;  /* 0xc0c000000e0f7810 */ /* 0x000fe20007ffe0ff */
[----:B------:R-:W-:Y:S01]  /*01f0*/  FMUL.FTZ R21, R6, 1.4426950216293334961 ;  /* 0x3fb8aa3b06157820 */ /* 0x000fe20000410000 */
[----:B------:R-:W-:Y:S01]  /*0200*/  PRMT R5, R5, 0x7632, R5 ;  /* 0x0000763205057816 */ /* 0x000fe20000000005 */
[----:B------:R-:W-:Y:S01]  /*0210*/  FFMA.FTZ R12, R12, R13, -1 ;  /* 0xbf8000000c0c7423 */ /* 0x000fe2000001000d */
[----:B------:R-:W-:-:S02]  /*0220*/  IADD3 R23, R11, -R4, RZ ;  /* 0x800000040b177210 */ /* 0x000fc40007ffe0ff */
[----:B------:R-:W-:Y:S01]  /*0230*/  LOP3.LUT R15, R15, 0xff800000, RZ, 0xc0, !PT ;  /* 0xff8000000f0f7812 */ /* 0x000fe200078ec0ff */
[----:B------:R-:W0:Y:S01]  /*0240*/  MUFU.EX2 R21, R21 ;  /* 0x0000001500157308 */ /* 0x000e220000000800 */
[----:B------:R-:W-:Y:S01]  /*0250*/  SHF.L.U32 R5, R5, 0x10, RZ ;  /* 0x0000001005057819 */ /* 0x000fe200000006ff */
[----:B------:R-:W-:Y:S01]  /*0260*/  FADD.FTZ R23, R23, R12 ;  /* 0x0000000c17177221 */ /* 0x000fe20000010000 */
[----:B------:R-:W-:Y:S02]  /*0270*/  MOV R14, 0x3d39bf78 ;  /* 0x3d39bf78000e7802 */ /* 0x000fe40000000f00 */
[----:B------:R-:W-:Y:S01]  /*0280*/  IADD3 R16, -R15, 0x40800000, RZ ;  /* 0x408000000f107810 */ /* 0x000fe20007ffe1ff */
[----:B------:R-:W-:Y:S01]  /*0290*/  FMUL.FTZ R20, R5, 1.4426950216293334961 ;  /* 0x3fb8aa3b05147820 */ /* 0x000fe20000410000 */
[----:B------:R-:W-:Y:S01]  /*02a0*/  IADD3 R19, R10, -R15, RZ ;  /* 0x8000000f0a137210 */ /* 0x000fe20007ffe0ff */
[C---:B------:R-:W-:Y:S01]  /*02b0*/  FFMA.FTZ R12, R23.reuse, -R14, 0.10546888411045074463 ;  /* 0x3dd80012170c7423 */ /* 0x040fe2000001080e */
[----:B------:R-:W-:Y:S01]  /*02c0*/  I2FP.F32.S32 R4, R4 ;  /* 0x0000000400047245 */ /* 0x000fe20000201400 */
[----:B------:R-:W-:Y:S01]  /*02d0*/  FFMA.FTZ R16, R16, R13, -1 ;  /* 0xbf80000010107423 */ /* 0x000fe2000001000d */
[----:B------:R-:W-:Y:S01]  /*02e0*/  I2FP.F32.S32 R15, R15 ;  /* 0x0000000f000f7245 */ /* 0x000fe20000201400 */
[----:B------:R-:W1:Y:S01]  /*02f0*/  MUFU.EX2 R20, R20 ;  /* 0x0000001400147308 */ /* 0x000e620000000800 */
[----:B------:R-:W-:Y:S01]  /*0300*/  FFMA.FTZ R12, R23, R12, -0.13229703903198242188 ;  /* 0xbe0778e0170c7423 */ /* 0x000fe2000001000c */
[----:B------:R-:W-:-:S02]  /*0310*/  FADD.FTZ R19, R19, R16 ;  /* 0x0000001013137221 */ /* 0x000fc40000010000 */
[----:B------:R-:W-:Y:S01]  /*0320*/  FMUL.FTZ R15, R15, 1.1920928955078125e-07 ;  /* 0x340000000f0f7820 */ /* 0x000fe20000410000 */
[----:B0-----:R-:W-:Y:S01]  /*0330*/  FADD.FTZ.RZ R16, R21, 1 ;  /* 0x3f80000015107421 */ /* 0x001fe2000001c000 */
[----:B------:R-:W-:Y:S01]  /*0340*/  FFMA.FTZ R12, R23, R12, 0.14491446316242218018 ;  /* 0x3e146475170c7423 */ /* 0x000fe2000001000c */
[----:B------:R-:W-:-:S03]  /*0350*/  FFMA.FTZ R18, R19, -R14, 0.10546888411045074463 ;  /* 0x3dd8001213127423 */ /* 0x000fc6000001080e */
[----:B------:R-:W-:Y:S01]  /*0360*/  IADD3 R16, R16, -0x3f400000, RZ ;  /* 0xc0c0000010107810 */ /* 0x000fe20007ffe0ff */
[----:B------:R-:W-:Y:S01]  /*0370*/  FFMA.FTZ R12, R23, R12, -0.16641564667224884033 ;  /* 0xbe2a68dd170c7423 */ /* 0x000fe2000001000c */
[----:B------:R-:W-:Y:S02]  /*0380*/  FFMA.FTZ R18, R19, R18, -0.13229703903198242188 ;  /* 0xbe0778e013127423 */ /* 0x000fe40000010012 */
[----:B------:R-:W-:Y:S01]  /*0390*/  LOP3.LUT R16, R16, 0xff800000, RZ, 0xc0, !PT ;  /* 0xff80000010107812 */ /* 0x000fe200078ec0ff */
[----:B------:R-:W-:Y:S01]  /*03a0*/  FFMA.FTZ R12, R23, R12, 0.19988867640495300293 ;  /* 0x3e4caf9e170c7423 */ /* 0x000fe2000001000c */
[----:B------:R-:W-:Y:S01]  /*03b0*/  FFMA.FTZ R22, R19, R18, 0.14491446316242218018 ;  /* 0x3e14647513167423 */ /* 0x000fe20000010012 */
[----:B-1----:R-:W-:Y:S01]  /*03c0*/  FADD.FTZ.RZ R17, R20, 1 ;  /* 0x3f80000014117421 */ /* 0x002fe2000001c000 */
[----:B------:R-:W-:Y:S01]  /*03d0*/  IADD3 R18, -R16, 0x40800000, RZ ;  /* 0x4080000010127810 */ /* 0x000fe20007ffe1ff */
[----:B------:R-:W-:Y:S01]  /*03e0*/  FFMA.FTZ R12, R23, R12, -0.25000196695327758789 ;  /* 0xbe800042170c7423 */ /* 0x000fe2000001000c */
[----:B------:R-:W-:Y:S01]  /*03f0*/  IADD3 R25, R21, -R16, RZ ;  /* 0x8000001015197210 */ /* 0x000fe20007ffe0ff */
[----:B------:R-:W-:Y:S01]  /*0400*/  FFMA.FTZ R22, R19, R22, -0.16641564667224884033 ;  /* 0xbe2a68dd13167423 */ /* 0x000fe20000010016 */
[----:B------:R-:W-:Y:S01]  /*0410*/  IADD3 R17, R17, -0x3f400000, RZ ;  /* 0xc0c0000011117810 */ /* 0x000fe20007ffe0ff */
[----:B------:R-:W-:Y:S01]  /*0420*/  FFMA.FTZ R18, R18, R13, -1 ;  /* 0xbf80000012127423 */ /* 0x000fe2000001000d */
[----:B------:R-:W-:Y:S01]  /*0430*/  FFMA.FTZ R12, R23, R12, 0.33333510160446166992 ;  /* 0x3eaaaae6170c7423 */ /* 0x000fe2000001000c */
[----:B------:R-:W-:Y:S01]  /*0440*/  FFMA.FTZ R22, R19, R22, 0.19988867640495300293 ;  /* 0x3e4caf9e13167423 */ /* 0x000fe20000010016 */
[----:B------:R-:W-:Y:S01]  /*0450*/  LOP3.LUT R17, R17, 0xff800000, RZ, 0xc0, !PT ;  /* 0xff80000011117812 */ /* 0x000fe200078ec0ff */
[----:B------:R-:W-:Y:S01]  /*0460*/  FADD.FTZ R25, R25, R18 ;  /* 0x0000001219197221 */ /* 0x000fe20000010000 */
[----:B------:R-:W-:Y:S01]  /*0470*/  FFMA.FTZ R12, R23, R12, -0.5 ;  /* 0xbf000000170c7423 */ /* 0x000fe2000001000c */
[----:B------:R-:W-:Y:S01]  /*0480*/  FFMA.FTZ R22, R19, R22, -0.25000196695327758789 ;  /* 0xbe80004213167423 */ /* 0x000fe20000010016 */
[----:B------:R-:W-:Y:S01]  /*0490*/  IADD3 R24, -R17, 0x40800000, RZ ;  /* 0x4080000011187810 */ /* 0x000fe20007ffe1ff */
[----:B------:R-:W-:Y:S01]  /*04a0*/  FFMA.FTZ R18, R25, -R14, 0.10546888411045074463 ;  /* 0x3dd8001219127423 */ /* 0x000fe2000001080e */
[----:B------:R-:W-:Y:S01]  /*04b0*/  FMUL.FTZ R12, R23, R12 ;  /* 0x0000000c170c7220 */ /* 0x000fe20000410000 */
[----:B------:R-:W-:-:S02]  /*04c0*/  FFMA.FTZ R22, R19, R22, 0.33333510160446166992 ;  /* 0x3eaaaae613167423 */ /* 0x000fc40000010016 */
[----:B------:R-:W-:Y:S01]  /*04d0*/  FFMA.FTZ R18, R25, R18, -0.13229703903198242188 ;  /* 0xbe0778e019127423 */ /* 0x000fe20000010012 */
[----:B------:R-:W-:Y:S01]  /*04e0*/  FFMA.FTZ R12, R23, R12, R23 ;  /* 0x0000000c170c7223 */ /* 0x000fe20000010017 */
[----:B------:R-:W-:Y:S01]  /*04f0*/  IADD3 R23, R20, -R17, RZ ;  /* 0x8000001114177210 */ /* 0x000fe20007ffe0ff */
[----:B------:R-:W-:Y:S01]  /*0500*/  FFMA.FTZ R24, R24, R13, -1 ;  /* 0xbf80000018187423 */ /* 0x000fe2000001000d */
[----:B------:R-:W-:Y:S01]  /*0510*/  FFMA.FTZ R18, R25, R18, 0.14491446316242218018 ;  /* 0x3e14647519127423 */ /* 0x000fe20000010012 */
[----:B------:R-:W-:Y:S02]  /*0520*/  FFMA.FTZ R22, R19, R22, -0.5 ;  /* 0xbf00000013167423 */ /* 0x000fe40000010016 */
[----:B------:R-:W-:Y:S01]  /*0530*/  FADD.FTZ R23, R23, R24 ;  /* 0x0000001817177221 */ /* 0x000fe20000010000 */
[----:B------:R-:W-:Y:S01]  /*0540*/  FFMA.FTZ R18, R25, R18, -0.16641564667224884033 ;  /* 0xbe2a68dd19127423 */ /* 0x000fe20000010012 */
[----:B------:R-:W-:Y:S02]  /*0550*/  FMUL.FTZ R22, R19, R22 ;  /* 0x0000001613167220 */ /* 0x000fe40000410000 */
[----:B------:R-:W-:Y:S01]  /*0560*/  FFMA.FTZ R24, R23, -R14, 0.10546888411045074463 ;  /* 0x3dd8001217187423 */ /* 0x000fe2000001080e */
[----:B------:R-:W-:Y:S01]  /*0570*/  FFMA.FTZ R18, R25, R18, 0.19988867640495300293 ;  /* 0x3e4caf9e19127423 */ /* 0x000fe20000010012 */
[----:B------:R-:W-:Y:S01]  /*0580*/  FFMA.FTZ R22, R19, R22, R19 ;  /* 0x0000001613167223 */ /* 0x000fe20000010013 */
[----:B------:R-:W-:Y:S01]  /*0590*/  FMUL.FTZ R19, R4, 1.1920928955078125e-07 ;  /* 0x3400000004137820 */ /* 0x000fe20000410000 */
[----:B------:R-:W-:Y:S01]  /*05a0*/  FFMA.FTZ R24, R23, R24, -0.13229703903198242188 ;  /* 0xbe0778e017187423 */ /* 0x000fe20000010018 */
[----:B------:R-:W-:Y:S01]  /*05b0*/  FFMA.FTZ R18, R25, R18, -0.25000196695327758789 ;  /* 0xbe80004219127423 */ /* 0x000fe20000010012 */
[C---:B---3--:R-:W-:Y:S01]  /*05c0*/  SHF.L.U32 R4, R2.reuse, 0x10, RZ ;  /* 0x0000001002047819 */ /* 0x048fe200000006ff */
[--C-:B------:R-:W-:Y:S01]  /*05d0*/  FFMA.FTZ R19, R19, 0.69314718246459960938, R12.reuse ;  /* 0x3f31721813137823 */ /* 0x100fe2000001000c */
[----:B------:R-:W-:Y:S01]  /*05e0*/  FFMA.FTZ R24, R23, R24, 0.14491446316242218018 ;  /* 0x3e14647517187423 */ /* 0x000fe20000010018 */
[----:B------:R-:W-:Y:S01]  /*05f0*/  FFMA.FTZ R18, R25, R18, 0.33333510160446166992 ;  /* 0x3eaaaae619127423 */ /* 0x000fe20000010012 */
[----:B------:R-:W-:Y:S01]  /*0600*/  PRMT R12, R2, 0x7632, R12 ;  /* 0x00007632020c7816 */ /* 0x000fe2000000000c */
[----:B------:R-:W-:Y:S01]  /*0610*/  FMUL.FTZ R27, R4, 1.4426950216293334961 ;  /* 0x3fb8aa3b041b7820 */ /* 0x000fe20000410000 */
[----:B------:R-:W-:Y:S01]  /*0620*/  FFMA.FTZ R24, R23, R24, -0.16641564667224884033 ;  /* 0xbe2a68dd17187423 */ /* 0x000fe20000010018 */
[----:B------:R-:W-:Y:S01]  /*0630*/  FFMA.FTZ R18, R25, R18, -0.5 ;  /* 0xbf00000019127423 */ /* 0x000fe20000010012 */
[----:B------:R-:W-:Y:S01]  /*0640*/  SHF.L.U32 R12, R12, 0x10, RZ ;  /* 0x000000100c0c7819 */ /* 0x000fe200000006ff */
[----:B------:R-:W-:Y:S01]  /*0650*/  FFMA.FTZ R15, R15, 0.69314718246459960938, R22 ;  /* 0x3f3172180f0f7823 */ /* 0x000fe20000010016 */
[----:B------:R-:W-:Y:S01]  /*0660*/  FFMA.FTZ R24, R23, R24, 0.19988867640495300293 ;  /* 0x3e4caf9e17187423 */ /* 0x000fe20000010018 */
[----:B------:R-:W-:Y:S01]  /*0670*/  FMUL.FTZ R2, R25, R18 ;  /* 0x0000001219027220 */ /* 0x000fe20000410000 */
[----:B------:R-:W-:Y:S01]  /*0680*/  I2FP.F32.S32 R22, R17 ;  /* 0x0000001100167245 */ /* 0x000fe20000201400 */
[----:B------:R-:W0:Y:S01]  /*0690*/  MUFU.EX2 R18, R27 ;  /* 0x0000001b00127308 */ /* 0x000e220000000800 */
[----:B------:R-:W-:Y:S01]  /*06a0*/  FFMA.FTZ R24, R23, R24, -0.25000196695327758789 ;  /* 0xbe80004217187423 */ /* 0x000fe20000010018 */
[----:B------:R-:W-:Y:S01]  /*06b0*/  FFMA.FTZ R25, R25, R2, R25 ;  /* 0x0000000219197223 */ /* 0x000fe20000010019 */
[----:B------:R-:W-:-:S02]  /*06c0*/  FMUL.FTZ R2, R12, 1.4426950216293334961 ;  /* 0x3fb8aa3b0c027820 */ /* 0x000fc40000410000 */
[----:B------:R-:W-:-:S04]  /*06d0*/  FFMA.FTZ R24, R23, R24, 0.33333510160446166992 ;  /* 0x3eaaaae617187423 */ /* 0x000fc80000010018 */
[----:B------:R-:W1:Y:S01]  /*06e0*/  MUFU.EX2 R2, R2 ;  /* 0x0000000200027308 */ /* 0x000e620000000800 */
[----:B------:R-:W-:Y:S01]  /*06f0*/  FFMA.FTZ R26, R23, R24, -0.5 ;  /* 0xbf000000171a7423 */ /* 0x000fe20000010018 */
[----:B------:R-:W-:-:S03]  /*0700*/  I2FP.F32.S32 R24, R16 ;  /* 0x0000001000187245 */ /* 0x000fc60000201400 */
[C---:B------:R-:W-:Y:S02]  /*0710*/  FMUL.FTZ R16, R23.reuse, R26 ;  /* 0x0000001a17107220 */ /* 0x040fe40000410000 */
[----:B------:R-:W-:Y:S02]  /*0720*/  FMUL.FTZ R24, R24, 1.1920928955078125e-07 ;  /* 0x3400000018187820 */ /* 0x000fe40000410000 */
[----:B------:R-:W-:Y:S01]  /*0730*/  FFMA.FTZ R16, R23, R16, R23 ;  /* 0x0000001017107223 */ /* 0x000fe20000010017 */
[----:B0-----:R-:W-:Y:S01]  /*0740*/  FADD.FTZ.RZ R23, R18, 1 ;  /* 0x3f80000012177421 */ /* 0x001fe2000001c000 */
[----:B------:R-:W-:Y:S01]  /*0750*/  FFMA.FTZ R17, R24, 0.69314718246459960938, R25 ;  /* 0x3f31721818117823 */ /* 0x000fe20000010019 */
[----:B------:R-:W-:-:S03]  /*0760*/  FMUL.FTZ R25, R22, 1.1920928955078125e-07 ;  /* 0x3400000016197820 */ /* 0x000fc60000410000 */
[----:B------:R-:W-:Y:S01]  /*0770*/  IADD3 R23, R23, -0x3f400000, RZ ;  /* 0xc0c0000017177810 */ /* 0x000fe20007ffe0ff */
[----:B------:R-:W-:Y:S01]  /*0780*/  FFMA.FTZ R16, R25, 0.69314718246459960938, R16 ;  /* 0x3f31721819107823 */ /* 0x000fe20000010010 */
[----:B-1----:R-:W-:Y:S02]  /*0790*/  FADD.FTZ.RZ R24, R2, 1 ;  /* 0x3f80000002187421 */ /* 0x002fe4000001c000 */
[----:B------:R-:W-:-:S03]  /*07a0*/  LOP3.LUT R23, R23, 0xff800000, RZ, 0xc0, !PT ;  /* 0xff80000017177812 */ /* 0x000fc600078ec0ff */
        /* <DEDUP_REMOVED lines=8> */
.L_x_5604:
[----:B------:R-:W-:Y:S05]  /*0830*/  BSYNC B0 ;  /* 0x0000000000007941 */ /* 0x000fea0003800000 */
.L_x_5603:
        /* <DEDUP_REMOVED lines=9> */
[----:B------:R-:W-:Y:S05]  /*08d0*/  @!P0 BRA `(.L_x_5606) ;  /* 0x0000000000148947 */ /* 0x000fea0003800000 */
[----:B------:R-:W-:-:S13]  /*08e0*/  ISETP.GE.AND P0, PT, R21, -0x407fffff, PT ;  /* 0xbf8000011500780c */ /* 0x000fda0003f06270 */
[----:B------:R-:W-:-:S05]  /*08f0*/  @P0 MOV R22, 0x7f800000 ;  /* 0x7f80000000160802 */ /* 0x000fca0000000f00 */
[C---:B------:R-:W-:Y:S01]  /*0900*/  @P0 FFMA.FTZ R17, R21.reuse, R22, +INF ;  /* 0x7f80000015110423 */ /* 0x040fe20000010016 */
[----:B------:R-:W-:-:S04]  /*0910*/  FSETP.NEU.FTZ.AND P0, PT, R21, RZ, PT ;  /* 0x000000ff1500720b */ /* 0x000fc80003f1d000 */
[----:B------:R-:W-:-:S09]  /*0920*/  FSEL R17, R17, -RZ, P0 ;  /* 0x800000ff11117208 */ /* 0x000fd20000000000 */
.L_x_5606:
[----:B------:R-:W-:Y:S05]  /*0930*/  BSYNC B0 ;  /* 0x0000000000007941 */ /* 0x000fea0003800000 */
.L_x_5605:
[----:B------:R-:W-:Y:S01]  /*0940*/  ISETP.GE.U32.AND P0, PT, R10, 0x7f800000, PT ;  /* 0x7f8000000a00780c */ /* 0x000fe20003f06070 */
[----:B------:R-:W-:Y:S01]  /*0950*/  FFMA.FTZ R22, R27, -R14, 0.10546888411045074463 ;  /* 0x3dd800121b167423 */ /* 0x000fe2000001080e */
[----:B------:R-:W-:Y:S01]  /*0960*/  FADD.FTZ R21, R11, R24 ;  /* 0x000000180b157221 */ /* 0x000fe20000010000 */
[----:B------:R-:W-:Y:S01]  /*0970*/  BSSY B0, `(.L_x_5607) ;  /* 0x000000c000007945 */ /* 0x000fe20003800000 */
[----:B------:R-:W-:Y:S01]  /*0980*/  ISETP.GE.U32.AND P1, PT, R20, 0x7f800000, PT ;  /* 0x7f8000001400780c */ /* 0x000fe20003f26070 */
[----:B------:R-:W-:Y:S01]  /*0990*/  FFMA.FTZ R22, R27, R22, -0.13229703903198242188 ;  /* 0xbe0778e01b167423 */ /* 0x000fe20000010016 */
[----:B------:R-:W-:-:S03]  /*09a0*/  FFMA.FTZ R24, R21, -R14, 0.10546888411045074463 ;  /* 0x3dd8001215187423 */ /* 0x000fc6000001080e */
[----:B------:R-:W-:Y:S01]  /*09b0*/  FFMA.FTZ R22, R27, R22, 0.14491446316242218018 ;  /* 0x3e1464751b167423 */ /* 0x000fe20000010016 */
[----:B------:R-:W-:-:S03]  /*09c0*/  FFMA.FTZ R24, R21, R24, -0.13229703903198242188 ;  /* 0xbe0778e015187423 */ /* 0x000fc60000010018 */
[----:B------:R-:W-:Y:S05]  /*09d0*/  @!P0 BRA `(.L_x_5608) ;  /* 0x0000000000148947 */ /* 0x000fea0003800000 */
[----:B------:R-:W-:-:S13]  /*09e0*/  ISETP.GE.AND P0, PT, R10, -0x407fffff, PT ;  /* 0xbf8000010a00780c */ /* 0x000fda0003f06270 */
[----:B------:R-:W-:-:S05]  /*09f0*/  @P0 MOV R11, 0x7f800000 ;  /* 0x7f800000000b0802 */ /* 0x000fca0000000f00 */
[C---:B------:R-:W-:Y:S01]  /*0a00*/  @P0 FFMA.FTZ R15, R10.reuse, R11, +INF ;  /* 0x7f8000000a0f0423 */ /* 0x040fe2000001000b */
[----:B------:R-:W-:-:S04]  /*0a10*/  FSETP.NEU.FTZ.AND P0, PT, R10, RZ, PT ;  /* 0x000000ff0a00720b */ /* 0x000fc80003f1d000 */
[----:B------:R-:W-:-:S09]  /*0a20*/  FSEL R15, R15, -RZ, P0 ;  /* 0x800000ff0f0f7208 */ /* 0x000fd20000000000 */
.L_x_5608:
[----:B------:R-:W-:Y:S05]  /*0a30*/  BSYNC B0 ;  /* 0x0000000000007941 */ /* 0x000fea0003800000 */
.L_x_5607:
[----:B------:R-:W-:Y:S01]  /*0a40*/  BSSY B0, `(.L_x_5609) ;  /* 0x0000009000007945 */ /* 0x000fe20003800000 */
[----:B------:R-:W-:Y:S01]  /*0a50*/  FFMA.FTZ R22, R27, R22, -0.16641564667224884033 ;  /* 0xbe2a68dd1b167423 */ /* 0x000fe20000010016 */
[----:B------:R-:W-:Y:S02]  /*0a60*/  FFMA.FTZ R24, R21, R24, 0.14491446316242218018 ;  /* 0x3e14647515187423 */ /* 0x000fe40000010018 */
[----:B------:R-:W-:Y:S05]  /*0a70*/  @!P1 BRA `(.L_x_5610) ;  /* 0x0000000000149947 */ /* 0x000fea0003800000 */
[----:B------:R-:W-:-:S13]  /*0a80*/  ISETP.GE.AND P0, PT, R20, -0x407fffff, PT ;  /* 0xbf8000011400780c */ /* 0x000fda0003f06270 */
[----:B------:R-:W-:-:S05]  /*0a90*/  @P0 MOV R11, 0x7f800000 ;  /* 0x7f800000000b0802 */ /* 0x000fca0000000f00 */
[C---:B------:R-:W-:Y:S01]  /*0aa0*/  @P0 FFMA.FTZ R16, R20.reuse, R11, +INF ;  /* 0x7f80000014100423 */ /* 0x040fe2000001000b */
[----:B------:R-:W-:-:S04]  /*0ab0*/  FSETP.NEU.FTZ.AND P0, PT, R20, RZ, PT ;  /* 0x000000ff1400720b */ /* 0x000fc80003f1d000 */
[----:B------:R-:W-:-:S09]  /*0ac0*/  FSEL R16, R16, -RZ, P0 ;  /* 0x800000ff10107208 */ /* 0x000fd20000000000 */
.L_x_5610:
[----:B------:R-:W-:Y:S05]  /*0ad0*/  BSYNC B0 ;  /* 0x0000000000007941 */ /* 0x000fea0003800000 */
.L_x_5609:
[----:B------:R-:W-:Y:S01]  /*0ae0*/  SHF.L.U32 R11, R3, 0x10, RZ ;  /* 0x00000010030b7819 */ /* 0x000fe200000006ff */
[----:B------:R-:W-:Y:S01]  /*0af0*/  FFMA.FTZ R22, R27, R22, 0.19988867640495300293 ;  /* 0x3e4caf9e1b167423 */ /* 0x000fe20000010016 */
[----:B------:R-:W-:Y:S01]  /*0b00*/  FFMA.FTZ R24, R21, R24, -0.16641564667224884033 ;  /* 0xbe2a68dd15187423 */ /* 0x000fe20000010018 */
[----:B------:R-:W-:Y:S01]  /*0b10*/  PRMT R20, R3, 0x7632, R20 ;  /* 0x0000763203147816 */ /* 0x000fe20000000014 */
[----:B------:R-:W-:Y:S01]  /*0b20*/  MUFU.TANH R19, R19 ;  /* 0x0000001300137308 */ /* 0x000fe20000002400 */
[----:B------:R-:W-:Y:S01]  /*0b30*/  FMUL.FTZ R10, R11, 1.4426950216293334961 ;  /* 0x3fb8aa3b0b0a7820 */ /* 0x000fe20000410000 */
[----:B------:R-:W-:Y:S01]  /*0b40*/  FFMA.FTZ R22, R27, R22, -0.25000196695327758789 ;  /* 0xbe8000421b167423 */ /* 0x000fe20000010016 */
[----:B------:R-:W-:Y:S01]  /*0b50*/  FFMA.FTZ R24, R21, R24, 0.19988867640495300293 ;  /* 0x3e4caf9e15187423 */ /* 0x000fe20000010018 */
[----:B------:R-:W-:Y:S01]  /*0b60*/  SHF.L.U32 R20, R20, 0x10, RZ ;  /* 0x0000001014147819 */ /* 0x000fe200000006ff */
[----:B------:R-:W-:Y:S01]  /*0b70*/  BSSY B0, `(.L_x_5611) ;  /* 0x0000023000007945 */ /* 0x000fe20003800000 */
[----:B------:R-:W-:Y:S01]  /*0b80*/  FFMA.FTZ R22, R27, R22, 0.33333510160446166992 ;  /* 0x3eaaaae61b167423 */ /* 0x000fe20000010016 */
[----:B------:R-:W-:Y:S01]  /*0b90*/  FFMA.FTZ R24, R21, R24, -0.25000196695327758789 ;  /* 0xbe80004215187423 */ /* 0x000fe20000010018 */
[----:B------:R-:W0:Y:S01]  /*0ba0*/  MUFU.EX2 R10, R10 ;  /* 0x0000000a000a7308 */ /* 0x000e220000000800 */
[----:B------:R-:W-:Y:S01]  /*0bb0*/  I2FP.F32.S32 R23, R23 ;  /* 0x0000001700177245 */ /* 0x000fe20000201400 */
[----:B------:R-:W-:Y:S01]  /*0bc0*/  FFMA.FTZ R22, R27, R22, -0.5 ;  /* 0xbf0000001b167423 */ /* 0x000fe20000010016 */
[----:B------:R-:W-:Y:S01]  /*0bd0*/  FFMA.FTZ R24, R21, R24, 0.33333510160446166992 ;  /* 0x3eaaaae615187423 */ /* 0x000fe20000010018 */
[----:B------:R-:W-:-:S02]  /*0be0*/  I2FP.F32.S32 R25, R25 ;  /* 0x0000001900197245 */ /* 0x000fc40000201400 */
[----:B------:R-:W-:Y:S01]  /*0bf0*/  FMUL.FTZ R22, R27, R22 ;  /* 0x000000161b167220 */ /* 0x000fe20000410000 */
[----:B------:R-:W-:Y:S01]  /*0c00*/  FFMA.FTZ R26, R21, R24, -0.5 ;  /* 0xbf000000151a7423 */ /* 0x000fe20000010018 */
[----:B------:R-:W-:Y:S01]  /*0c10*/  ISETP.GE.U32.AND P0, PT, R18, 0x7f800000, PT ;  /* 0x7f8000001200780c */ /* 0x000fe20003f06070 */
[----:B------:R-:W-:Y:S01]  /*0c20*/  FMUL.FTZ R25, R25, 1.1920928955078125e-07 ;  /* 0x3400000019197820 */ /* 0x000fe20000410000 */
[----:B------:R-:W-:Y:S01]  /*0c30*/  FFMA.FTZ R24, R27, R22, R27 ;  /* 0x000000161b187223 */ /* 0x000fe2000001001b */
[----:B------:R-:W-:Y:S01]  /*0c40*/  FMUL.FTZ R22, R21, R26 ;  /* 0x0000001a15167220 */ /* 0x000fe20000410000 */
[----:B------:R-:W-:-:S03]  /*0c50*/  FMUL.FTZ R27, R20, 1.4426950216293334961 ;  /* 0x3fb8aa3b141b7820 */ /* 0x000fc60000410000 */
[----:B------:R-:W-:Y:S01]  /*0c60*/  FFMA.FTZ R22, R21, R22, R21 ;  /* 0x0000001615167223 */ /* 0x000fe20000010015 */
[----:B0-----:R-:W-:Y:S01]  /*0c70*/  FADD.FTZ.RZ R3, R10, 1 ;  /* 0x3f8000000a037421 */ /* 0x001fe2000001c000 */
[----:B------:R-:W0:Y:S02]  /*0c80*/  MUFU.EX2 R21, R27 ;  /* 0x0000001b00157308 */ /* 0x000e240000000800 */
[----:B------:R-:W-:Y:S02]  /*0c90*/  FFMA.FTZ R22, R25, 0.69314718246459960938, R22 ;  /* 0x3f31721819167823 */ /* 0x000fe40000010016 */
[----:B------:R-:W-:Y:S01]  /*0ca0*/  IADD3 R26, R3, -0x3f400000, RZ ;  /* 0xc0c00000031a7810 */ /* 0x000fe20007ffe0ff */
[----:B------:R-:W-:-:S03]  /*0cb0*/  FMUL.FTZ R3, R23, 1.1920928955078125e-07 ;  /* 0x3400000017037820 */ /* 0x000fc60000410000 */
        /* <DEDUP_REMOVED lines=14> */
.L_x_5612:
[----:B------:R-:W-:Y:S05]  /*0da0*/  BSYNC B0 ;  /* 0x0000000000007941 */ /* 0x000fea0003800000 */
.L_x_5611:
[----:B------:R-:W-:Y:S01]  /*0db0*/  LOP3.LUT R18, R3, 0xff800000, RZ, 0xc0, !PT ;  /* 0xff80000003127812 */ /* 0x000fe200078ec0ff */
[C---:B------:R-:W-:Y:S01]  /*0dc0*/  FFMA.FTZ R26, R25.reuse, -R14, 0.10546888411045074463 ;  /* 0x3dd80012191a7423 */ /* 0x040fe2000001080e */
[----:B------:R-:W-:Y:S01]  /*0dd0*/  ISETP.GE.U32.AND P0, PT, R2, 0x7f800000, PT ;  /* 0x7f8000000200780c */ /* 0x000fe20003f06070 */
[----:B------:R-:W0:Y:S01]  /*0de0*/  MUFU.TANH R17, R17 ;  /* 0x0000001100117308 */ /* 0x000e220000002400 */
[----:B------:R-:W-:Y:S01]  /*0df0*/  IADD3 R28, -R18, 0x40800000, RZ ;  /* 0x40800000121c7810 */ /* 0x000fe20007ffe1ff */
[C---:B------:R-:W-:Y:S01]  /*0e00*/  FFMA.FTZ R26, R25.reuse, R26, -0.13229703903198242188 ;  /* 0xbe0778e0191a7423 */ /* 0x040fe2000001001a */
[----:B------:R-:W-:Y:S03]  /*0e10*/  BSSY B0, `(.L_x_5613) ;  /* 0x0000015000007945 */ /* 0x000fe60003800000 */
[----:B------:R-:W-:Y:S01]  /*0e20*/  FFMA.FTZ R3, R28, R13, -1 ;  /* 0xbf8000001c037423 */ /* 0x000fe2000001000d */
[----:B------:R-:W-:Y:S01]  /*0e30*/  FFMA.FTZ R28, R25, R26, 0.14491446316242218018 ;  /* 0x3e146475191c7423 */ /* 0x000fe2000001001a */
[----:B------:R-:W-:Y:S01]  /*0e40*/  IADD3 R13, R21, -R18, RZ ;  /* 0x80000012150d7210 */ /* 0x000fe20007ffe0ff */
[----:B------:R1:W2:Y:S02]  /*0e50*/  MUFU.TANH R26, R15 ;  /* 0x0000000f001a7308 */ /* 0x0002a40000002400 */
[----:B------:R-:W-:-:S02]  /*0e60*/  FFMA.FTZ R28, R25, R28, -0.16641564667224884033 ;  /* 0xbe2a68dd191c7423 */ /* 0x000fc4000001001c */
[----:B------:R-:W-:Y:S02]  /*0e70*/  FADD.FTZ R13, R13, R3 ;  /* 0x000000030d0d7221 */ /* 0x000fe40000010000 */
[----:B------:R-:W-:Y:S02]  /*0e80*/  FFMA.FTZ R28, R25, R28, 0.19988867640495300293 ;  /* 0x3e4caf9e191c7423 */ /* 0x000fe4000001001c */
[----:B------:R-:W3:Y:S01]  /*0e90*/  MUFU.TANH R16, R16 ;  /* 0x0000001000107308 */ /* 0x000ee20000002400 */
[----:B------:R-:W-:Y:S01]  /*0ea0*/  FFMA.FTZ R14, R13, -R14, 0.10546888411045074463 ;  /* 0x3dd800120d0e7423 */ /* 0x000fe2000001080e */
[----:B------:R-:W-:-:S03]  /*0eb0*/  FFMA.FTZ R28, R25, R28, -0.25000196695327758789 ;  /* 0xbe800042191c7423 */ /* 0x000fc6000001001c */
[----:B------:R-:W-:Y:S01]  /*0ec0*/  FFMA.FTZ R14, R13, R14, -0.13229703903198242188 ;  /* 0xbe0778e00d0e7423 */ /* 0x000fe2000001000e */
[----:B------:R-:W-:-:S03]  /*0ed0*/  FFMA.FTZ R28, R25, R28, 0.33333510160446166992 ;  /* 0x3eaaaae6191c7423 */ /* 0x000fc6000001001c */
[----:B------:R-:W-:Y:S01]  /*0ee0*/  FFMA.FTZ R14, R13, R14, 0.14491446316242218018 ;  /* 0x3e1464750d0e7423 */ /* 0x000fe2000001000e */
[----:B------:R-:W-:Y:S01]  /*0ef0*/  FFMA.FTZ R28, R25, R28, -0.5 ;  /* 0xbf000000191c7423 */ /* 0x000fe2000001001c */
[----:B012---:R-:W-:Y:S06]  /*0f00*/  @!P0 BRA `(.L_x_5614) ;  /* 0x0000000000148947 */ /* 0x007fec0003800000 */
[----:B------:R-:W-:-:S13]  /*0f10*/  ISETP.GE.AND P0, PT, R2, -0x407fffff, PT ;  /* 0xbf8000010200780c */ /* 0x000fda0003f06270 */
[----:B------:R-:W-:-:S05]  /*0f20*/  @P0 MOV R3, 0x7f800000 ;  /* 0x7f80000000030802 */ /* 0x000fca0000000f00 */
[C---:B------:R-:W-:Y:S01]  /*0f30*/  @P0 FFMA.FTZ R22, R2.reuse, R3, +INF ;  /* 0x7f80000002160423 */ /* 0x040fe20000010003 */
[----:B------:R-:W-:-:S04]  /*0f40*/  FSETP.NEU.FTZ.AND P0, PT, R2, RZ, PT ;  /* 0x000000ff0200720b */ /* 0x000fc80003f1d000 */
[----:B------:R-:W-:-:S09]  /*0f50*/  FSEL R22, R22, -RZ, P0 ;  /* 0x800000ff16167208 */ /* 0x000fd20000000000 */
.L_x_5614:
[----:B------:R-:W-:Y:S05]  /*0f60*/  BSYNC B0 ;  /* 0x0000000000007941 */ /* 0x000fea0003800000 */
.L_x_5613:
[----:B------:R-:W0:Y:S01]  /*0f70*/  LDC.64 R2, c[0x0][0x218] ;  /* 0x00008600ff027b82 */ /* 0x000e220000000a00 */
[----:B------:R-:W-:Y:S01]  /*0f80*/  FMUL.FTZ R28, R25, R28 ;  /* 0x0000001c191c7220 */ /* 0x000fe20000410000 */
[----:B------:R-:W-:Y:S01]  /*0f90*/  FFMA.FTZ R14, R13, R14, -0.16641564667224884033 ;  /* 0xbe2a68dd0d0e7423 */ /* 0x000fe2000001000e */
[----:B------:R-:W-:Y:S01]  /*0fa0*/  ISETP.GE.U32.AND P0, PT, R10, 0x7f800000, PT ;  /* 0x7f8000000a00780c */ /* 0x000fe20003f06070 */
[----:B------:R1:W2:Y:S01]  /*0fb0*/  MUFU.TANH R15, R24 ;  /* 0x00000018000f7308 */ /* 0x0002a20000002400 */
[----:B------:R-:W-:Y:S01]  /*0fc0*/  FFMA.FTZ R25, R25, R28, R25 ;  /* 0x0000001c19197223 */ /* 0x000fe20000010019 */
[C---:B------:R-:W-:Y:S01]  /*0fd0*/  FFMA.FTZ R28, R13.reuse, R14, 0.19988867640495300293 ;  /* 0x3e4caf9e0d1c7423 */ /* 0x040fe2000001000e */
[----:B------:R-:W-:Y:S01]  /*0fe0*/  I2FP.F32.S32 R14, R23 ;  /* 0x00000017000e7245 */ /* 0x000fe20000201400 */
[----:B------:R-:W-:Y:S02]  /*0ff0*/  BSSY B0, `(.L_x_5615) ;  /* 0x000000d000007945 */ /* 0x000fe40003800000 */
[----:B------:R-:W-:-:S02]  /*1000*/  FFMA.FTZ R28, R13, R28, -0.25000196695327758789 ;  /* 0xbe8000420d1c7423 */ /* 0x000fc4000001001c */
[----:B------:R1:W4:Y:S01]  /*1010*/  MUFU.TANH R23, R22 ;  /* 0x0000001600177308 */ /* 0x0003220000002400 */
[----:B------:R-:W-:Y:S01]  /*1020*/  FMUL.FTZ R14, R14, 1.1920928955078125e-07 ;  /* 0x340000000e0e7820 */ /* 0x000fe20000410000 */
[----:B------:R-:W-:-:S03]  /*1030*/  FFMA.FTZ R28, R13, R28, 0.33333510160446166992 ;  /* 0x3eaaaae60d1c7423 */ /* 0x000fc6000001001c */
[----:B------:R-:W-:Y:S01]  /*1040*/  FFMA.FTZ R14, R14, 0.69314718246459960938, R25 ;  /* 0x3f3172180e0e7823 */ /* 0x000fe20000010019 */
[----:B------:R-:W-:Y:S01]  /*1050*/  FFMA.FTZ R28, R13, R28, -0.5 ;  /* 0xbf0000000d1c7423 */ /* 0x000fe2000001001c */
[----:B------:R-:W-:Y:S06]  /*1060*/  @!P0 BRA `(.L_x_5616) ;  /* 0x0000000000148947 */ /* 0x000fec0003800000 */
[----:B------:R-:W-:-:S13]  /*1070*/  ISETP.GE.AND P0, PT, R10, -0x407fffff, PT ;  /* 0xbf8000010a00780c */ /* 0x000fda0003f06270 */
[----:B------:R-:W-:-:S05]  /*1080*/  @P0 MOV R25, 0x7f800000 ;  /* 0x7f80000000190802 */ /* 0x000fca0000000f00 */
[C---:B------:R-:W-:Y:S01]  /*1090*/  @P0 FFMA.FTZ R14, R10.reuse, R25, +INF ;  /* 0x7f8000000a0e0423 */ /* 0x040fe20000010019 */
[----:B------:R-:W-:-:S04]  /*10a0*/  FSETP.NEU.FTZ.AND P0, PT, R10, RZ, PT ;  /* 0x000000ff0a00720b */ /* 0x000fc80003f1d000 */
[----:B------:R-:W-:-:S09]  /*10b0*/  FSEL R14, R14, -RZ, P0 ;  /* 0x800000ff0e0e7208 */ /* 0x000fd20000000000 */
.L_x_5616:
[----:B------:R-:W-:Y:S05]  /*10c0*/  BSYNC B0 ;  /* 0x0000000000007941 */ /* 0x000fea0003800000 */
.L_x_5615:
        /* <DEDUP_REMOVED lines=11> */
[----:B0-----:R-:W-:-:S05]  /*1180*/  @P0 MOV R14, 0x7f800000 ;  /* 0x7f800000000e0802 */ /* 0x001fca0000000f00 */
[----:B------:R-:W-:-:S05]  /*1190*/  @P0 FFMA.FTZ R13, R21, R14, +INF ;  /* 0x7f800000150d0423 */ /* 0x000fca000001000e */
[----:B------:R-:W-:-:S07]  /*11a0*/  FSEL R13, R13, -RZ, P1 ;  /* 0x800000ff0d0d7208 */ /* 0x000fce0000800000 */
.L_x_5618:
[----:B------:R-:W-:Y:S05]  /*11b0*/  BSYNC B0 ;  /* 0x0000000000007941 */ /* 0x000fea0003800000 */
.L_x_5617:
[----:B------:R-:W5:Y:S01]  /*11c0*/  MUFU.TANH R13, R13 ;  /* 0x0000000d000d7308 */ /* 0x000f620000002400 */
[----:B------:R-:W-:Y:S01]  /*11d0*/  FMUL.FTZ R19, R8, R19 ;  /* 0x0000001308137220 */ /* 0x000fe20000410000 */
[----:B------:R-:W-:Y:S01]  /*11e0*/  FMUL.FTZ R6, R6, R17 ;  /* 0x0000001106067220 */ /* 0x000fe20000410000 */
[----:B------:R-:W-:Y:S01]  /*11f0*/  FMUL.FTZ R26, R7, R26 ;  /* 0x0000001a071a7220 */ /* 0x000fe20000410000 */
[----:B0-----:R-:W-:-:S04]  /*1200*/  IMAD.WIDE.U32 R2, R0, 0x2, R2 ;  /* 0x0000000200027825 */ /* 0x001fc800078e0002 */
[----:B---3--:R-:W-:Y:S01]  /*1210*/  FMUL.FTZ R5, R5, R16 ;  /* 0x0000001005057220 */ /* 0x008fe20000410000 */
[----:B--2---:R-:W-:Y:S01]  /*1220*/  FMUL.FTZ R15, R4, R15 ;  /* 0x0000000f040f7220 */ /* 0x004fe20000410000 */
[----:B----4-:R-:W-:Y:S01]  /*1230*/  FMUL.FTZ R12, R12, R23 ;  /* 0x000000170c0c7220 */ /* 0x010fe20000410000 */
[----:B------:R-:W-:Y:S01]  /*1240*/  FMUL.FTZ R7, R11, R10 ;  /* 0x0000000a0b077220 */ /* 0x000fe20000410000 */
[----:B------:R-:W-:Y:S01]  /*1250*/  F2FP.BF16.F32.PACK_AB R4, R6, R19 ;  /* 0x000000130604723e */ /* 0x000fe200000010ff */
[----:B------:R-:W-:Y:S01]  /*1260*/  IMAD.WIDE R2, R9, 0x8, R2 ;  /* 0x0000000809027825 */ /* 0x000fe200078e0202 */
[----:B------:R-:W-:Y:S02]  /*1270*/  F2FP.BF16.F32.PACK_AB R5, R5, R26 ;  /* 0x0000001a0505723e */ /* 0x000fe400000010ff */
[----:B------:R-:W-:-:S03]  /*1280*/  F2FP.BF16.F32.PACK_AB R6, R12, R15 ;  /* 0x0000000f0c06723e */ /* 0x000fc600000010ff */
[----:B------:R-:W-:Y:S01]  /*1290*/  STG.E.64 desc[UR4][R2.64], R4 ;  /* 0x0000000402007986 */ /* 0x000fe2000c101b04 */
[----:B-----5:R-:W-:-:S05]  /*12a0*/  FMUL.FTZ R20, R20, R13 ;  /* 0x0000000d14147220 */ /* 0x020fca0000410000 */
[----:B------:R-:W-:-:S05]  /*12b0*/  F2FP.BF16.F32.PACK_AB R7, R20, R7 ;  /* 0x000000071407723e */ /* 0x000fca00000010ff */
[----:B------:R-:W-:Y:S01]  /*12c0*/  STG.E.64 desc[UR4][R2.64+0x400], R6 ;  /* 0x0004000602007986 */ /* 0x000fe2000c101b04 */
[----:B------:R-:W-:Y:S05]  /*12d0*/  EXIT ;  /* 0x000000000000794d */ /* 0x000fea0003800000 */
.L_x_5602:
        /* <DEDUP_REMOVED lines=92> */
.L_x_5622:
[----:B------:R-:W-:Y:S05]  /*18a0*/  BSYNC B1 ;  /* 0x0000000000017941 */ /* 0x000fea0003800000 */
.L_x_5621:
[----:B------:R-:W0:Y:S02]  /*18b0*/  MUFU.TANH R3, R3 ;  /* 0x0000000300037308 */ /* 0x000e240000002400 */
[----:B0-----:R-:W-:-:S05]  /*18c0*/  FMUL.FTZ R2, R20, R3 ;  /* 0x0000000314027220 */ /* 0x001fca0000410000 */
[----:B------:R-:W-:-:S07]  /*18d0*/  F2FP.BF16.F32.PACK_AB R2, RZ, R2 ;  /* 0x00000002ff02723e */ /* 0x000fce00000010ff */
.L_x_5620:
[----:B------:R-:W-:Y:S05]  /*18e0*/  BSYNC B0 ;  /* 0x0000000000007941 */ /* 0x000fea0003800000 */
.L_x_5619:
        /* <DEDUP_REMOVED lines=37> */
.L_x_5626:
[----:B------:R-:W-:Y:S05]  /*1b40*/  BSYNC B1 ;  /* 0x0000000000017941 */ /* 0x000fea0003800000 */
.L_x_5625:
[----:B------:R-:W0:Y:S02]  /*1b50*/  MUFU.TANH R3, R4 ;  /* 0x0000000400037308 */ /* 0x000e240000002400 */
[----:B0-----:R-:W-:-:S05]  /*1b60*/  FMUL.FTZ R3, R16, R3 ;  /* 0x0000000310037220 */ /* 0x001fca0000410000 */
[----:B------:R-:W-:-:S07]  /*1b70*/  F2FP.BF16.F32.PACK_AB R3, RZ, R3 ;  /* 0x00000003ff03723e */ /* 0x000fce00000010ff */
.L_x_5624:
[----:B------:R-:W-:Y:S05]  /*1b80*/  BSYNC B0 ;  /* 0x0000000000007941 */ /* 0x000fea0003800000 */
.L_x_5623:
        /* <DEDUP_REMOVED lines=37> */
.L_x_5630:
[----:B------:R-:W-:Y:S05]  /*1de0*/  BSYNC B1 ;  /* 0x0000000000017941 */ /* 0x000fea0003800000 */
.L_x_5629:
[----:B------:R-:W0:Y:S02]  /*1df0*/  MUFU.TANH R5, R5 ;  /* 0x0000000500057308 */ /* 0x000e240000002400 */
[----:B0-----:R-:W-:-:S05]  /*1e00*/  FMUL.FTZ R4, R22, R5 ;  /* 0x0000000516047220 */ /* 0x001fca0000410000 */
[----:B------:R-:W-:-:S07]  /*1e10*/  F2FP.BF16.F32.PACK_AB R4, RZ, R4 ;  /* 0x00000004ff04723e */ /* 0x000fce00000010ff */
.L_x_5628:
[----:B------:R-:W-:Y:S05]  /*1e20*/  BSYNC B0 ;  /* 0x0000000000007941 */ /* 0x000fea0003800000 */
.L_x_5627:
        /* <DEDUP_REMOVED lines=37> */
.L_x_5634:
[----:B------:R-:W-:Y:S05]  /*2080*/  BSYNC B1 ;  /* 0x0000000000017941 */ /* 0x000fea0003800000 */
.L_x_5633:
[----:B------:R-:W0:Y:S02]  /*2090*/  MUFU.TANH R6, R6 ;  /* 0x0000000600067308 */ /* 0x000e240000002400 */
[----:B0-----:R-:W-:-:S05]  /*20a0*/  FMUL.FTZ R5, R23, R6 ;  /* 0x0000000617057220 */ /* 0x001fca0000410000 */
[----:B------:R-:W-:-:S07]  /*20b0*/  F2FP.BF16.F32.PACK_AB R5, RZ, R5 ;  /* 0x00000005ff05723e */ /* 0x000fce00000010ff */
.L_x_5632:
[----:B------:R-:W-:Y:S05]  /*20c0*/  BSYNC B0 ;  /* 0x0000000000007941 */ /* 0x000fea0003800000 */
.L_x_5631:
        /* <DEDUP_REMOVED lines=37> */
.L_x_5638:
[----:B------:R-:W-:Y:S05]  /*2320*/  BSYNC B1 ;  /* 0x0000000000017941 */ /* 0x000fea0003800000 */
.L_x_5637:
[----:B------:R-:W0:Y:S02]  /*2330*/  MUFU.TANH R6, R7 ;  /* 0x0000000700067308 */ /* 0x000e240000002400 */
[----:B0-----:R-:W-:-:S05]  /*2340*/  FMUL.FTZ R6, R21, R6 ;  /* 0x0000000615067220 */ /* 0x001fca0000410000 */
[----:B------:R-:W-:-:S07]  /*2350*/  F2FP.BF16.F32.PACK_AB R6, RZ, R6 ;  /* 0x00000006ff06723e */ /* 0x000fce00000010ff */
.L_x_5636:
[----:B------:R-:W-:Y:S05]  /*2360*/  BSYNC B0 ;  /* 0x0000000000007941 */ /* 0x000fea0003800000 */
.L_x_5635:
        /* <DEDUP_REMOVED lines=37> */
.L_x_5642:
[----:B------:R-:W-:Y:S05]  /*25c0*/  BSYNC B1 ;  /* 0x0000000000017941 */ /* 0x000fea0003800000 */
.L_x_5641:
[----:B------:R-:W0:Y:S02]  /*25d0*/  MUFU.TANH R8, R8 ;  /* 0x0000000800087308 */ /* 0x000e240000002400 */
[----:B0-----:R-:W-:-:S05]  /*25e0*/  FMUL.FTZ R7, R19, R8 ;  /* 0x0000000813077220 */ /* 0x001fca0000410000 */
[----:B------:R-:W-:-:S07]  /*25f0*/  F2FP.BF16.F32.PACK_AB R7, RZ, R7 ;  /* 0x00000007ff07723e */ /* 0x000fce00000010ff */
.L_x_5640:
[----:B------:R-:W-:Y:S05]  /*2600*/  BSYNC B0 ;  /* 0x0000000000007941 */ /* 0x000fea0003800000 */
.L_x_5639:
        /* <DEDUP_REMOVED lines=37> */
.L_x_5646:
[----:B------:R-:W-:Y:S05]  /*2860*/  BSYNC B1 ;  /* 0x0000000000017941 */ /* 0x000fea0003800000 */
.L_x_5645:
[----:B------:R-:W0:Y:S02]  /*2870*/  MUFU.TANH R8, R9 ;  /* 0x0000000900087308 */ /* 0x000e240000002400 */
[----:B0-----:R-:W-:-:S05]  /*2880*/  FMUL.FTZ R8, R13, R8 ;  /* 0x000000080d087220 */ /* 0x001fca0000410000 */
[----:B------:R-:W-:-:S07]  /*2890*/  F2FP.BF16.F32.PACK_AB R8, RZ, R8 ;  /* 0x00000008ff08723e */ /* 0x000fce00000010ff */
.L_x_5644:
[----:B------:R-:W-:Y:S05]  /*28a0*/  BSYNC B0 ;  /* 0x0000000000007941 */ /* 0x000fea0003800000 */
.L_x_5643:
        /* <DEDUP_REMOVED lines=37> */
.L_x_5650:
[----:B------:R-:W-:Y:S05]  /*2b00*/  BSYNC B1 ;  /* 0x0000000000017941 */ /* 0x000fea0003800000 */
.L_x_5649:
[----:B------:R-:W0:Y:S02]  /*2b10*/  MUFU.TANH R9, R10 ;  /* 0x0000000a00097308 */ /* 0x000e240000002400 */
[----:B0-----:R-:W-:-:S05]  /*2b20*/  FMUL.FTZ R9, R12, R9 ;  /* 0x000000090c097220 */ /* 0x001fca0000410000 */
[----:B------:R-:W-:-:S07]  /*2b30*/  F2FP.BF16.F32.PACK_AB R9, RZ, R9 ;  /* 0x00000009ff09723e */ /* 0x000fce00000010ff */
.L_x_5648:
[----:B------:R-:W-:Y:S05]  /*2b40*/  BSYNC B0 ;  /* 0x0000000000007941 */ /* 0x000fea0003800000 */
.L_x_5647:
        /* <DEDUP_REMOVED lines=22> */
.L_x_5653:
[----:B------:R-:W-:-:S13]  /*2cb0*/  ISETP.GE.AND P0, PT, R18, R17, PT ;  /* 0x000000111200720c */ /* 0x000fda0003f06270 */
[----:B------:R-:W-:Y:S05]  /*2cc0*/  @P0 BRA `(.L_x_5655) ;  /* 0x0000000000300947 */ /* 0x000fea0003800000 */
[----:B0-----:R-:W0:Y:S01]  /*2cd0*/  LDC.64 R2, c[0x0][0x218] ;  /* 0x00008600ff027b82 */ /* 0x001e220000000a00 */
[----:B------:R-:W-:Y:S02]  /*2ce0*/  IADD3 R11, R0, R18, RZ ;  /* 0x00000012000b7210 */ /* 0x000fe40007ffe0ff */
[----:B------:R-:W-:-:S03]  /*2cf0*/  IADD3 R18, R18, 0x80, RZ ;  /* 0x0000008012127810 */ /* 0x000fc60007ffe0ff */
[----:B0-----:R-:W-:-:S05]  /*2d00*/  IMAD.WIDE.U32 R2, R11, 0x2, R2 ;  /* 0x000000020b027825 */ /* 0x001fca00078e0002 */
[----:B------:R1:W-:Y:S02]  /*2d10*/  STG.E.U16 desc[UR4][R2.64], R5 ;  /* 0x0000000502007986 */ /* 0x0003e4000c101504 */
.L_x_5654:
[----:B------:R-:W-:-:S13]  /*2d20*/  ISETP.GE.AND P0, PT, R18, R17, PT ;  /* 0x000000111200720c */ /* 0x000fda0003f06270 */
[----:B------:R-:W-:Y:S05]  /*2d30*/  @P0 BRA `(.L_x_5656) ;  /* 0x0000000000340947 */ /* 0x000fea0003800000 */
[----:B01----:R-:W0:Y:S01]  /*2d40*/  LDC.64 R2, c[0x0][0x218] ;  /* 0x00008600ff027b82 */ /* 0x003e220000000a00 */
[----:B------:R-:W-:Y:S02]  /*2d50*/  IADD3 R5, R0, R18, RZ ;  /* 0x0000001200057210 */ /* 0x000fe40007ffe0ff */
[----:B------:R-:W-:-:S03]  /*2d60*/  IADD3 R18, R18, 0x80, RZ ;  /* 0x0000008012127810 */ /* 0x000fc60007ffe0ff */
[----:B0-----:R-:W-:-:S05]  /*2d70*/  IMAD.WIDE.U32 R2, R5, 0x2, R2 ;  /* 0x0000000205027825 */ /* 0x001fca00078e0002 */
[----:B------:R1:W-:Y:S02]  /*2d80*/  STG.E.U16 desc[UR4][R2.64], R6 ;  /* 0x0000000602007986 */ /* 0x0003e4000c101504 */
.L_x_5655:
        /* <DEDUP_REMOVED lines=8> */
.L_x_5656:
[----:B------:R-:W-:Y:S05]  /*2e10*/  BSYNC B1 ;  /* 0x0000000000017941 */ /* 0x000fea0003800000 */
.L_x_5652:
[----:B------:R-:W-:-:S13]  /*2e20*/  ISETP.GE.AND P0, PT, R18, R17, PT ;  /* 0x000000111200720c */ /* 0x000fda0003f06270 */
[----:B012---:R-:W0:Y:S01]  /*2e30*/  @!P0 LDC.64 R2, c[0x0][0x218] ;  /* 0x00008600ff028b82 */ /* 0x007e220000000a00 */
[----:B------:R-:W-:Y:S02]  /*2e40*/  @!P0 IADD3 R5, R0, R18, RZ ;  /* 0x0000001200058210 */ /* 0x000fe40007ffe0ff */
[----:B------:R-:W-:-:S03]  /*2e50*/  @!P0 IADD3 R18, R18, 0x80, RZ ;  /* 0x0000008012128810 */ /* 0x000fc60007ffe0ff */
[----:B0-----:R-:W-:-:S05]  /*2e60*/  @!P0 IMAD.WIDE.U32 R2, R5, 0x2, R2 ;  /* 0x0000000205028825 */ /* 0x001fca00078e0002 */
[----:B------:R2:W-:Y:S02]  /*2e70*/  @!P0 STG.E.U16 desc[UR4][R2.64], R8 ;  /* 0x0000000802008986 */ /* 0x0005e4000c101504 */
.L_x_5657:
[----:B------:R-:W-:Y:S05]  /*2e80*/  BSYNC B0 ;  /* 0x0000000000007941 */ /* 0x000fea0003800000 */
.L_x_5651:
        /* <DEDUP_REMOVED lines=8> */
.L_x_5658:
        /* <DEDUP_REMOVED lines=15> */
.L_x_8607:


//--------------------- .text._ZN2at6native29vectorized_elementwise_kernelILi8EZZZNS0_61_GLOBAL__N__b29612f4_23_ActivationMishKernel_cu_9e10b42f_310211mish_kernelERNS_18TensorIteratorBaseEENKUlvE_clEvENKUlvE2_clEvEUlN3c108BFloat16EE_St5arrayIPcLm2EEEEviT0_T1_ --------------------------
	.section	.text._ZN2at6native29vectorized_elementwise_kernelILi8EZZZNS0_61_GLOBAL__N__b29612f4_23_ActivationMishKernel_cu_9e10b42f_310211mish_kernelERNS_18TensorIteratorBaseEENKUlvE_clEvENKUlvE2_clEvEUlN3c108BFloat16EE_St5arrayIPcLm2EEEEviT0_T1_,"ax",@progbits
	.align	128
        .global         _ZN2at6native29vectorized_elementwise_kernelILi8EZZZNS0_61_GLOBAL__N__b29612f4_23_ActivationMishKernel_cu_9e10b42f_310211mish_kernelERNS_18TensorIteratorBaseEENKUlvE_clEvENKUlvE2_clEvEUlN3c108BFloat16EE_St5arrayIPcLm2EEEEviT0_T1_
        .type           _ZN2at6native29vectorized_elementwise_kernelILi8EZZZNS0_61_GLOBAL__N__b29612f4_23_ActivationMishKernel_cu_9e10b42f_310211mish_kernelERNS_18TensorIteratorBaseEENKUlvE_clEvENKUlvE2_clEvEUlN3c108BFloat16EE_St5arrayIPcLm2EEEEviT0_T1_,@function
        .size           _ZN2at6native29vectorized_elementwise_kernelILi8EZZZNS0_61_GLOBAL__N__b29612f4_23_ActivationMishKernel_cu_9e10b42f_310211mish_kernelERNS_18TensorIteratorBaseEENKUlvE_clEvENKUlvE2_clEvEUlN3c108BFloat16EE_St5arrayIPcLm2EEEEviT0_T1_,(.L_x_8608 - _ZN2at6native29vectorized_elementwise_kernelILi8EZZZNS0_61_GLOBAL__N__b29612f4_23_ActivationMishKernel_cu_9e10b42f_310211mish_kernelERNS_18TensorIteratorBaseEENKUlvE_clEvENKUlvE2_clEvEUlN3c108BFloat16EE_St5arrayIPcLm2EEEEviT0_T1_)
        .other          _ZN2at6native29vectorized_elementwise_kernelILi8EZZZNS0_61_GLOBAL__N__b29612f4_23_ActivationMishKernel_cu_9e10b42f_310211mish_kernelERNS_18TensorIteratorBaseEENKUlvE_clEvENKUlvE2_clEvEUlN3c108BFloat16EE_St5arrayIPcLm2EEEEviT0_T1_,@"STO_CUDA_ENTRY STV_DEFAULT"
_ZN2at6native29vectorized_elementwise_kernelILi8EZZZNS0_61_GLOBAL__N__b29612f4_23_ActivationMishKernel_cu_9e10b42f_310211mish_kernelERNS_18TensorIteratorBaseEENKUlvE_clEvENKUlvE2_clEvEUlN3c108BFloat16EE_St5arrayIPcLm2EEEEviT0_T1_:
.text._ZN2at6native29vectorized_elementwise_kernelILi8EZZZNS0_61_GLOBAL__N__b29612f4_23_ActivationMishKernel_cu_9e10b42f_310211mish_kernelERNS_18TensorIteratorBaseEENKUlvE_clEvENKUlvE2_clEvEUlN3c108BFloat16EE_St5arrayIPcLm2EEEEviT0_T1_:
        /* <DEDUP_REMOVED lines=11> */
[----:B0-----:R-:W-:-:S06]  /*00b0*/  IMAD.WIDE.U32 R4, R9, 0x10, R2 ;  /* 0x0000001009047825 */ /* 0x001fcc00078e0002 */
[----:B------:R-:W2:Y:S01]  /*00c0*/  LDG.E.128 R4, desc[UR4][R4.64] ;  /* 0x0000000404047981 */ /* 0x000ea2000c1e1d00 */
[----:B------:R-:W-:Y:S01]  /*00d0*/  HFMA2.MMA R12, -RZ, RZ, 1.625, 0 ;  /* 0x3e800000ff0c7435 */ /* 0x000fe200000001ff */
[----:B------:R-:W-:Y:S01]  /*00e0*/  MOV R10, 0x3d39bf78 ;  /* 0x3d39bf78000a7802 */ /* 0x000fe20000000f00 */
[----:B------:R-:W-:Y:S01]  /*00f0*/  BSSY B0, `(.L_x_5660) ;  /* 0x0000068000007945 */ /* 0x000fe20003800000 */
[C---:B--2---:R-:W-:Y:S02]  /*0100*/  SHF.L.U32 R8, R4.reuse, 0x10, RZ ;  /* 0x0000001004087819 */ /* 0x044fe400000006ff */
[C---:B------:R-:W-:Y:S02]  /*0110*/  SHF.L.U32 R3, R5.reuse, 0x10, RZ ;  /* 0x0000001005037819 */ /* 0x040fe400000006ff */
[----:B------:R-:W-:Y:S01]  /*0120*/  PRMT R4, R4, 0x7632, R4 ;  /* 0x0000763204047816 */ /* 0x000fe20000000004 */
[----:B------:R-:W-:Y:S01]  /*0130*/  FMUL.FTZ R14, R8, 1.4426950216293334961 ;  /* 0x3fb8aa3b080e7820 */ /* 0x000fe20000410000 */
[----:B------:R-:W-:Y:S01]  /*0140*/  PRMT R5, R5, 0x7632, R5 ;  /* 0x0000763205057816 */ /* 0x000fe20000000005 */
[----:B------:R-:W-:Y:S01]  /*0150*/  FMUL.FTZ R17, R3, 1.4426950216293334961 ;  /* 0x3fb8aa3b03117820 */ /* 0x000fe20000410000 */
[----:B------:R-:W-:-:S02]  /*0160*/  SHF.L.U32 R4, R4, 0x10, RZ ;  /* 0x0000001004047819 */ /* 0x000fc400000006ff */
[----:B------:R-:W-:Y:S01]  /*0170*/  SHF.L.U32 R5, R5, 0x10, RZ ;  /* 0x0000001005057819 */ /* 0x000fe200000006ff */
[----:B------:R-:W0:Y:S02]  /*0180*/  MUFU.EX2 R14, R14 ;  /* 0x0000000e000e7308 */ /* 0x000e240000000800 */
[----:B------:R-:W-:-:S06]  /*0190*/  FMUL.FTZ R22, R4, 1.4426950216293334961 ;  /* 0x3fb8aa3b04167820 */ /* 0x000fcc0000410000 */
[----:B------:R-:W-:Y:S01]  /*01a0*/  MUFU.EX2 R22, R22 ;  /* 0x0000001600167308 */ /* 0x000fe20000000800 */
[C---:B0-----:R-:W-:Y:S01]  /*01b0*/  FADD.FTZ.RZ R2, R14.reuse, 1 ;  /* 0x3f8000000e027421 */ /* 0x041fe2000001c000 */
[----:B------:R-:W-:-:S04]  /*01c0*/  ISETP.GE.U32.AND P0, PT, R14, 0x7f800000, PT ;  /* 0x7f8000000e00780c */ /* 0x000fc80003f06070 */
[----:B------:R-:W-:-:S04]  /*01d0*/  IADD3 R2, R2, -0x3f400000, RZ ;  /* 0xc0c0000002027810 */ /* 0x000fc80007ffe0ff */
[----:B------:R-:W-:Y:S02]  /*01e0*/  LOP3.LUT R21, R2, 0xff800000, RZ, 0xc0, !PT ;  /* 0xff80000002157812 */ /* 0x000fe400078ec0ff */
[----:B------:R-:W-:Y:S02]  /*01f0*/  SHF.L.U32 R2, R6, 0x10, RZ ;  /* 0x0000001006027819 */ /* 0x000fe400000006ff */
[----:B------:R-:W-:Y:S02]  /*0200*/  IADD3 R11, -R21, 0x40800000, RZ ;  /* 0x40800000150b7810 */ /* 0x000fe40007ffe1ff */
[-C--:B------:R-:W-:Y:S01]  /*0210*/  IADD3 R13, R14, -R21.reuse, RZ ;  /* 0x800000150e0d7210 */ /* 0x080fe20007ffe0ff */
[----:B------:R-:W-:Y:S01]  /*0220*/  FMUL.FTZ R15, R2, 1.4426950216293334961 ;  /* 0x3fb8aa3b020f7820 */ /* 0x000fe20000410000 */
[----:B------:R-:W-:Y:S01]  /*0230*/  I2FP.F32.S32 R21, R21 ;  /* 0x0000001500157245 */ /* 0x000fe20000201400 */
[----:B------:R-:W-:Y:S01]  /*0240*/  FFMA.FTZ R16, R11, R12, -1 ;  /* 0xbf8000000b107423 */ /* 0x000fe2000001000c */
[----:B------:R-:W-:Y:S01]  /*0250*/  PRMT R6, R6, 0x7632, R6 ;  /* 0x0000763206067816 */ /* 0x000fe20000000006 */
[----:B------:R-:W0:Y:S02]  /*0260*/  MUFU.EX2 R11, R17 ;  /* 0x00000011000b7308 */ /* 0x000e240000000800 */
[----:B------:R-:W-:Y:S01]  /*0270*/  FADD.FTZ R13, R13, R16 ;  /* 0x000000100d0d7221 */ /* 0x000fe20000010000 */
[----:B------:R-:W-:-:S03]  /*0280*/  FMUL.FTZ R21, R21, 1.1920928955078125e-07 ;  /* 0x3400000015157820 */ /* 0x000fc60000410000 */
[C---:B------:R-:W-:Y:S02]  /*0290*/  FFMA.FTZ R16, R13.reuse, -R10, 0.10546888411045074463 ;  /* 0x3dd800120d107423 */ /* 0x040fe4000001080a */
[----:B------:R-:W1:Y:S02]  /*02a0*/  MUFU.EX2 R15, R15 ;  /* 0x0000000f000f7308 */ /* 0x000e640000000800 */
[----:B------:R-:W-:-:S04]  /*02b0*/  FFMA.FTZ R16, R13, R16, -0.13229703903198242188 ;  /* 0xbe0778e00d107423 */ /* 0x000fc80000010010 */
[----:B------:R-:W-:Y:S01]  /*02c0*/  FFMA.FTZ R16, R13, R16, 0.14491446316242218018 ;  /* 0x3e1464750d107423 */ /* 0x000fe20000010010 */
[----:B0-----:R-:W-:-:S03]  /*02d0*/  FADD.FTZ.RZ R17, R11, 1 ;  /* 0x3f8000000b117421 */ /* 0x001fc6000001c000 */
[----:B------:R-:W-:-:S04]  /*02e0*/  FFMA.FTZ R16, R13, R16, -0.16641564667224884033 ;  /* 0xbe2a68dd0d107423 */ /* 0x000fc80000010010 */
[----:B------:R-:W-:Y:S01]  /*02f0*/  FFMA.FTZ R16, R13, R16, 0.19988867640495300293 ;  /* 0x3e4caf9e0d107423 */ /* 0x000fe20000010010 */
[----:B------:R-:W-:Y:S01]  /*0300*/  IADD3 R17, R17, -0x3f400000, RZ ;  /* 0xc0c0000011117810 */ /* 0x000fe20007ffe0ff */
[----:B-1----:R-:W-:Y:S02]  /*0310*/  FADD.FTZ.RZ R18, R15, 1 ;  /* 0x3f8000000f127421 */ /* 0x002fe4000001c000 */
[----:B------:R-:W-:Y:S01]  /*0320*/  FFMA.FTZ R16, R13, R16, -0.25000196695327758789 ;  /* 0xbe8000420d107423 */ /* 0x000fe20000010010 */
[----:B------:R-:W-:Y:S01]  /*0330*/  LOP3.LUT R20, R17, 0xff800000, RZ, 0xc0, !PT ;  /* 0xff80000011147812 */ /* 0x000fe200078ec0ff */
[----:B------:R-:W-:Y:S02]  /*0340*/  FADD.FTZ.RZ R17, R22, 1 ;  /* 0x3f80000016117421 */ /* 0x000fe4000001c000 */
[C---:B------:R-:W-:Y:S01]  /*0350*/  FFMA.FTZ R16, R13.reuse, R16, 0.33333510160446166992 ;  /* 0x3eaaaae60d107423 */ /* 0x040fe20000010010 */
[----:B------:R-:W-:Y:S02]  /*0360*/  IADD3 R18, R18, -0x3f400000, RZ ;  /* 0xc0c0000012127810 */ /* 0x000fe40007ffe0ff */
[----:B------:R-:W-:Y:S01]  /*0370*/  IADD3 R19, -R20, 0x40800000, RZ ;  /* 0x4080000014137810 */ /* 0x000fe20007ffe1ff */
[----:B------:R-:W-:Y:S01]  /*0380*/  FFMA.FTZ R16, R13, R16, -0.5 ;  /* 0xbf0000000d107423 */ /* 0x000fe20000010010 */
[----:B------:R-:W-:-:S02]  /*0390*/  LOP3.LUT R28, R18, 0xff800000, RZ, 0xc0, !PT ;  /* 0xff800000121c7812 */ /* 0x000fc400078ec0ff */
[----:B------:R-:W-:Y:S01]  /*03a0*/  IADD3 R23, R11, -R20, RZ ;  /* 0x800000140b177210 */ /* 0x000fe20007ffe0ff */
[----:B------:R-:W-:Y:S01]  /*03b0*/  FMUL.FTZ R16, R13, R16 ;  /* 0x000000100d107220 */ /* 0x000fe20000410000 */
[----:B------:R-:W-:Y:S01]  /*03c0*/  FFMA.FTZ R18, R19, R12, -1 ;  /* 0xbf80000013127423 */ /* 0x000fe2000001000c */
[----:B------:R-:W-:Y:S02]  /*03d0*/  IADD3 R17, R17, -0x3f400000, RZ ;  /* 0xc0c0000011117810 */ /* 0x000fe40007ffe0ff */
[----:B------:R-:W-:Y:S01]  /*03e0*/  IADD3 R25, -R28, 0x40800000, RZ ;  /* 0x408000001c197810 */ /* 0x000fe20007ffe1ff */
[----:B------:R-:W-:Y:S01]  /*03f0*/  FFMA.FTZ R16, R13, R16, R13 ;  /* 0x000000100d107223 */ /* 0x000fe2000001000d */
[----:B------:R-:W-:Y:S01]  /*0400*/  FADD.FTZ R23, R23, R18 ;  /* 0x0000001217177221 */ /* 0x000fe20000010000 */
[----:B------:R-:W-:Y:S02]  /*0410*/  LOP3.LUT R13, R17, 0xff800000, RZ, 0xc0, !PT ;  /* 0xff800000110d7812 */ /* 0x000fe400078ec0ff */
[----:B------:R-:W-:Y:S01]  /*0420*/  IADD3 R19, R15, -R28, RZ ;  /* 0x8000001c0f137210 */ /* 0x000fe20007ffe0ff */
[----:B------:R-:W-:Y:S01]  /*0430*/  FFMA.FTZ R24, R25, R12, -1 ;  /* 0xbf80000019187423 */ /* 0x000fe2000001000c */
[----:B------:R-:W-:Y:S01]  /*0440*/  FFMA.FTZ R18, R23, -R10, 0.10546888411045074463 ;  /* 0x3dd8001217127423 */ /* 0x000fe2000001080a */
[----:B------:R-:W-:Y:S01]  /*0450*/  IADD3 R17, -R13, 0x40800000, RZ ;  /* 0x408000000d117810 */ /* 0x000fe20007ffe1ff */
[----:B------:R-:W-:Y:S01]  /*0460*/  FFMA.FTZ R16, R21, 0.69314718246459960938, R16 ;  /* 0x3f31721815107823 */ /* 0x000fe20000010010 */
[----:B------:R-:W-:Y:S01]  /*0470*/  FADD.FTZ R19, R19, R24 ;  /* 0x0000001813137221 */ /* 0x000fe20000010000 */
[----:B------:R-:W-:Y:S01]  /*0480*/  FFMA.FTZ R24, R23, R18, -0.13229703903198242188 ;  /* 0xbe0778e017187423 */ /* 0x000fe20000010012 */
[----:B------:R-:W-:Y:S01]  /*0490*/  IADD3 R25, R22, -R13, RZ ;  /* 0x8000000d16197210 */ /* 0x000fe20007ffe0ff */
[----:B------:R-:W-:Y:S01]  /*04a0*/  FFMA.FTZ R18, R17, R12, -1 ;  /* 0xbf80000011127423 */ /* 0x000fe2000001000c */
[----:B------:R-:W-:Y:S01]  /*04b0*/  FMUL.FTZ R17, R5, 1.4426950216293334961 ;  /* 0x3fb8aa3b05117820 */ /* 0x000fe20000410000 */
[----:B------:R-:W-:-:S02]  /*04c0*/  FFMA.FTZ R24, R23, R24, 0.14491446316242218018 ;  /* 0x3e14647517187423 */ /* 0x000fc40000010018 */
[----:B------:R-:W-:Y:S01]  /*04d0*/  FADD.FTZ R25, R25, R18 ;  /* 0x0000001219197221 */ /* 0x000fe20000010000 */
[----:B------:R-:W-:Y:S01]  /*04e0*/  FFMA.FTZ R18, R19, -R10, 0.10546888411045074463 ;  /* 0x3dd8001213127423 */ /* 0x000fe2000001080a */
[----:B------:R-:W-:Y:S01]  /*04f0*/  FFMA.FTZ R24, R23, R24, -0.16641564667224884033 ;  /* 0xbe2a68dd17187423 */ /* 0x000fe20000010018 */
[----:B------:R-:W0:Y:S02]  /*0500*/  MUFU.EX2 R17, R17 ;  /* 0x0000001100117308 */ /* 0x000e240000000800 */
[----:B------:R-:W-:Y:S01]  /*0510*/  FFMA.FTZ R18, R19, R18, -0.13229703903198242188 ;  /* 0xbe0778e013127423 */ /* 0x000fe20000010012 */
[----:B------:R-:W-:-:S03]  /*0520*/  FFMA.FTZ R24, R23, R24, 0.19988867640495300293 ;  /* 0x3e4caf9e17187423 */ /* 0x000fc60000010018 */
[----:B------:R-:W-:Y:S01]  /*0530*/  FFMA.FTZ R18, R19, R18, 0.14491446316242218018 ;  /* 0x3e14647513127423 */ /* 0x000fe20000010012 */
[----:B------:R-:W-:-:S03]  /*0540*/  FFMA.FTZ R24, R23, R24, -0.25000196695327758789 ;  /* 0xbe80004217187423 */ /* 0x000fc60000010018 */
[----:B------:R-:W-:Y:S01]  /*0550*/  FFMA.FTZ R18, R19, R18, -0.16641564667224884033 ;  /* 0xbe2a68dd13127423 */ /* 0x000fe20000010012 */
[----:B------:R-:W-:-:S03]  /*0560*/  FFMA.FTZ R24, R23, R24, 0.33333510160446166992 ;  /* 0x3eaaaae617187423 */ /* 0x000fc60000010018 */
[----:B------:R-:W-:Y:S01]  /*0570*/  FFMA.FTZ R18, R19, R18, 0.19988867640495300293 ;  /* 0x3e4caf9e13127423 */ /* 0x000fe20000010012 */
[----:B------:R-:W-:Y:S01]  /*0580*/  FFMA.FTZ R24, R23, R24, -0.5 ;  /* 0xbf00000017187423 */ /* 0x000fe20000010018 */
[----:B0-----:R-:W-:Y:S02]  /*0590*/  FADD.FTZ.RZ R21, R17, 1 ;  /* 0x3f80000011157421 */ /* 0x001fe4000001c000 */
[----:B------:R-:W-:Y:S01]  /*05a0*/  FFMA.FTZ R18, R19, R18, -0.25000196695327758789 ;  /* 0xbe80004213127423 */ /* 0x000fe20000010012 */
[----:B------:R-:W-:-:S03]  /*05b0*/  FMUL.FTZ R24, R23, R24 ;  /* 0x0000001817187220 */ /* 0x000fc60000410000 */
[----:B------:R-:W-:Y:S01]  /*05c0*/  FFMA.FTZ R26, R19, R18, 0.33333510160446166992 ;  /* 0x3eaaaae6131a7423 */ /* 0x000fe20000010012 */
[----:B------:R-:W-:Y:S01]  /*05d0*/  FFMA.FTZ R18, R25, -R10, 0.10546888411045074463 ;  /* 0x3dd8001219127423 */ /* 0x000fe2000001080a */
[----:B------:R-:W-:Y:S01]  /*05e0*/  IADD3 R21, R21, -0x3f400000, RZ ;  /* 0xc0c0000015157810 */ /* 0x000fe20007ffe0ff */
[----:B------:R-:W-:Y:S01]  /*05f0*/  FFMA.FTZ R23, R23, R24, R23 ;  /* 0x0000001817177223 */ /* 0x000fe20000010017 */
[----:B------:R-:W-:Y:S01]  /*0600*/  FFMA.FTZ R26, R19, R26, -0.5 ;  /* 0xbf000000131a7423 */ /* 0x000fe2000001001a */
[----:B------:R-:W-:-:S03]  /*0610*/  FFMA.FTZ R18, R25, R18, -0.13229703903198242188 ;  /* 0xbe0778e019127423 */ /* 0x000fc60000010012 */
[----:B------:R-:W-:Y:S01]  /*0620*/  FMUL.FTZ R26, R19, R26 ;  /* 0x0000001a131a7220 */ /* 0x000fe20000410000 */
[----:B------:R-:W-:-:S03]  /*0630*/  FFMA.FTZ R18, R25, R18, 0.14491446316242218018 ;  /* 0x3e14647519127423 */ /* 0x000fc60000010012 */
[----:B------:R-:W-:Y:S01]  /*0640*/  FFMA.FTZ R19, R19, R26, R19 ;  /* 0x0000001a13137223 */ /* 0x000fe20000010013 */
[----:B------:R-:W-:Y:S01]  /*0650*/  FFMA.FTZ R18, R25, R18, -0.16641564667224884033 ;  /* 0xbe2a68dd19127423 */ /* 0x000fe20000010012 */
[----:B------:R-:W-:-:S03]  /*0660*/  LOP3.LUT R26, R21, 0xff800000, RZ, 0xc0, !PT ;  /* 0xff800000151a7812 */ /* 0x000fc600078ec0ff */
[----:B------:R-:W-:Y:S01]  /*0670*/  FFMA.FTZ R18, R25, R18, 0.19988867640495300293 ;  /* 0x3e4caf9e19127423 */ /* 0x000fe20000010012 */
[----:B------:R-:W-:-:S03]  /*0680*/  IADD3 R21, -R26, 0x40800000, RZ ;  /* 0x408000001a157810 */ /* 0x000fc60007ffe1ff */
[----:B------:R-:W-:Y:S02]  /*0690*/  FFMA.FTZ R18, R25, R18, -0.25000196695327758789 ;  /* 0xbe80004219127423 */ /* 0x000fe40000010012 */
[----:B------:R-:W-:Y:S02]  /*06a0*/  FFMA.FTZ R24, R21, R12, -1 ;  /* 0xbf80000015187423 */ /* 0x000fe4000001000c */
[----:B------:R-:W-:-:S04]  /*06b0*/  FFMA.FTZ R18, R25, R18, 0.33333510160446166992 ;  /* 0x3eaaaae619127423 */ /* 0x000fc80000010012 */
[----:B------:R-:W-:-:S04]  /*06c0*/  FFMA.FTZ R18, R25, R18, -0.5 ;  /* 0xbf00000019127423 */ /* 0x000fc80000010012 */
[----:B------:R-:W-:-:S04]  /*06d0*/  FMUL.FTZ R18, R25, R18 ;  /* 0x0000001219127220 */ /* 0x000fc80000410000 */
[----:B------:R-:W-:Y:S01]  /*06e0*/  FFMA.FTZ R18, R25, R18, R25 ;  /* 0x0000001219127223 */ /* 0x000fe20000010019 */
[----:B------:R-:W-:-:S05]  /*06f0*/  IADD3 R25, R17, -R26, RZ ;  /* 0x8000001a11197210 */ /* 0x000fca0007ffe0ff */
[----:B------:R-:W-:Y:S01]  /*0700*/  FADD.FTZ R25, R25, R24 ;  /* 0x0000001819197221 */ /* 0x000fe20000010000 */
[----:B------:R-:W-:Y:S06]  /*0710*/  @!P0 BRA `(.L_x_5661) ;  /* 0x0000000000148947 */ /* 0x000fec0003800000 */
[----:B------:R-:W-:-:S13]  /*0720*/  ISETP.GE.AND P0, PT, R14, -0x407fffff, PT ;  /* 0xbf8000010e00780c */ /* 0x000fda0003f06270 */
[----:B------:R-:W-:-:S05]  /*0730*/  @P0 MOV R21, 0x7f800000 ;  /* 0x7f80000000150802 */ /* 0x000fca0000000f00 */
[C---:B------:R-:W-:Y:S01]  /*0740*/  @P0 FFMA.FTZ R16, R14.reuse, R21, +INF ;  /* 0x7f8000000e100423 */ /* 0x040fe20000010015 */
[----:B------:R-:W-:-:S04]  /*0750*/  FSETP.NEU.FTZ.AND P0, PT, R14, RZ, PT ;  /* 0x000000ff0e00720b */ /* 0x000fc80003f1d000 */
[----:B------:R-:W-:-:S09]  /*0760*/  FSEL R16, R16, -RZ, P0 ;  /* 0x800000ff10107208 */ /* 0x000fd20000000000 */
.L_x_5661:
[----:B------:R-:W-:Y:S05]  /*0770*/  BSYNC B0 ;  /* 0x0000000000007941 */ /* 0x000fea0003800000 */
.L_x_5660:
[----:B------:R-:W-:Y:S01]  /*0780*/  SHF.L.U32 R14, R6, 0x10, RZ ;  /* 0x00000010060e7819 */ /* 0x000fe200000006ff */
[C---:B------:R-:W-:Y:S01]  /*0790*/  FFMA.FTZ R6, R25.reuse, -R10, 0.10546888411045074463 ;  /* 0x3dd8001219067423 */ /* 0x040fe2000001080a */
[----:B------:R-:W-:Y:S01]  /*07a0*/  I2FP.F32.S32 R20, R20 ;  /* 0x0000001400147245 */ /* 0x000fe20000201400 */
[----:B------:R-:W-:Y:S01]  /*07b0*/  BSSY B0, `(.L_x_5662) ;  /* 0x0000034000007945 */ /* 0x000fe20003800000 */
[----:B------:R-:W-:Y:S01]  /*07c0*/  I2FP.F32.S32 R13, R13 ;  /* 0x0000000d000d7245 */ /* 0x000fe20000201400 */
[----:B------:R-:W-:Y:S01]  /*07d0*/  FMUL.FTZ R21, R14, 1.4426950216293334961 ;  /* 0x3fb8aa3b0e157820 */ /* 0x000fe20000410000 */
[----:B------:R-:W-:Y:S01]  /*07e0*/  FFMA.FTZ R6, R25, R6, -0.13229703903198242188 ;  /* 0xbe0778e019067423 */ /* 0x000fe20000010006 */
[----:B------:R-:W-:Y:S01]  /*07f0*/  FMUL.FTZ R20, R20, 1.1920928955078125e-07 ;  /* 0x3400000014147820 */ /* 0x000fe20000410000 */
[----:B------:R-:W-:Y:S01]  /*0800*/  ISETP.GE.U32.AND P0, PT, R22, 0x7f800000, PT ;  /* 0x7f8000001600780c */ /* 0x000fe20003f06070 */
[----:B------:R-:W-:Y:S01]  /*0810*/  FMUL.FTZ R27, R13, 1.1920928955078125e-07 ;  /* 0x340000000d1b7820 */ /* 0x000fe20000410000 */
[----:B------:R-:W-:Y:S01]  /*0820*/  FFMA.FTZ R6, R25, R6, 0.14491446316242218018 ;  /* 0x3e14647519067423 */ /* 0x000fe20000010006 */
[----:B------:R-:W0:Y:S01]  /*0830*/  MUFU.EX2 R21, R21 ;  /* 0x0000001500157308 */ /* 0x000e220000000800 */
[----:B------:R-:W-:Y:S01]  /*0840*/  FFMA.FTZ R20, R20, 0.69314718246459960938, R23 ;  /* 0x3f31721814147823 */ /* 0x000fe20000010017 */
[----:B------:R-:W-:Y:S01]  /*0850*/  SHF.L.U32 R13, R7, 0x10, RZ ;  /* 0x00000010070d7819 */ /* 0x000fe200000006ff */
[----:B------:R-:W-:Y:S01]  /*0860*/  FFMA.FTZ R6, R25, R6, -0.16641564667224884033 ;  /* 0xbe2a68dd19067423 */ /* 0x000fe20000010006 */
[----:B------:R-:W-:Y:S01]  /*0870*/  I2FP.F32.S32 R28, R28 ;  /* 0x0000001c001c7245 */ /* 0x000fe20000201400 */
[----:B------:R-:W-:Y:S01]  /*0880*/  FFMA.FTZ R18, R27, 0.69314718246459960938, R18 ;  /* 0x3f3172181b127823 */ /* 0x000fe20000010012 */
[----:B------:R-:W-:Y:S01]  /*0890*/  I2FP.F32.S32 R26, R26 ;  /* 0x0000001a001a7245 */ /* 0x000fe20000201400 */
[----:B------:R-:W-:Y:S01]  /*08a0*/  FFMA.FTZ R6, R25, R6, 0.19988867640495300293 ;  /* 0x3e4caf9e19067423 */ /* 0x000fe20000010006 */
[----:B------:R-:W-:Y:S01]  /*08b0*/  PRMT R7, R7, 0x7632, R7 ;  /* 0x0000763207077816 */ /* 0x000fe20000000007 */
[----:B------:R-:W-:-:S02]  /*08c0*/  FMUL.FTZ R28, R28, 1.1920928955078125e-07 ;  /* 0x340000001c1c7820 */ /* 0x000fc40000410000 */
[----:B------:R-:W-:Y:S01]  /*08d0*/  FFMA.FTZ R6, R25, R6, -0.25000196695327758789 ;  /* 0xbe80004219067423 */ /* 0x000fe20000010006 */
[----:B------:R-:W-:Y:S01]  /*08e0*/  FMUL.FTZ R26, R26, 1.1920928955078125e-07 ;  /* 0x340000001a1a7820 */ /* 0x000fe20000410000 */
[----:B------:R-:W-:Y:S01]  /*08f0*/  FFMA.FTZ R19, R28, 0.69314718246459960938, R19 ;  /* 0x3f3172181c137823 */ /* 0x000fe20000010013 */
[----:B------:R-:W-:Y:S01]  /*0900*/  SHF.L.U32 R7, R7, 0x10, RZ ;  /* 0x0000001007077819 */ /* 0x000fe200000006ff */
[----:B------:R-:W-:Y:S01]  /*0910*/  FFMA.FTZ R6, R25, R6, 0.33333510160446166992 ;  /* 0x3eaaaae619067423 */ /* 0x000fe20000010006 */
[----:B0-----:R-:W-:-:S03]  /*0920*/  FADD.FTZ.RZ R23, R21, 1 ;  /* 0x3f80000015177421 */ /* 0x001fc6000001c000 */
[----:B------:R-:W-:Y:S02]  /*0930*/  FFMA.FTZ R6, R25, R6, -0.5 ;  /* 0xbf00000019067423 */ /* 0x000fe40000010006 */
[----:B------:R-:W-:Y:S02]  /*0940*/  IADD3 R23, R23, -0x3f400000, RZ ;  /* 0xc0c0000017177810 */ /* 0x000fe40007ffe0ff */
[----:B------:R-:W-:Y:S02]  /*0950*/  FMUL.FTZ R6, R25, R6 ;  /* 0x0000000619067220 */ /* 0x000fe40000410000 */
[----:B------:R-:W-:Y:S02]  /*0960*/  LOP3.LUT R24, R23, 0xff800000, RZ, 0xc0, !PT ;  /* 0xff80000017187812 */ /* 0x000fe400078ec0ff */
[----:B------:R-:W-:Y:S02]  /*0970*/  FFMA.FTZ R25, R25, R6, R25 ;  /* 0x0000000619197223 */ /* 0x000fe40000010019 */
[----:B------:R-:W-:-:S02]  /*0980*/  IADD3 R23, -R24, 0x40800000, RZ ;  /* 0x4080000018177810 */ /* 0x000fc40007ffe1ff */
[----:B------:R-:W-:-:S03]  /*0990*/  FFMA.FTZ R25, R26, 0.69314718246459960938, R25 ;  /* 0x3f3172181a197823 */ /* 0x000fc60000010019 */
[----:B------:R-:W-:Y:S01]  /*09a0*/  FFMA.FTZ R6, R23, R12, -1 ;  /* 0xbf80000017067423 */ /* 0x000fe2000001000c */
[----:B------:R-:W-:-:S05]  /*09b0*/  IADD3 R23, R21, -R24, RZ ;  /* 0x8000001815177210 */ /* 0x000fca0007ffe0ff */
        /* <DEDUP_REMOVED lines=11> */
[----:B------:R-:W-:-:S06]  /*0a70*/  FMUL.FTZ R6, R13, 1.4426950216293334961 ;  /* 0x3fb8aa3b0d067820 */ /* 0x000fcc0000410000 */
[----:B------:R-:W0:Y:S01]  /*0a80*/  MUFU.EX2 R6, R6 ;  /* 0x0000000600067308 */ /* 0x000e220000000800 */
[----:B------:R-:W-:Y:S05]  /*0a90*/  @!P0 BRA `(.L_x_5663) ;  /* 0x0000000000148947 */ /* 0x000fea0003800000 */
[----:B------:R-:W-:-:S13]  /*0aa0*/  ISETP.GE.AND P0, PT, R22, -0x407fffff, PT ;  /* 0xbf8000011600780c */ /* 0x000fda0003f06270 */
[----:B------:R-:W-:-:S05]  /*0ab0*/  @P0 MOV R27, 0x7f800000 ;  /* 0x7f800000001b0802 */ /* 0x000fca0000000f00 */
[C---:B------:R-:W-:Y:S01]  /*0ac0*/  @P0 FFMA.FTZ R18, R22.reuse, R27, +INF ;  /* 0x7f80000016120423 */ /* 0x040fe2000001001b */
[----:B------:R-:W-:-:S04]  /*0ad0*/  FSETP.NEU.FTZ.AND P0, PT, R22, RZ, PT ;  /* 0x000000ff1600720b */ /* 0x000fc80003f1d000 */
[----:B------:R-:W-:-:S09]  /*0ae0*/  FSEL R18, R18, -RZ, P0 ;  /* 0x800000ff12127208 */ /* 0x000fd20000000000 */
.L_x_5663:
[----:B------:R-:W-:Y:S05]  /*0af0*/  BSYNC B0 ;  /* 0x0000000000007941 */ /* 0x000fea0003800000 */
.L_x_5662:
[----:B------:R-:W-:Y:S01]  /*0b00*/  FMUL.FTZ R22, R7, 1.4426950216293334961 ;  /* 0x3fb8aa3b07167820 */ /* 0x000fe20000410000 */
[----:B------:R-:W-:Y:S01]  /*0b10*/  ISETP.GE.U32.AND P0, PT, R11, 0x7f800000, PT ;  /* 0x7f8000000b00780c */ /* 0x000fe20003f06070 */
[----:B0-----:R-:W-:Y:S01]  /*0b20*/  FADD.FTZ.RZ R26, R6, 1 ;  /* 0x3f800000061a7421 */ /* 0x001fe2000001c000 */
[----:B------:R-:W-:Y:S01]  /*0b30*/  I2FP.F32.S32 R24, R24 ;  /* 0x0000001800187245 */ /* 0x000fe20000201400 */
[----:B------:R-:W-:Y:S01]  /*0b40*/  BSSY B0, `(.L_x_5664) ;  /* 0x000000c000007945 */ /* 0x000fe20003800000 */
[----:B------:R-:W-:Y:S01]  /*0b50*/  ISETP.GE.U32.AND P1, PT, R17, 0x7f800000, PT ;  /* 0x7f8000001100780c */ /* 0x000fe20003f26070 */
[----:B------:R-:W0:Y:S01]  /*0b60*/  MUFU.EX2 R22, R22 ;  /* 0x0000001600167308 */ /* 0x000e220000000800 */
[----:B------:R-:W-:Y:S01]  /*0b70*/  IADD3 R26, R26, -0x3f400000, RZ ;  /* 0xc0c000001a1a7810 */ /* 0x000fe20007ffe0ff */
[----:B------:R-:W-:-:S04]  /*0b80*/  FMUL.FTZ R24, R24, 1.1920928955078125e-07 ;  /* 0x3400000018187820 */ /* 0x000fc80000410000 */
[----:B------:R-:W-:Y:S02]  /*0b90*/  FFMA.FTZ R23, R24, 0.69314718246459960938, R23 ;  /* 0x3f31721818177823 */ /* 0x000fe40000010017 */
[----:B------:R-:W-:Y:S05]  /*0ba0*/  @!P0 BRA `(.L_x_5665) ;  /* 0x0000000000148947 */ /* 0x000fea0003800000 */
[----:B------:R-:W-:-:S13]  /*0bb0*/  ISETP.GE.AND P0, PT, R11, -0x407fffff, PT ;  /* 0xbf8000010b00780c */ /* 0x000fda0003f06270 */
[----:B------:R-:W-:-:S05]  /*0bc0*/  @P0 MOV R24, 0x7f800000 ;  /* 0x7f80000000180802 */ /* 0x000fca0000000f00 */
[C---:B------:R-:W-:Y:S01]  /*0bd0*/  @P0 FFMA.FTZ R20, R11.reuse, R24, +INF ;  /* 0x7f8000000b140423 */ /* 0x040fe20000010018 */
[----:B------:R-:W-:-:S04]  /*0be0*/  FSETP.NEU.FTZ.AND P0, PT, R11, RZ, PT ;  /* 0x000000ff0b00720b */ /* 0x000fc80003f1d000 */
[----:B------:R-:W-:-:S09]  /*0bf0*/  FSEL R20, R20, -RZ, P0 ;  /* 0x800000ff14147208 */ /* 0x000fd20000000000 */
.L_x_5665:
[----:B------:R-:W-:Y:S05]  /*0c00*/  BSYNC B0 ;  /* 0x0000000000007941 */ /* 0x000fea0003800000 */
.L_x_5664:
        /* <DEDUP_REMOVED lines=8> */
.L_x_5667:
[----:B------:R-:W-:Y:S05]  /*0c90*/  BSYNC B0 ;  /* 0x0000000000007941 */ /* 0x000fea0003800000 */
.L_x_5666:
[----:B------:R-:W-:Y:S01]  /*0ca0*/  ISETP.GE.U32.AND P0, PT, R15, 0x7f800000, PT ;  /* 0x7f8000000f00780c */ /* 0x000fe20003f06070 */
[----:B------:R1:W2:Y:S01]  /*0cb0*/  MUFU.TANH R29, R16 ;  /* 0x00000010001d7308 */ /* 0x0002a20000002400 */
[----:B------:R-:W-:Y:S01]  /*0cc0*/  IADD3 R11, -R27, 0x40800000, RZ ;  /* 0x408000001b0b7810 */ /* 0x000fe20007ffe1ff */
[----:B------:R-:W-:Y:S01]  /*0cd0*/  BSSY B0, `(.L_x_5668) ;  /* 0x000000c000007945 */ /* 0x000fe20003800000 */
[----:B------:R-:W-:-:S03]  /*0ce0*/  IADD3 R17, R6, -R27, RZ ;  /* 0x8000001b06117210 */ /* 0x000fc60007ffe0ff */
[----:B------:R-:W-:Y:S01]  /*0cf0*/  FFMA.FTZ R24, R11, R12, -1 ;  /* 0xbf8000000b187423 */ /* 0x000fe2000001000c */
[----:B0-----:R-:W-:-:S03]  /*0d00*/  FADD.FTZ.RZ R11, R22, 1 ;  /* 0x3f800000160b7421 */ /* 0x001fc6000001c000 */
[----:B------:R-:W-:Y:S02]  /*0d10*/  FADD.FTZ R17, R17, R24 ;  /* 0x0000001811117221 */ /* 0x000fe40000010000 */
[----:B------:R-:W-:Y:S01]  /*0d20*/  IADD3 R11, R11, -0x3f400000, RZ ;  /* 0xc0c000000b0b7810 */ /* 0x000fe20007ffe0ff */
[----:B-1----:R-:W-:Y:S06]  /*0d30*/  @!P0 BRA `(.L_x_5669) ;  /* 0x0000000000148947 */ /* 0x002fec0003800000 */
[----:B------:R-:W-:-:S13]  /*0d40*/  ISETP.GE.AND P0, PT, R15, -0x407fffff, PT ;  /* 0xbf8000010f00780c */ /* 0x000fda0003f06270 */
[----:B------:R-:W-:-:S05]  /*0d50*/  @P0 MOV R16, 0x7f800000 ;  /* 0x7f80000000100802 */ /* 0x000fca0000000f00 */
[C---:B------:R-:W-:Y:S01]  /*0d60*/  @P0 FFMA.FTZ R19, R15.reuse, R16, +INF ;  /* 0x7f8000000f130423 */ /* 0x040fe20000010010 */
[----:B------:R-:W-:-:S04]  /*0d70*/  FSETP.NEU.FTZ.AND P0, PT, R15, RZ, PT ;  /* 0x000000ff0f00720b */ /* 0x000fc80003f1d000 */
[----:B------:R-:W-:-:S09]  /*0d80*/  FSEL R19, R19, -RZ, P0 ;  /* 0x800000ff13137208 */ /* 0x000fd20000000000 */
.L_x_5669:
[----:B------:R-:W-:Y:S05]  /*0d90*/  BSYNC B0 ;  /* 0x0000000000007941 */ /* 0x000fea0003800000 */
.L_x_5668:
[----:B------:R-:W-:Y:S01]  /*0da0*/  FFMA.FTZ R16, R17, -R10, 0.10546888411045074463 ;  /* 0x3dd8001211107423 */ /* 0x000fe2000001080a */
[----:B------:R-:W-:Y:S01]  /*0db0*/  LOP3.LUT R15, R11, 0xff800000, RZ, 0xc0, !PT ;  /* 0xff8000000b0f7812 */ /* 0x000fe200078ec0ff */
[----:B------:R-:W0:Y:S01]  /*0dc0*/  MUFU.TANH R18, R18 ;  /* 0x0000001200127308 */ /* 0x000e220000002400 */
[----:B------:R-:W-:Y:S01]  /*0dd0*/  ISETP.GE.U32.AND P0, PT, R21, 0x7f800000, PT ;  /* 0x7f8000001500780c */ /* 0x000fe20003f06070 */
[----:B------:R-:W-:Y:S01]  /*0de0*/  FFMA.FTZ R16, R17, R16, -0.13229703903198242188 ;  /* 0xbe0778e011107423 */ /* 0x000fe20000010010 */
[----:B------:R-:W-:Y:S01]  /*0df0*/  IADD3 R11, -R15, 0x40800000, RZ ;  /* 0x408000000f0b7810 */ /* 0x000fe20007ffe1ff */
[----:B------:R-:W-:Y:S02]  /*0e00*/  BSSY B0, `(.L_x_5670) ;  /* 0x0000015000007945 */ /* 0x000fe40003800000 */
[----:B------:R-:W-:Y:S02]  /*0e10*/  FFMA.FTZ R16, R17, R16, 0.14491446316242218018 ;  /* 0x3e14647511107423 */ /* 0x000fe40000010010 */
[----:B------:R-:W-:Y:S01]  /*0e20*/  FFMA.FTZ R11, R11, R12, -1 ;  /* 0xbf8000000b0b7423 */ /* 0x000fe2000001000c */
[----:B------:R-:W-:Y:S01]  /*0e30*/  IADD3 R12, R22, -R15, RZ ;  /* 0x8000000f160c7210 */ /* 0x000fe20007ffe0ff */
[C---:B------:R-:W-:Y:S01]  /*0e40*/  FFMA.FTZ R16, R17.reuse, R16, -0.16641564667224884033 ;  /* 0xbe2a68dd11107423 */ /* 0x040fe20000010010 */
[----:B------:R-:W1:Y:S03]  /*0e50*/  MUFU.TANH R20, R20 ;  /* 0x0000001400147308 */ /* 0x000e660000002400 */
[----:B------:R-:W-:Y:S01]  /*0e60*/  FFMA.FTZ R24, R17, R16, 0.19988867640495300293 ;  /* 0x3e4caf9e11187423 */ /* 0x000fe20000010010 */
[----:B------:R-:W-:-:S03]  /*0e70*/  FADD.FTZ R12, R12, R11 ;  /* 0x0000000b0c0c7221 */ /* 0x000fc60000010000 */
[C---:B------:R-:W-:Y:S01]  /*0e80*/  FFMA.FTZ R24, R17.reuse, R24, -0.25000196695327758789 ;  /* 0xbe80004211187423 */ /* 0x040fe20000010018 */
[----:B------:R3:W4:Y:S01]  /*0e90*/  MUFU.TANH R16, R25 ;  /* 0x0000001900107308 */ /* 0x0007220000002400 */
[C---:B------:R-:W-:Y:S02]  /*0ea0*/  FFMA.FTZ R11, R12.reuse, -R10, 0.10546888411045074463 ;  /* 0x3dd800120c0b7423 */ /* 0x040fe4000001080a */
[C---:B------:R-:W-:Y:S02]  /*0eb0*/  FFMA.FTZ R24, R17.reuse, R24, 0.33333510160446166992 ;  /* 0x3eaaaae611187423 */ /* 0x040fe40000010018 */
[C---:B------:R-:W-:Y:S02]  /*0ec0*/  FFMA.FTZ R11, R12.reuse, R11, -0.13229703903198242188 ;  /* 0xbe0778e00c0b7423 */ /* 0x040fe4000001000b */
[----:B------:R-:W-:Y:S02]  /*0ed0*/  FFMA.FTZ R24, R17, R24, -0.5 ;  /* 0xbf00000011187423 */ /* 0x000fe40000010018 */
[----:B------:R-:W-:Y:S01]  /*0ee0*/  FFMA.FTZ R11, R12, R11, 0.14491446316242218018 ;  /* 0x3e1464750c0b7423 */ /* 0x000fe2000001000b */
[----:B01-3--:R-:W-:Y:S06]  /*0ef0*/  @!P0 BRA `(.L_x_5671) ;  /* 0x0000000000148947 */ /* 0x00bfec0003800000 */
[----:B------:R-:W-:-:S13]  /*0f00*/  ISETP.GE.AND P0, PT, R21, -0x407fffff, PT ;  /* 0xbf8000011500780c */ /* 0x000fda0003f06270 */
[----:B------:R-:W-:-:S05]  /*0f10*/  @P0 MOV R10, 0x7f800000 ;  /* 0x7f800000000a0802 */ /* 0x000fca0000000f00 */
[C---:B------:R-:W-:Y:S01]  /*0f20*/  @P0 FFMA.FTZ R23, R21.reuse, R10, +INF ;  /* 0x7f80000015170423 */ /* 0x040fe2000001000a */
[----:B------:R-:W-:-:S04]  /*0f30*/  FSETP.NEU.FTZ.AND P0, PT, R21, RZ, PT ;  /* 0x000000ff1500720b */ /* 0x000fc80003f1d000 */
[----:B------:R-:W-:-:S09]  /*0f40*/  FSEL R23, R23, -RZ, P0 ;  /* 0x800000ff17177208 */ /* 0x000fd20000000000 */
.L_x_5671:
[----:B------:R-:W-:Y:S05]  /*0f50*/  BSYNC B0 ;  /* 0x0000000000007941 */ /* 0x000fea0003800000 */
.L_x_5670:
[----:B------:R-:W-:Y:S01]  /*0f60*/  FFMA.FTZ R21, R12, R11, -0.16641564667224884033 ;  /* 0xbe2a68dd0c157423 */ /* 0x000fe2000001000b */
[----:B------:R-:W-:Y:S01]  /*0f70*/  ISETP.GE.U32.AND P0, PT, R6, 0x7f800000, PT ;  /* 0x7f8000000600780c */ /* 0x000fe20003f06070 */
[----:B------:R-:W0:Y:S01]  /*0f80*/  LDC.64 R10, c[0x0][0x218] ;  /* 0x00008600ff0a7b82 */ /* 0x000e220000000a00 */
[----:B------:R-:W1:Y:S01]  /*0f90*/  MUFU.TANH R19, R19 ;  /* 0x0000001300137308 */ /* 0x000e620000002400 */
[C---:B------:R-:W-:Y:S01]  /*0fa0*/  FFMA.FTZ R21, R12.reuse, R21, 0.19988867640495300293 ;  /* 0x3e4caf9e0c157423 */ /* 0x040fe20000010015 */
[C---:B------:R-:W-:Y:S01]  /*0fb0*/  FMUL.FTZ R24, R17.reuse, R24 ;  /* 0x0000001811187220 */ /* 0x040fe20000410000 */
[----:B------:R-:W-:Y:S01]  /*0fc0*/  I2FP.F32.S32 R27, R27 ;  /* 0x0000001b001b7245 */ /* 0x000fe20000201400 */
[----:B------:R-:W-:Y:S01]  /*0fd0*/  BSSY B0, `(.L_x_5672) ;  /* 0x000000e000007945 */ /* 0x000fe20003800000 */
[C---:B------:R-:W-:Y:S01]  /*0fe0*/  FFMA.FTZ R21, R12.reuse, R21, -0.25000196695327758789 ;  /* 0xbe8000420c157423 */ /* 0x040fe20000010015 */
[----:B------:R-:W-:Y:S02]  /*0ff0*/  FFMA.FTZ R17, R17, R24, R17 ;  /* 0x0000001811117223 */ /* 0x000fe40000010011 */
[----:B------:R-:W3:Y:S01]  /*1000*/  MUFU.TANH R23, R23 ;  /* 0x0000001700177308 */ /* 0x000ee20000002400 */
        /* <DEDUP_REMOVED lines=10> */
.L_x_5673:
[----:B------:R-:W-:Y:S05]  /*10b0*/  BSYNC B0 ;  /* 0x0000000000007941 */ /* 0x000fea0003800000 */
.L_x_5672:
        /* <DEDUP_REMOVED lines=14> */
.L_x_5675:
[----:B------:R-:W-:Y:S05]  /*11a0*/  BSYNC B0 ;  /* 0x0000000000007941 */ /* 0x000fea0003800000 */
.L_x_5674:
[----:B------:R-:W5:Y:S01]  /*11b0*/  MUFU.TANH R12, R12 ;  /* 0x0000000c000c7308 */ /* 0x000f620000002400 */
[----:B0-----:R-:W-:-:S04]  /*11c0*/  IMAD.WIDE.U32 R10, R0, 0x2, R10 ;  /* 0x00000002000a7825 */ /* 0x001fc800078e000a */
[----:B--2---:R-:W-:Y:S01]  /*11d0*/  FMUL.FTZ R29, R8, R29 ;  /* 0x0000001d081d7220 */ /* 0x004fe20000410000 */
[----:B------:R-:W-:Y:S01]  /*11e0*/  FMUL.FTZ R4, R4, R18 ;  /* 0x0000001204047220 */ /* 0x000fe20000410000 */
[----:B------:R-:W-:Y:S01]  /*11f0*/  FMUL.FTZ R20, R3, R20 ;  /* 0x0000001403147220 */ /* 0x000fe20000410000 */
[----:B----4-:R-:W-:Y:S01]  /*1200*/  FMUL.FTZ R5, R5, R16 ;  /* 0x0000001005057220 */ /* 0x010fe20000410000 */
[----:B-1----:R-:W-:Y:S01]  /*1210*/  FMUL.FTZ R19, R2, R19 ;  /* 0x0000001302137220 */ /* 0x002fe20000410000 */
[----:B---3--:R-:W-:Y:S01]  /*1220*/  FMUL.FTZ R14, R14, R23 ;  /* 0x000000170e0e7220 */ /* 0x008fe20000410000 */
[----:B------:R-:W-:Y:S01]  /*1230*/  FMUL.FTZ R0, R13, R6 ;  /* 0x000000060d007220 */ /* 0x000fe20000410000 */
[----:B------:R-:W-:Y:S01]  /*1240*/  IMAD.WIDE R10, R9, 0x10, R10 ;  /* 0x00000010090a7825 */ /* 0x000fe200078e020a */
[----:B------:R-:W-:Y:S02]  /*1250*/  F2FP.BF16.F32.PACK_AB R4, R4, R29 ;  /* 0x0000001d0404723e */ /* 0x000fe400000010ff */
[----:B------:R-:W-:-:S02]  /*1260*/  F2FP.BF16.F32.PACK_AB R5, R5, R20 ;  /* 0x000000140505723e */ /* 0x000fc400000010ff */
[----:B------:R-:W-:Y:S01]  /*1270*/  F2FP.BF16.F32.PACK_AB R6, R14, R19 ;  /* 0x000000130e06723e */ /* 0x000fe200000010ff */
[----:B-----5:R-:W-:-:S05]  /*1280*/  FMUL.FTZ R7, R7, R12 ;  /* 0x0000000c07077220 */ /* 0x020fca0000410000 */
[----:B------:R-:W-:-:S05]  /*1290*/  F2FP.BF16.F32.PACK_AB R7, R7, R0 ;  /* 0x000000000707723e */ /* 0x000fca00000010ff */
[----:B------:R-:W-:Y:S01]  /*12a0*/  STG.E.128 desc[UR4][R10.64], R4 ;  /* 0x000000040a007986 */ /* 0x000fe2000c101d04 */
[----:B------:R-:W-:Y:S05]  /*12b0*/  EXIT ;  /* 0x000000000000794d */ /* 0x000fea0003800000 */
.L_x_5659:
        /* <DEDUP_REMOVED lines=92> */
.L_x_5679:
[----:B------:R-:W-:Y:S05]  /*1880*/  BSYNC B1 ;  /* 0x0000000000017941 */ /* 0x000fea0003800000 */
.L_x_5678:
[----:B------:R-:W0:Y:S02]  /*1890*/  MUFU.TANH R3, R3 ;  /* 0x0000000300037308 */ /* 0x000e240000002400 */
[----:B0-----:R-:W-:-:S05]  /*18a0*/  FMUL.FTZ R2, R20, R3 ;  /* 0x0000000314027220 */ /* 0x001fca0000410000 */
[----:B------:R-:W-:-:S07]  /*18b0*/  F2FP.BF16.F32.PACK_AB R2, RZ, R2 ;  /* 0x00000002ff02723e */ /* 0x000fce00000010ff */
.L_x_5677:
[----:B------:R-:W-:Y:S05]  /*18c0*/  BSYNC B0 ;  /* 0x0000000000007941 */ /* 0x000fea0003800000 */
.L_x_5676:
        /* <DEDUP_REMOVED lines=37> */
.L_x_5683:
[----:B------:R-:W-:Y:S05]  /*1b20*/  BSYNC B1 ;  /* 0x0000000000017941 */ /* 0x000fea0003800000 */
.L_x_5682:
[----:B------:R-:W0:Y:S02]  /*1b30*/  MUFU.TANH R3, R4 ;  /* 0x0000000400037308 */ /* 0x000e240000002400 */
[----:B0-----:R-:W-:-:S05]  /*1b40*/  FMUL.FTZ R3, R16, R3 ;  /* 0x0000000310037220 */ /* 0x001fca0000410000 */
[----:B------:R-:W-:-:S07]  /*1b50*/  F2FP.BF16.F32.PACK_AB R3, RZ, R3 ;  /* 0x00000003ff03723e */ /* 0x000fce00000010ff */
.L_x_5681:
[----:B------:R-:W-:Y:S05]  /*1b60*/  BSYNC B0 ;  /* 0x0000000000007941 */ /* 0x000fea0003800000 */
.L_x_5680:
        /* <DEDUP_REMOVED lines=37> */
.L_x_5687:
[----:B------:R-:W-:Y:S05]  /*1dc0*/  BSYNC B1 ;  /* 0x0000000000017941 */ /* 0x000fea0003800000 */
.L_x_5686:
[----:B------:R-:W0:Y:S02]  /*1dd0*/  MUFU.TANH R5, R5 ;  /* 0x0000000500057308 */ /* 0x000e240000002400 */
[----:B0-----:R-:W-:-:S05]  /*1de0*/  FMUL.FTZ R4, R22, R5 ;  /* 0x0000000516047220 */ /* 0x001fca0000410000 */
[----:B------:R-:W-:-:S07]  /*1df0*/  F2FP.BF16.F32.PACK_AB R4, RZ, R4 ;  /* 0x00000004ff04723e */ /* 0x000fce00000010ff */
.L_x_5685:
[----:B------:R-:W-:Y:S05]  /*1e00*/  BSYNC B0 ;  /* 0x0000000000007941 */ /* 0x000fea0003800000 */
.L_x_5684:
        /* <DEDUP_REMOVED lines=37> */
.L_x_5691:
[----:B------:R-:W-:Y:S05]  /*2060*/  BSYNC B1 ;  /* 0x0000000000017941 */ /* 0x000fea0003800000 */
.L_x_5690:
[----:B------:R-:W0:Y:S02]  /*2070*/  MUFU.TANH R6, R6 ;  /* 0x0000000600067308 */ /* 0x000e240000002400 */
[----:B0-----:R-:W-:-:S05]  /*2080*/  FMUL.FTZ R5, R23, R6 ;  /* 0x0000000617057220 */ /* 0x001fca0000410000 */
[----:B------:R-:W-:-:S07]  /*2090*/  F2FP.BF16.F32.PACK_AB R5, RZ, R5 ;  /* 0x00000005ff05723e */ /* 0x000fce00000010ff */
.L_x_5689:
[----:B------:R-:W-:Y:S05]  /*20a0*/  BSYNC B0 ;  /* 0x0000000000007941 */ /* 0x000fea0003800000 */
.L_x_5688:
        /* <DEDUP_REMOVED lines=37> */
.L_x_5695:
[----:B------:R-:W-:Y:S05]  /*2300*/  BSYNC B1 ;  /* 0x0000000000017941 */ /* 0x000fea0003800000 */
.L_x_5694:
[----:B------:R-:W0:Y:S02]  /*2310*/  MUFU.TANH R6, R7 ;  /* 0x0000000700067308 */ /* 0x000e240000002400 */
[----:B0-----:R-:W-:-:S05]  /*2320*/  FMUL.FTZ R6, R21, R6 ;  /* 0x0000000615067220 */ /* 0x001fca0000410000 */
[----:B------:R-:W-:-:S07]  /*2330*/  F2FP.BF16.F32.PACK_AB R6, RZ, R6 ;  /* 0x00000006ff06723e */ /* 0x000fce00000010ff */
.L_x_5693:
[----:B------:R-:W-:Y:S05]  /*2340*/  BSYNC B0 ;  /* 0x0000000000007941 */ /* 0x000fea0003800000 */
.L_x_5692:
        /* <DEDUP_REMOVED lines=37> */
.L_x_5699:
[----:B------:R-:W-:Y:S05]  /*25a0*/  BSYNC B1 ;  /* 0x0000000000017941 */ /* 0x000fea0003800000 */
.L_x_5698:
[----:B------:R-:W0:Y:S02]  /*25b0*/  MUFU.TANH R8, R8 ;  /* 0x0000000800087308 */ /* 0x000e240000002400 */
[----:B0-----:R-:W-:-:S05]  /*25c0*/  FMUL.FTZ R7, R19, R8 ;  /* 0x0000000813077220 */ /* 0x001fca0000410000 */
[----:B------:R-:W-:-:S07]  /*25d0*/  F2FP.BF16.F32.PACK_AB R7, RZ, R7 ;  /* 0x00000007ff07723e */ /* 0x000fce00000010ff */
.L_x_5697:
[----:B------:R-:W-:Y:S05]  /*25e0*/  BSYNC B0 ;  /* 0x0000000000007941 */ /* 0x000fea0003800000 */
.L_x_5696:
        /* <DEDUP_REMOVED lines=37> */
.L_x_5703:
[----:B------:R-:W-:Y:S05]  /*2840*/  BSYNC B1 ;  /* 0x0000000000017941 */ /* 0x000fea0003800000 */
.L_x_5702:
[----:B------:R-:W0:Y:S02]  /*2850*/  MUFU.TANH R8, R9 ;  /* 0x0000000900087308 */ /* 0x000e240000002400 */
[----:B0-----:R-:W-:-:S05]  /*2860*/  FMUL.FTZ R8, R13, R8 ;  /* 0x000000080d087220 */ /* 0x001fca0000410000 */
[----:B------:R-:W-:-:S07]  /*2870*/  F2FP.BF16.F32.PACK_AB R8, RZ, R8 ;  /* 0x00000008ff08723e */ /* 0x000fce00000010ff */
.L_x_5701:
[----:B------:R-:W-:Y:S05]  /*2880*/  BSYNC B0 ;  /* 0x0000000000007941 */ /* 0x000fea0003800000 */
.L_x_5700:
        /* <DEDUP_REMOVED lines=37> */
.L_x_5707:
[----:B------:R-:W-:Y:S05]  /*2ae0*/  BSYNC B1 ;  /* 0x0000000000017941 */ /* 0x000fea0003800000 */
.L_x_5706:
[----:B------:R-:W0:Y:S02]  /*2af0*/  MUFU.TANH R9, R10 ;  /* 0x0000000a00097308 */ /* 0x000e240000002400 */
[----:B0-----:R-:W-:-:S05]  /*2b00*/  FMUL.FTZ R9, R12, R9 ;  /* 0x000000090c097220 */ /* 0x001fca0000410000 */
[----:B------:R-:W-:-:S07]  /*2b10*/  F2FP.BF16.F32.PACK_AB R9, RZ, R9 ;  /* 0x00000009ff09723e */ /* 0x000fce00000010ff */
.L_x_5705:
[----:B------:R-:W-:Y:S05]  /*2b20*/  BSYNC B0 ;  /* 0x0000000000007941 */ /* 0x000fea0003800000 */
.L_x_5704:
        /* <DEDUP_REMOVED lines=22> */
.L_x_5710:
[----:B------:R-:W-:-:S13]  /*2c90*/  ISETP.GE.AND P0, PT, R18, R17, PT ;  /* 0x000000111200720c */ /* 0x000fda0003f06270 */
[----:B------:R-:W-:Y:S05]  /*2ca0*/  @P0 BRA `(.L_x_5712) ;  /* 0x0000000000300947 */ /* 0x000fea0003800000 */
[----:B0-----:R-:W0:Y:S01]  /*2cb0*/  LDC.64 R2, c[0x0][0x218] ;  /* 0x00008600ff027b82 */ /* 0x001e220000000a00 */
[----:B------:R-:W-:Y:S02]  /*2cc0*/  IADD3 R11, R0, R18, RZ ;  /* 0x00000012000b7210 */ /* 0x000fe40007ffe0ff */
[----:B------:R-:W-:-:S03]  /*2cd0*/  IADD3 R18, R18, 0x80, RZ ;  /* 0x0000008012127810 */ /* 0x000fc60007ffe0ff */
[----:B0-----:R-:W-:-:S05]  /*2ce0*/  IMAD.WIDE.U32 R2, R11, 0x2, R2 ;  /* 0x000000020b027825 */ /* 0x001fca00078e0002 */
[----:B------:R1:W-:Y:S02]  /*2cf0*/  STG.E.U16 desc[UR4][R2.64], R5 ;  /* 0x0000000502007986 */ /* 0x0003e4000c101504 */
.L_x_5711:
[----:B------:R-:W-:-:S13]  /*2d00*/  ISETP.GE.AND P0, PT, R18, R17, PT ;  /* 0x000000111200720c */ /* 0x000fda0003f06270 */
[----:B------:R-:W-:Y:S05]  /*2d10*/  @P0 BRA `(.L_x_5713) ;  /* 0x0000000000340947 */ /* 0x000fea0003800000 */
[----:B01----:R-:W0:Y:S01]  /*2d20*/  LDC.64 R2, c[0x0][0x218] ;  /* 0x00008600ff027b82 */ /* 0x003e220000000a00 */
[----:B------:R-:W-:Y:S02]  /*2d30*/  IADD3 R5, R0, R18, RZ ;  /* 0x0000001200057210 */ /* 0x000fe40007ffe0ff */
[----:B------:R-:W-:-:S03]  /*2d40*/  IADD3 R18, R18, 0x80, RZ ;  /* 0x0000008012127810 */ /* 0x000fc60007ffe0ff */
[----:B0-----:R-:W-:-:S05]  /*2d50*/  IMAD.WIDE.U32 R2, R5, 0x2, R2 ;  /* 0x0000000205027825 */ /* 0x001fca00078e0002 */
[----:B------:R1:W-:Y:S02]  /*2d60*/  STG.E.U16 desc[UR4][R2.64], R6 ;  /* 0x0000000602007986 */ /* 0x0003e4000c101504 */
.L_x_5712:
        /* <DEDUP_REMOVED lines=8> */
.L_x_5713:
[----:B------:R-:W-:Y:S05]  /*2df0*/  BSYNC B1 ;  /* 0x0000000000017941 */ /* 0x000fea0003800000 */
.L_x_5709:
[----:B------:R-:W-:-:S13]  /*2e00*/  ISETP.GE.AND P0, PT, R18, R17, PT ;  /* 0x000000111200720c */ /* 0x000fda0003f06270 */
[----:B012---:R-:W0:Y:S01]  /*2e10*/  @!P0 LDC.64 R2, c[0x0][0x218] ;  /* 0x00008600ff028b82 */ /* 0x007e220000000a00 */
[----:B------:R-:W-:Y:S02]  /*2e20*/  @!P0 IADD3 R5, R0, R18, RZ ;  /* 0x0000001200058210 */ /* 0x000fe40007ffe0ff */
[----:B------:R-:W-:-:S03]  /*2e30*/  @!P0 IADD3 R18, R18, 0x80, RZ ;  /* 0x0000008012128810 */ /* 0x000fc60007ffe0ff */
[----:B0-----:R-:W-:-:S05]  /*2e40*/  @!P0 IMAD.WIDE.U32 R2, R5, 0x2, R2 ;  /* 0x0000000205028825 */ /* 0x001fca00078e0002 */
[----:B------:R2:W-:Y:S02]  /*2e50*/  @!P0 STG.E.U16 desc[UR4][R2.64], R8 ;  /* 0x0000000802008986 */ /* 0x0005e4000c101504 */
.L_x_5714:
[----:B------:R-:W-:Y:S05]  /*2e60*/  BSYNC B0 ;  /* 0x0000000000007941 */ /* 0x000fea0003800000 */
.L_x_5708:
        /* <DEDUP_REMOVED lines=8> */
.L_x_5715:
        /* <DEDUP_REMOVED lines=9> */
.L_x_8608:


//--------------------- .text._ZN2at6native18elementwise_kernelILi128ELi4EZNS0_15gpu_kernel_implIZZZNS0_61_GLOBAL__N__b29612f4_23_ActivationMishKernel_cu_9e10b42f_310211mish_kernelERNS_18TensorIteratorBaseEENKUlvE_clEvENKUlvE1_clEvEUlN3c104HalfEE_EEvS5_RKT_EUliE_EEviT1_ --------------------------
	.section	.text._ZN2at6native18elementwise_kernelILi128ELi4EZNS0_15gpu_kernel_implIZZZNS0_61_GLOBAL__N__b29612f4_23_ActivationMishKernel_cu_9e10b42f_310211mish_kernelERNS_18TensorIteratorBaseEENKUlvE_clEvENKUlvE1_clEvEUlN3c104HalfEE_EEvS5_RKT_EUliE_EEviT1_,"ax",@progbits
	.align	128
        .global         _ZN2at6native18elementwise_kernelILi128ELi4EZNS0_15gpu_kernel_implIZZZNS0_61_GLOBAL__N__b29612f4_23_ActivationMishKernel_cu_9e10b42f_310211mish_kernelERNS_18TensorIteratorBaseEENKUlvE_clEvENKUlvE1_clEvEUlN3c104HalfEE_EEvS5_RKT_EUliE_EEviT1_
        .type           _ZN2at6native18elementwise_kernelILi128ELi4EZNS0_15gpu_kernel_implIZZZNS0_61_GLOBAL__N__b29612f4_23_ActivationMishKernel_cu_9e10b42f_310211mish_kernelERNS_18TensorIteratorBaseEENKUlvE_clEvENKUlvE1_clEvEUlN3c104HalfEE_EEvS5_RKT_EUliE_EEviT1_,@function
        .size           _ZN2at6native18elementwise_kernelILi128ELi4EZNS0_15gpu_kernel_implIZZZNS0_61_GLOBAL__N__b29612f4_23_ActivationMishKernel_cu_9e10b42f_310211mish_kernelERNS_18TensorIteratorBaseEENKUlvE_clEvENKUlvE1_clEvEUlN3c104HalfEE_EEvS5_RKT_EUliE_EEviT1_,(.L_x_8609 - _ZN2at6native18elementwise_kernelILi128ELi4EZNS0_15gpu_kernel_implIZZZNS0_61_GLOBAL__N__b29612f4_23_ActivationMishKernel_cu_9e10b42f_310211mish_kernelERNS_18TensorIteratorBaseEENKUlvE_clEvENKUlvE1_clEvEUlN3c104HalfEE_EEvS5_RKT_EUliE_EEviT1_)
        .other          _ZN2at6native18elementwise_kernelILi128ELi4EZNS0_15gpu_kernel_implIZZZNS0_61_GLOBAL__N__b29612f4_23_ActivationMishKernel_cu_9e10b42f_310211mish_kernelERNS_18TensorIteratorBaseEENKUlvE_clEvENKUlvE1_clEvEUlN3c104HalfEE_EEvS5_RKT_EUliE_EEviT1_,@"STO_CUDA_ENTRY STV_DEFAULT"
_ZN2at6native18elementwise_kernelILi128ELi4EZNS0_15gpu_kernel_implIZZZNS0_61_GLOBAL__N__b29612f4_23_ActivationMishKernel_cu_9e10b42f_310211mish_kernelERNS_18TensorIteratorBaseEENKUlvE_clEvENKUlvE1_clEvEUlN3c104HalfEE_EEvS5_RKT_EUliE_EEviT1_:
.text._ZN2at6native18elementwise_kernelILi128ELi4EZNS0_15gpu_kernel_implIZZZNS0_61_GLOBAL__N__b29612f4_23_ActivationMishKernel_cu_9e10b42f_310211mish_kernelERNS_18TensorIteratorBaseEENKUlvE_clEvENKUlvE1_clEvEUlN3c104HalfEE_EEvS5_RKT_EUliE_EEviT1_:
        /* <DEDUP_REMOVED lines=315> */
.L_x_5718:
        /* <DEDUP_REMOVED lines=22> */
.L_x_5722:
[----:B------:R-:W2:Y:S02]  /*1510*/  LDG.E.U8 R2, desc[UR36][R2.64] ;  /* 0x0000002402027981 */ /* 0x000ea4000c1e1100 */
[----:B--2---:R-:W-:-:S04]  /*1520*/  I2FP.F32.U32 R0, R2 ;  /* 0x0000000200007245 */ /* 0x004fc80000201000 */
[----:B------:R-:W-:Y:S01]  /*1530*/  F2FP.F16.F32.PACK_AB R0, RZ, R0 ;  /* 0x00000000ff00723e */ /* 0x000fe200000000ff */
[----:B------:R-:W-:Y:S06]  /*1540*/  BRA `(.L_x_5724) ;  /* 0x0000000c00887947 */ /* 0x000fec0003800000 */
.L_x_5721:
        /* <DEDUP_REMOVED lines=10> */
.L_x_5726:
[----:B------:R-:W2:Y:S02]  /*15f0*/  LDG.E R2, desc[UR36][R2.64] ;  /* 0x0000002402027981 */ /* 0x000ea4000c1e1900 */
[----:B--2---:R-:W-:-:S04]  /*1600*/  I2FP.F32.S32 R0, R2 ;  /* 0x0000000200007245 */ /* 0x004fc80000201400 */
[----:B------:R-:W-:Y:S01]  /*1610*/  F2FP.F16.F32.PACK_AB R0, RZ, R0 ;  /* 0x00000000ff00723e */ /* 0x000fe200000000ff */
[----:B------:R-:W-:Y:S06]  /*1620*/  BRA `(.L_x_5724) ;  /* 0x0000000c00507947 */ /* 0x000fec0003800000 */
.L_x_5725:
[----:B------:R-:W2:Y:S02]  /*1630*/  LDG.E.U16 R2, desc[UR36][R2.64] ;  /* 0x0000002402027981 */ /* 0x000ea4000c1e1500 */
[----:B--2---:R-:W0:Y:S02]  /*1640*/  I2F.S16 R0, R2 ;  /* 0x0000000200007306 */ /* 0x004e240000101400 */
[----:B0-----:R-:W-:Y:S01]  /*1650*/  F2FP.F16.F32.PACK_AB R0, RZ, R0 ;  /* 0x00000000ff00723e */ /* 0x001fe200000000ff */
[----:B------:R-:W-:Y:S06]  /*1660*/  BRA `(.L_x_5724) ;  /* 0x0000000c00407947 */ /* 0x000fec0003800000 */
.L_x_5720:
        /* <DEDUP_REMOVED lines=9> */
.L_x_5728:
[----:B------:R0:W5:Y:S01]  /*1700*/  LDG.E.U16 R0, desc[UR36][R2.64] ;  /* 0x0000002402007981 */ /* 0x000162000c1e1500 */
[----:B------:R-:W-:Y:S05]  /*1710*/  BRA `(.L_x_5724) ;  /* 0x0000000c00147947 */ /* 0x000fea0003800000 */
.L_x_5727:
        /* <DEDUP_REMOVED lines=9> */
.L_x_5730:
[----:B------:R1:W5:Y:S01]  /*17b0*/  LDG.E.U16 R0, desc[UR36][R2.64] ;  /* 0x0000002402007981 */ /* 0x000362000c1e1500 */
[----:B------:R-:W-:Y:S05]  /*17c0*/  BRA `(.L_x_5724) ;  /* 0x0000000800e87947 */ /* 0x000fea0003800000 */
.L_x_5729:
        /* <DEDUP_REMOVED lines=8> */
.L_x_5719:
        /* <DEDUP_REMOVED lines=13> */
.L_x_5733:
        /* <DEDUP_REMOVED lines=8> */
.L_x_5732:
        /* <DEDUP_REMOVED lines=28> */
.L_x_5735:
        /* <DEDUP_REMOVED lines=15> */
.L_x_5734:
[----:B------:R-:W2:Y:S02]  /*1c50*/  LDG.E.U16 R0, desc[UR36][R2.64] ;  /* 0x0000002402007981 */ /* 0x000ea4000c1e1500 */
[----:B--2---:R-:W-:-:S05]  /*1c60*/  IMAD.U32 R0, R0, 0x10000, RZ ;  /* 0x0001000000007824 */ /* 0x004fca00078e00ff */
[----:B------:R-:W-:Y:S01]  /*1c70*/  F2FP.F16.F32.PACK_AB R0, RZ, R0 ;  /* 0x00000000ff00723e */ /* 0x000fe200000000ff */
[----:B------:R-:W-:Y:S06]  /*1c80*/  BRA `(.L_x_5724) ;  /* 0x0000000400b87947 */ /* 0x000fec0003800000 */
.L_x_5731:
        /* <DEDUP_REMOVED lines=12> */
.L_x_5738:
        /* <DEDUP_REMOVED lines=21> */
.L_x_5742:
[----:B------:R-:W-:Y:S05]  /*1ea0*/  BSYNC B1 ;  /* 0x0000000000017941 */ /* 0x000fea0003800000 */
.L_x_5741:
[----:B------:R-:W-:Y:S01]  /*1eb0*/  LEA R3, R0, 0x3b800000, 0x17 ;  /* 0x3b80000000037811 */ /* 0x000fe200078eb8ff */
[----:B------:R-:W-:-:S05]  /*1ec0*/  IMAD.SHL.U32 R0, R2, 0x100000, RZ ;  /* 0x0010000002007824 */ /* 0x000fca00078e00ff */
[----:B------:R-:W-:-:S07]  /*1ed0*/  LOP3.LUT R0, R3, R0, R4, 0xfe, !PT ;  /* 0x0000000003007212 */ /* 0x000fce00078efe04 */
.L_x_5740:
[----:B------:R-:W-:Y:S05]  /*1ee0*/  BSYNC B0 ;  /* 0x0000000000007941 */ /* 0x000fea0003800000 */
.L_x_5739:
[----:B------:R-:W-:Y:S01]  /*1ef0*/  F2FP.F16.F32.PACK_AB R0, RZ, R0 ;  /* 0x00000000ff00723e */ /* 0x000fe200000000ff */
[----:B------:R-:W-:Y:S06]  /*1f00*/  BRA `(.L_x_5724) ;  /* 0x0000000400187947 */ /* 0x000fec0003800000 */
.L_x_5737:
        /* <DEDUP_REMOVED lines=21> */
.L_x_5746:
[----:B------:R-:W-:Y:S05]  /*2060*/  BSYNC B1 ;  /* 0x0000000000017941 */ /* 0x000fea0003800000 */
.L_x_5745:
[----:B------:R-:W-:Y:S01]  /*2070*/  LEA R3, R0, 0x37800000, 0x17 ;  /* 0x3780000000037811 */ /* 0x000fe200078eb8ff */
[----:B------:R-:W-:-:S05]  /*2080*/  IMAD.SHL.U32 R0, R2, 0x200000, RZ ;  /* 0x0020000002007824 */ /* 0x000fca00078e00ff */
[----:B------:R-:W-:-:S07]  /*2090*/  LOP3.LUT R0, R3, R0, R4, 0xfe, !PT ;  /* 0x0000000003007212 */ /* 0x000fce00078efe04 */
.L_x_5744:
[----:B------:R-:W-:Y:S05]  /*20a0*/  BSYNC B0 ;  /* 0x0000000000007941 */ /* 0x000fea0003800000 */
.L_x_5743:
[----:B------:R-:W-:Y:S01]  /*20b0*/  F2FP.F16.F32.PACK_AB R0, RZ, R0 ;  /* 0x00000000ff00723e */ /* 0x000fe200000000ff */
[----:B------:R-:W-:Y:S06]  /*20c0*/  BRA `(.L_x_5724) ;  /* 0x0000000000a87947 */ /* 0x000fec0003800000 */
.L_x_5736:
        /* <DEDUP_REMOVED lines=14> */
.L_x_5750:
[----:B------:R-:W-:Y:S05]  /*21b0*/  BSYNC B0 ;  /* 0x0000000000007941 */ /* 0x000fea0003800000 */
.L_x_5749:
[----:B------:R-:W-:Y:S01]  /*21c0*/  F2FP.F16.F32.PACK_AB R0, RZ, R0 ;  /* 0x00000000ff00723e */ /* 0x000fe200000000ff */
[----:B------:R-:W-:Y:S06]  /*21d0*/  BRA `(.L_x_5724) ;  /* 0x0000000000647947 */ /* 0x000fec0003800000 */
.L_x_5723:
        /* <DEDUP_REMOVED lines=16> */
.L_x_5751:
[----:B------:R-:W-:Y:S01]  /*22e0*/  PRMT R0, RZ, 0x7610, R0 ;  /* 0x00007610ff007816 */ /* 0x000fe20000000000 */
[----:B------:R-:W-:Y:S06]  /*22f0*/  BRA `(.L_x_5724) ;  /* 0x00000000001c7947 */ /* 0x000fec0003800000 */
.L_x_5748:
[----:B------:R-:W2:Y:S02]  /*2300*/  LDG.E.64 R2, desc[UR36][R2.64] ;  /* 0x0000002402027981 */ /* 0x000ea4000c1e1b00 */
[----:B--2---:R-:W0:Y:S02]  /*2310*/  I2F.U64 R0, R2 ;  /* 0x0000000200007312 */ /* 0x004e240000301000 */
[----:B0-----:R-:W-:Y:S01]  /*2320*/  F2FP.F16.F32.PACK_AB R0, RZ, R0 ;  /* 0x00000000ff00723e */ /* 0x001fe200000000ff */
[----:B------:R-:W-:Y:S06]  /*2330*/  BRA `(.L_x_5724) ;  /* 0x00000000000c7947 */ /* 0x000fec0003800000 */
.L_x_5747:
[----:B------:R-:W2:Y:S02]  /*2340*/  LDG.E R2, desc[UR36][R2.64] ;  /* 0x0000002402027981 */ /* 0x000ea4000c1e1900 */
[----:B--2---:R-:W-:-:S04]  /*2350*/  I2FP.F32.U32 R0, R2 ;  /* 0x0000000200007245 */ /* 0x004fc80000201000 */
[----:B------:R-:W-:-:S07]  /*2360*/  F2FP.F16.F32.PACK_AB R0, RZ, R0 ;  /* 0x00000000ff00723e */ /* 0x000fce00000000ff */
.L_x_5724:
[----:B-----5:R-:W-:Y:S01]  /*2370*/  HADD2.F32 R0, -RZ, R0.H0_H0 ;  /* 0x20000000ff007230 */ /* 0x020fe20000004100 */
[----:B------:R-:W-:Y:S01]  /*2380*/  BSSY B0, `(.L_x_5752) ;  /* 0x0000021000007945 */ /* 0x000fe20003800000 */
[----:B------:R-:W-:Y:S02]  /*2390*/  IMAD.MOV.U32 R6, RZ, RZ, 0x3e800000 ;  /* 0x3e800000ff067424 */ /* 0x000fe400078e00ff */
        /* <DEDUP_REMOVED lines=31> */
.L_x_5753:
[----:B------:R-:W-:Y:S05]  /*2590*/  BSYNC B0 ;  /* 0x0000000000007941 */ /* 0x000fea0003800000 */
.L_x_5752:
[----:B------:R-:W1:Y:S01]  /*25a0*/  MUFU.TANH R3, R3 ;  /* 0x0000000300037308 */ /* 0x000e620000002400 */
[----:B0-----:R-:W-:-:S04]  /*25b0*/  PRMT R2, R6, 0x9910, RZ ;  /* 0x0000991006027816 */ /* 0x001fc800000000ff */
[----:B------:R-:W-:Y:S01]  /*25c0*/  ISETP.GT.AND P0, PT, R2, 0x9, PT ;  /* 0x000000090200780c */ /* 0x000fe20003f04270 */
[----:B-1----:R-:W-:-:S05]  /*25d0*/  FMUL.FTZ R0, R0, R3 ;  /* 0x0000000300007220 */ /* 0x002fca0000410000 */
[----:B------:R-:W-:-:S07]  /*25e0*/  F2FP.F16.F32.PACK_AB R0, RZ, R0 ;  /* 0x00000000ff00723e */ /* 0x000fce00000000ff */
        /* <DEDUP_REMOVED lines=13> */
.L_x_5757:
[----:B------:R-:W-:-:S06]  /*26c0*/  HADD2.F32 R3, -RZ, R0.H0_H0 ;  /* 0x20000000ff037230 */ /* 0x000fcc0000004100 */
[----:B------:R-:W0:Y:S02]  /*26d0*/  F2I.S64.TRUNC R2, R3 ;  /* 0x0000000300027311 */ /* 0x000e24000020d900 */
[----:B0-----:R0:W-:Y:S01]  /*26e0*/  STG.E.U8 desc[UR36][R16.64], R2 ;  /* 0x0000000210007986 */ /* 0x0011e2000c101124 */
[----:B------:R-:W-:Y:S05]  /*26f0*/  BRA `(.L_x_5759) ;  /* 0x0000000c00847947 */ /* 0x000fea0003800000 */
.L_x_5756:
        /* <DEDUP_REMOVED lines=10> */
.L_x_5761:
[----:B------:R-:W-:-:S04]  /*27a0*/  HADD2.F32 R0, -RZ, R0.H0_H0 ;  /* 0x20000000ff007230 */ /* 0x000fc80000004100 */
[----:B------:R-:W0:Y:S02]  /*27b0*/  F2I.FTZ.TRUNC.NTZ R3, R0 ;  /* 0x0000000000037305 */ /* 0x000e24000021f100 */
[----:B0-----:R0:W-:Y:S01]  /*27c0*/  STG.E desc[UR36][R16.64], R3 ;  /* 0x0000000310007986 */ /* 0x0011e2000c101924 */
[----:B------:R-:W-:Y:S05]  /*27d0*/  BRA `(.L_x_5759) ;  /* 0x0000000c004c7947 */ /* 0x000fea0003800000 */
.L_x_5760:
[----:B------:R-:W-:-:S04]  /*27e0*/  HADD2.F32 R0, -RZ, R0.H0_H0 ;  /* 0x20000000ff007230 */ /* 0x000fc80000004100 */
[----:B------:R-:W0:Y:S02]  /*27f0*/  F2I.FTZ.TRUNC.NTZ R3, R0 ;  /* 0x0000000000037305 */ /* 0x000e24000021f100 */
[----:B0-----:R0:W-:Y:S01]  /*2800*/  STG.E.U16 desc[UR36][R16.64], R3 ;  /* 0x0000000310007986 */ /* 0x0011e2000c101524 */
[----:B------:R-:W-:Y:S05]  /*2810*/  BRA `(.L_x_5759) ;  /* 0x0000000c003c7947 */ /* 0x000fea0003800000 */
.L_x_5755:
        /* <DEDUP_REMOVED lines=9> */
.L_x_5763:
[----:B------:R0:W-:Y:S01]  /*28b0*/  STG.E.U16 desc[UR36][R16.64], R0 ;  /* 0x0000000010007986 */ /* 0x0001e2000c101524 */
[----:B------:R-:W-:Y:S05]  /*28c0*/  BRA `(.L_x_5759) ;  /* 0x0000000c00107947 */ /* 0x000fea0003800000 */
.L_x_5762:
        /* <DEDUP_REMOVED lines=10> */
.L_x_5765:
[----:B------:R-:W-:-:S05]  /*2970*/  HADD2.F32 R0, -RZ, R0.H0_H0 ;  /* 0x20000000ff007230 */ /* 0x000fca0000004100 */
[----:B------:R-:W-:-:S04]  /*2980*/  F2FP.F16.F32.PACK_AB R0, RZ, R0 ;  /* 0x00000000ff00723e */ /* 0x000fc800000000ff */
[----:B------:R-:W-:-:S05]  /*2990*/  PRMT R0, R0, 0x5410, RZ ;  /* 0x0000541000007816 */ /* 0x000fca00000000ff */
[----:B------:R0:W-:Y:S01]  /*29a0*/  STG.E desc[UR36][R16.64], R0 ;  /* 0x0000000010007986 */ /* 0x0001e2000c101924 */
[----:B------:R-:W-:Y:S05]  /*29b0*/  BRA `(.L_x_5759) ;  /* 0x0000000800d47947 */ /* 0x000fea0003800000 */
.L_x_5764:
[----:B------:R-:W-:-:S05]  /*29c0*/  HADD2.F32 R2, -RZ, R0.H0_H0 ;  /* 0x20000000ff027230 */ /* 0x000fca0000004100 */
[----:B------:R-:W-:-:S06]  /*29d0*/  FMUL.FTZ R2, R2, 1 ;  /* 0x3f80000002027820 */ /* 0x000fcc0000410000 */
[----:B------:R-:W0:Y:S02]  /*29e0*/  F2F.F64.F32 R2, R2 ;  /* 0x0000000200027310 */ /* 0x000e240000201800 */
[----:B0-----:R0:W-:Y:S01]  /*29f0*/  STG.E.64 desc[UR36][R16.64], R2 ;  /* 0x0000000210007986 */ /* 0x0011e2000c101b24 */
[----:B------:R-:W-:Y:S05]  /*2a00*/  BRA `(.L_x_5759) ;  /* 0x0000000800c07947 */ /* 0x000fea0003800000 */
.L_x_5754:
        /* <DEDUP_REMOVED lines=13> */
.L_x_5768:
[----:B------:R-:W-:Y:S01]  /*2ae0*/  HADD2.F32 R0, -RZ, R0.H0_H0 ;  /* 0x20000000ff007230 */ /* 0x000fe20000004100 */
[----:B------:R-:W-:-:S04]  /*2af0*/  CS2R R6, SRZ ;  /* 0x0000000000067805 */ /* 0x000fc8000001ff00 */
[----:B------:R-:W-:-:S04]  /*2b00*/  FMUL.FTZ R0, R0, 1 ;  /* 0x3f80000000007820 */ /* 0x000fc80000410000 */
[----:B------:R-:W0:Y:S02]  /*2b10*/  F2F.F64.F32 R4, R0 ;  /* 0x0000000000047310 */ /* 0x000e240000201800 */
[----:B0-----:R0:W-:Y:S01]  /*2b20*/  STG.E.128 desc[UR36][R16.64], R4 ;  /* 0x0000000410007986 */ /* 0x0011e2000c101d24 */
[----:B------:R-:W-:Y:S05]  /*2b30*/  BRA `(.L_x_5759) ;  /* 0x0000000800747947 */ /* 0x000fea0003800000 */
.L_x_5767:
        /* <DEDUP_REMOVED lines=21> */
.L_x_5772:
[----:B------:R-:W-:Y:S05]  /*2c90*/  BSYNC B0 ;  /* 0x0000000000007941 */ /* 0x000fea0003800000 */
.L_x_5771:
[----:B------:R-:W-:-:S05]  /*2ca0*/  LOP3.LUT R3, R0, R3, RZ, 0xfc, !PT ;  /* 0x0000000300037212 */ /* 0x000fca00078efcff */
[----:B------:R0:W-:Y:S01]  /*2cb0*/  STG.E.U8 desc[UR36][R16.64], R3 ;  /* 0x0000000310007986 */ /* 0x0001e2000c101124 */
[----:B------:R-:W-:Y:S05]  /*2cc0*/  BRA `(.L_x_5759) ;  /* 0x0000000800107947 */ /* 0x000fea0003800000 */
.L_x_5770:
        /* <DEDUP_REMOVED lines=13> */
.L_x_5774:
[----:B------:R-:W-:Y:S01]  /*2da0*/  IMAD.MOV.U32 R0, RZ, RZ, 0x7f ;  /* 0x0000007fff007424 */ /* 0x000fe200078e00ff */
[----:B------:R-:W-:-:S04]  /*2db0*/  ISETP.GT.U32.AND P0, PT, R2, 0x7f800000, PT ;  /* 0x7f8000000200780c */ /* 0x000fc80003f04070 */
[----:B------:R-:W-:-:S09]  /*2dc0*/  SEL R0, R0, 0x7c, P0 ;  /* 0x0000007c00007807 */ /* 0x000fd20000000000 */
.L_x_5775:
[----:B------:R-:W-:Y:S05]  /*2dd0*/  BSYNC B0 ;  /* 0x0000000000007941 */ /* 0x000fea0003800000 */
.L_x_5773:
[----:B------:R-:W-:-:S04]  /*2de0*/  LOP3.LUT R2, R3, 0x80000000, RZ, 0xc0, !PT ;  /* 0x8000000003027812 */ /* 0x000fc800078ec0ff */
[----:B------:R-:W-:-:S04]  /*2df0*/  SHF.R.U32.HI R3, RZ, 0x18, R2 ;  /* 0x00000018ff037819 */ /* 0x000fc80000011602 */
[----:B------:R-:W-:-:S05]  /*2e00*/  LOP3.LUT R3, R0, R3, RZ, 0xfc, !PT ;  /* 0x0000000300037212 */ /* 0x000fca00078efcff */
[----:B------:R0:W-:Y:S01]  /*2e10*/  STG.E.U8 desc[UR36][R16.64], R3 ;  /* 0x0000000310007986 */ /* 0x0001e2000c101124 */
[----:B------:R-:W-:Y:S05]  /*2e20*/  BRA `(.L_x_5759) ;  /* 0x0000000400b87947 */ /* 0x000fea0003800000 */
.L_x_5769:
[----:B------:R-:W-:-:S05]  /*2e30*/  HADD2.F32 R0, -RZ, R0.H0_H0 ;  /* 0x20000000ff007230 */ /* 0x000fca0000004100 */
[----:B------:R-:W-:-:S05]  /*2e40*/  F2FP.BF16.F32.PACK_AB R0, RZ, R0 ;  /* 0x00000000ff00723e */ /* 0x000fca00000010ff */
[----:B------:R0:W-:Y:S01]  /*2e50*/  STG.E.U16 desc[UR36][R16.64], R0 ;  /* 0x0000000010007986 */ /* 0x0001e2000c101524 */
[----:B------:R-:W-:Y:S05]  /*2e60*/  BRA `(.L_x_5759) ;  /* 0x0000000400a87947 */ /* 0x000fea0003800000 */
.L_x_5766:
        /* <DEDUP_REMOVED lines=12> */
.L_x_5778:
        /* <DEDUP_REMOVED lines=17> */
.L_x_5781:
[----:B------:R-:W-:-:S04]  /*3040*/  LOP3.LUT R2, R3, 0x80000000, RZ, 0xc0, !PT ;  /* 0x8000000003027812 */ /* 0x000fc800078ec0ff */
[----:B------:R-:W-:-:S04]  /*3050*/  SHF.R.U32.HI R3, RZ, 0x18, R2 ;  /* 0x00000018ff037819 */ /* 0x000fc80000011602 */
[----:B------:R-:W-:-:S04]  /*3060*/  LOP3.LUT R0, R0, R3, RZ, 0xfc, !PT ;  /* 0x0000000300007212 */ /* 0x000fc800078efcff */
[----:B------:R-:W-:-:S07]  /*3070*/  PRMT R8, R0, 0x7610, R8 ;  /* 0x0000761000087816 */ /* 0x000fce0000000008 */
.L_x_5780:
[----:B------:R-:W-:Y:S05]  /*3080*/  BSYNC B0 ;  /* 0x0000000000007941 */ /* 0x000fea0003800000 */
.L_x_5779:
[----:B------:R0:W-:Y:S01]  /*3090*/  STG.E.U8 desc[UR36][R16.64], R8 ;  /* 0x0000000810007986 */ /* 0x0001e2000c101124 */
[----:B------:R-:W-:Y:S05]  /*30a0*/  BRA `(.L_x_5759) ;  /* 0x0000000400187947 */ /* 0x000fea0003800000 */
.L_x_5777:
        /* <DEDUP_REMOVED lines=17> */
.L_x_5784:
[----:B------:R-:W-:-:S04]  /*31c0*/  LOP3.LUT R2, R3, 0x80000000, RZ, 0xc0, !PT ;  /* 0x8000000003027812 */ /* 0x000fc800078ec0ff */
[----:B------:R-:W-:-:S04]  /*31d0*/  SHF.R.U32.HI R3, RZ, 0x18, R2 ;  /* 0x00000018ff037819 */ /* 0x000fc80000011602 */
[----:B------:R-:W-:-:S04]  /*31e0*/  LOP3.LUT R0, R0, R3, RZ, 0xfc, !PT ;  /* 0x0000000300007212 */ /* 0x000fc800078efcff */
[----:B------:R-:W-:-:S07]  /*31f0*/  PRMT R8, R0, 0x7610, R8 ;  /* 0x0000761000087816 */ /* 0x000fce0000000008 */
.L_x_5783:
[----:B------:R-:W-:Y:S05]  /*3200*/  BSYNC B0 ;  /* 0x0000000000007941 */ /* 0x000fea0003800000 */
.L_x_5782:
[----:B------:R3:W-:Y:S01]  /*3210*/  STG.E.U8 desc[UR36][R16.64], R8 ;  /* 0x0000000810007986 */ /* 0x0007e2000c101124 */
[----:B------:R-:W-:Y:S05]  /*3220*/  BRA `(.L_x_5759) ;  /* 0x0000000000b87947 */ /* 0x000fea0003800000 */
.L_x_5776:
        /* <DEDUP_REMOVED lines=22> */
.L_x_5758:
        /* <DEDUP_REMOVED lines=16> */
.L_x_5787:
[----:B------:R-:W-:Y:S05]  /*3490*/  BRA `(.L_x_5759) ;  /* 0x00000000001c7947 */ /* 0x000fea0003800000 */
.L_x_5786:
[----:B------:R-:W-:-:S06]  /*34a0*/  HADD2.F32 R2, -RZ, R0.H0_H0 ;  /* 0x20000000ff027230 */ /* 0x000fcc0000004100 */
[----:B------:R-:W0:Y:S02]  /*34b0*/  F2I.U64.TRUNC R2, R2 ;  /* 0x0000000200027311 */ /* 0x000e24000020d800 */
[----:B0-----:R2:W-:Y:S01]  /*34c0*/  STG.E.64 desc[UR36][R16.64], R2 ;  /* 0x0000000210007986 */ /* 0x0015e2000c101b24 */
[----:B------:R-:W-:Y:S05]  /*34d0*/  BRA `(.L_x_5759) ;  /* 0x00000000000c7947 */ /* 0x000fea0003800000 */
.L_x_5785:
[----:B------:R-:W-:-:S04]  /*34e0*/  HADD2.F32 R0, -RZ, R0.H0_H0 ;  /* 0x20000000ff007230 */ /* 0x000fc80000004100 */
[----:B------:R-:W0:Y:S02]  /*34f0*/  F2I.FTZ.U32.TRUNC.NTZ R3, R0 ;  /* 0x0000000000037305 */ /* 0x000e24000021f000 */
[----:B0-----:R0:W-:Y:S02]  /*3500*/  STG.E desc[UR36][R16.64], R3 ;  /* 0x0000000310007986 */ /* 0x0011e4000c101924 */
.L_x_5759:
[----:B------:R-:W-:-:S04]  /*3510*/  IMAD R18, R23, 0x200, R18 ;  /* 0x0000020017127824 */ /* 0x000fc800078e0212 */
[----:B------:R-:W-:-:S07]  /*3520*/  VIADD R19, R18, 0x80 ;  /* 0x0000008012137836 */ /* 0x000fce0000000000 */
.L_x_5717:
[----:B------:R-:W-:Y:S05]  /*3530*/  BSYNC B6 ;  /* 0x0000000000067941 */ /* 0x000fea0003800000 */
.L_x_5716:
[----:B------:R-:W-:Y:S01]  /*3540*/  ULDC UR4, c[0x0][0x210] ;  /* 0x0000840000047ab9 */ /* 0x000fe20000000800 */
[----:B------:R-:W-:Y:S01]  /*3550*/  BSSY B6, `(.L_x_5788) ;  /* 0x0000349000067945 */ /* 0x000fe20003800000 */
[----:B------:R-:W-:-:S13]  /*3560*/  ISETP.GE.AND P0, PT, R19, UR4, PT ;  /* 0x0000000413007c0c */ /* 0x000fda000bf06270 */
[----:B------:R-:W-:Y:S05]  /*3570*/  @P0 BRA `(.L_x_5789) ;  /* 0x0000003400180947 */ /* 0x000fea0003800000 */
[----:B0-----:R-:W0:Y:S01]  /*3580*/  LDC R6, c[0x0][0x218] ;  /* 0x00008600ff067b82 */ /* 0x001e220000000800 */
[----:B-1234-:R-:W-:Y:S01]  /*3590*/  HFMA2.MMA R16, -RZ, RZ, 0, 0 ;  /* 0x00000000ff107435 */ /* 0x01efe200000001ff */
[----:B------:R-:W-:Y:S01]  /*35a0*/  IMAD.MOV.U32 R0, RZ, RZ, RZ ;  /* 0x000000ffff007224 */ /* 0x000fe200078e00ff */
[----:B0-----:R-:W-:-:S13]  /*35b0*/  ISETP.NE.AND P0, PT, R6, RZ, PT ;  /* 0x000000ff0600720c */ /* 0x001fda0003f05270 */
        /* <DEDUP_REMOVED lines=299> */
.L_x_5790:
        /* <DEDUP_REMOVED lines=22> */
.L_x_5794:
[----:B------:R-:W2:Y:S02]  /*49d0*/  LDG.E.U8 R2, desc[UR36][R2.64] ;  /* 0x0000002402027981 */ /* 0x000ea4000c1e1100 */
[----:B--2---:R-:W-:-:S04]  /*49e0*/  I2FP.F32.U32 R0, R2 ;  /* 0x0000000200007245 */ /* 0x004fc80000201000 */
[----:B------:R-:W-:Y:S01]  /*49f0*/  F2FP.F16.F32.PACK_AB R0, RZ, R0 ;  /* 0x00000000ff00723e */ /* 0x000fe200000000ff */
[----:B------:R-:W-:Y:S06]  /*4a00*/  BRA `(.L_x_5796) ;  /* 0x0000000c00887947 */ /* 0x000fec0003800000 */
.L_x_5793:
        /* <DEDUP_REMOVED lines=10> */
.L_x_5798:
[----:B------:R-:W2:Y:S02]  /*4ab0*/  LDG.E R2, desc[UR36][R2.64] ;  /* 0x0000002402027981 */ /* 0x000ea4000c1e1900 */
[----:B--2---:R-:W-:-:S04]  /*4ac0*/  I2FP.F32.S32 R0, R2 ;  /* 0x0000000200007245 */ /* 0x004fc80000201400 */
[----:B------:R-:W-:Y:S01]  /*4ad0*/  F2FP.F16.F32.PACK_AB R0, RZ, R0 ;  /* 0x00000000ff00723e */ /* 0x000fe200000000ff */
[----:B------:R-:W-:Y:S06]  /*4ae0*/  BRA `(.L_x_5796) ;  /* 0x0000000c00507947 */ /* 0x000fec0003800000 */
.L_x_5797:
[----:B------:R-:W2:Y:S02]  /*4af0*/  LDG.E.U16 R2, desc[UR36][R2.64] ;  /* 0x0000002402027981 */ /* 0x000ea4000c1e1500 */
[----:B--2---:R-:W0:Y:S02]  /*4b00*/  I2F.S16 R0, R2 ;  /* 0x0000000200007306 */ /* 0x004e240000101400 */
[----:B0-----:R-:W-:Y:S01]  /*4b10*/  F2FP.F16.F32.PACK_AB R0, RZ, R0 ;  /* 0x00000000ff00723e */ /* 0x001fe200000000ff */
[----:B------:R-:W-:Y:S06]  /*4b20*/  BRA `(.L_x_5796) ;  /* 0x0000000c00407947 */ /* 0x000fec0003800000 */
.L_x_5792:
        /* <DEDUP_REMOVED lines=9> */
.L_x_5800:
[----:B------:R1:W5:Y:S01]  /*4bc0*/  LDG.E.U16 R0, desc[UR36][R2.64] ;  /* 0x0000002402007981 */ /* 0x000362000c1e1500 */
[----:B------:R-:W-:Y:S05]  /*4bd0*/  BRA `(.L_x_5796) ;  /* 0x0000000c00147947 */ /* 0x000fea0003800000 */
.L_x_5799:
        /* <DEDUP_REMOVED lines=9> */
.L_x_5802:
[----:B------:R0:W5:Y:S01]  /*4c70*/  LDG.E.U16 R0, desc[UR36][R2.64] ;  /* 0x0000002402007981 */ /* 0x000162000c1e1500 */
[----:B------:R-:W-:Y:S05]  /*4c80*/  BRA `(.L_x_5796) ;  /* 0x0000000800e87947 */ /* 0x000fea0003800000 */
.L_x_5801:
        /* <DEDUP_REMOVED lines=8> */
.L_x_5791:
        /* <DEDUP_REMOVED lines=13> */
.L_x_5805:
        /* <DEDUP_REMOVED lines=8> */
.L_x_5804:
        /* <DEDUP_REMOVED lines=28> */
.L_x_5807:
        /* <DEDUP_REMOVED lines=15> */
.L_x_5806:
[----:B------:R-:W2:Y:S02]  /*5110*/  LDG.E.U16 R0, desc[UR36][R2.64] ;  /* 0x0000002402007981 */ /* 0x000ea4000c1e1500 */
[----:B--2---:R-:W-:-:S05]  /*5120*/  IMAD.U32 R0, R0, 0x10000, RZ ;  /* 0x0001000000007824 */ /* 0x004fca00078e00ff */
[----:B------:R-:W-:Y:S01]  /*5130*/  F2FP.F16.F32.PACK_AB R0, RZ, R0 ;  /* 0x00000000ff00723e */ /* 0x000fe200000000ff */
[----:B------:R-:W-:Y:S06]  /*5140*/  BRA `(.L_x_5796) ;  /* 0x0000000400b87947 */ /* 0x000fec0003800000 */
.L_x_5803:
        /* <DEDUP_REMOVED lines=12> */
.L_x_5810:
        /* <DEDUP_REMOVED lines=21> */
.L_x_5814:
[----:B------:R-:W-:Y:S05]  /*5360*/  BSYNC B1 ;  /* 0x0000000000017941 */ /* 0x000fea0003800000 */
.L_x_5813:
[----:B------:R-:W-:Y:S01]  /*5370*/  LEA R3, R0, 0x3b800000, 0x17 ;  /* 0x3b80000000037811 */ /* 0x000fe200078eb8ff */
[----:B------:R-:W-:-:S05]  /*5380*/  IMAD.SHL.U32 R0, R2, 0x100000, RZ ;  /* 0x0010000002007824 */ /* 0x000fca00078e00ff */
[----:B------:R-:W-:-:S07]  /*5390*/  LOP3.LUT R0, R3, R0, R4, 0xfe, !PT ;  /* 0x0000000003007212 */ /* 0x000fce00078efe04 */
.L_x_5812:
[----:B------:R-:W-:Y:S05]  /*53a0*/  BSYNC B0 ;  /* 0x0000000000007941 */ /* 0x000fea0003800000 */
.L_x_5811:
[----:B------:R-:W-:Y:S01]  /*53b0*/  F2FP.F16.F32.PACK_AB R0, RZ, R0 ;  /* 0x00000000ff00723e */ /* 0x000fe200000000ff */
[----:B------:R-:W-:Y:S06]  /*53c0*/  BRA `(.L_x_5796) ;  /* 0x0000000400187947 */ /* 0x000fec0003800000 */
.L_x_5809:
        /* <DEDUP_REMOVED lines=21> */
.L_x_5818:
[----:B------:R-:W-:Y:S05]  /*5520*/  BSYNC B1 ;  /* 0x0000000000017941 */ /* 0x000fea0003800000 */
.L_x_5817:
[----:B------:R-:W-:Y:S01]  /*5530*/  LEA R3, R0, 0x37800000, 0x17 ;  /* 0x3780000000037811 */ /* 0x000fe200078eb8ff */
[----:B------:R-:W-:-:S05]  /*5540*/  IMAD.SHL.U32 R0, R2, 0x200000, RZ ;  /* 0x0020000002007824 */ /* 0x000fca00078e00ff */
[----:B------:R-:W-:-:S07]  /*5550*/  LOP3.LUT R0, R3, R0, R4, 0xfe, !PT ;  /* 0x0000000003007212 */ /* 0x000fce00078efe04 */
.L_x_5816:
[----:B------:R-:W-:Y:S05]  /*5560*/  BSYNC B0 ;  /* 0x0000000000007941 */ /* 0x000fea0003800000 */
.L_x_5815:
[----:B------:R-:W-:Y:S01]  /*5570*/  F2FP.F16.F32.PACK_AB R0, RZ, R0 ;  /* 0x00000000ff00723e */ /* 0x000fe200000000ff */
[----:B------:R-:W-:Y:S06]  /*5580*/  BRA `(.L_x_5796) ;  /* 0x0000000000a87947 */ /* 0x000fec0003800000 */
.L_x_5808:
        /* <DEDUP_REMOVED lines=14> */
.L_x_5822:
[----:B------:R-:W-:Y:S05]  /*5670*/  BSYNC B0 ;  /* 0x0000000000007941 */ /* 0x000fea0003800000 */
.L_x_5821:
[----:B------:R-:W-:Y:S01]  /*5680*/  F2FP.F16.F32.PACK_AB R0, RZ, R0 ;  /* 0x00000000ff00723e */ /* 0x000fe200000000ff */
[----:B------:R-:W-:Y:S06]  /*5690*/  BRA `(.L_x_5796) ;  /* 0x0000000000647947 */ /* 0x000fec0003800000 */
.L_x_5795:
        /* <DEDUP_REMOVED lines=16> */
.L_x_5823:
[----:B------:R-:W-:Y:S01]  /*57a0*/  PRMT R0, RZ, 0x7610, R0 ;  /* 0x00007610ff007816 */ /* 0x000fe20000000000 */
[----:B------:R-:W-:Y:S06]  /*57b0*/  BRA `(.L_x_5796) ;  /* 0x00000000001c7947 */ /* 0x000fec0003800000 */
.L_x_5820:
[----:B------:R-:W2:Y:S02]  /*57c0*/  LDG.E.64 R2, desc[UR36][R2.64] ;  /* 0x0000002402027981 */ /* 0x000ea4000c1e1b00 */
[----:B--2---:R-:W0:Y:S02]  /*57d0*/  I2F.U64 R0, R2 ;  /* 0x0000000200007312 */ /* 0x004e240000301000 */
[----:B0-----:R-:W-:Y:S01]  /*57e0*/  F2FP.F16.F32.PACK_AB R0, RZ, R0 ;  /* 0x00000000ff00723e */ /* 0x001fe200000000ff */
[----:B------:R-:W-:Y:S06]  /*57f0*/  BRA `(.L_x_5796) ;  /* 0x00000000000c7947 */ /* 0x000fec0003800000 */
.L_x_5819:
[----:B------:R-:W2:Y:S02]  /*5800*/  LDG.E R2, desc[UR36][R2.64] ;  /* 0x0000002402027981 */ /* 0x000ea4000c1e1900 */
[----:B--2---:R-:W-:-:S04]  /*5810*/  I2FP.F32.U32 R0, R2 ;  /* 0x0000000200007245 */ /* 0x004fc80000201000 */
[----:B------:R-:W-:-:S07]  /*5820*/  F2FP.F16.F32.PACK_AB R0, RZ, R0 ;  /* 0x00000000ff00723e */ /* 0x000fce00000000ff */
.L_x_5796:
        /* <DEDUP_REMOVED lines=34> */
.L_x_5825:
[----:B------:R-:W-:Y:S05]  /*5a50*/  BSYNC B0 ;  /* 0x0000000000007941 */ /* 0x000fea0003800000 */
.L_x_5824:
        /* <DEDUP_REMOVED lines=18> */
.L_x_5829:
[----:B------:R-:W-:-:S06]  /*5b80*/  HADD2.F32 R3, -RZ, R0.H0_H0 ;  /* 0x20000000ff037230 */ /* 0x000fcc0000004100 */
[----:B------:R-:W0:Y:S02]  /*5b90*/  F2I.S64.TRUNC R2, R3 ;  /* 0x0000000300027311 */ /* 0x000e24000020d900 */
[----:B0-----:R4:W-:Y:S01]  /*5ba0*/  STG.E.U8 desc[UR36][R16.64], R2 ;  /* 0x0000000210007986 */ /* 0x0019e2000c101124 */
[----:B------:R-:W-:Y:S05]  /*5bb0*/  BRA `(.L_x_5831) ;  /* 0x0000000c00847947 */ /* 0x000fea0003800000 */
.L_x_5828:
        /* <DEDUP_REMOVED lines=10> */
.L_x_5833:
[----:B------:R-:W-:-:S04]  /*5c60*/  HADD2.F32 R0, -RZ, R0.H0_H0 ;  /* 0x20000000ff007230 */ /* 0x000fc80000004100 */
[----:B------:R-:W0:Y:S02]  /*5c70*/  F2I.FTZ.TRUNC.NTZ R3, R0 ;  /* 0x0000000000037305 */ /* 0x000e24000021f100 */
[----:B0-----:R2:W-:Y:S01]  /*5c80*/  STG.E desc[UR36][R16.64], R3 ;  /* 0x0000000310007986 */ /* 0x0015e2000c101924 */
[----:B------:R-:W-:Y:S05]  /*5c90*/  BRA `(.L_x_5831) ;  /* 0x0000000c004c7947 */ /* 0x000fea0003800000 */
.L_x_5832:
[----:B------:R-:W-:-:S04]  /*5ca0*/  HADD2.F32 R0, -RZ, R0.H0_H0 ;  /* 0x20000000ff007230 */ /* 0x000fc80000004100 */
[----:B------:R-:W0:Y:S02]  /*5cb0*/  F2I.FTZ.TRUNC.NTZ R3, R0 ;  /* 0x0000000000037305 */ /* 0x000e24000021f100 */
[----:B0-----:R0:W-:Y:S01]  /*5cc0*/  STG.E.U16 desc[UR36][R16.64], R3 ;  /* 0x0000000310007986 */ /* 0x0011e2000c101524 */
[----:B------:R-:W-:Y:S05]  /*5cd0*/  BRA `(.L_x_5831) ;  /* 0x0000000c003c7947 */ /* 0x000fea0003800000 */
.L_x_5827:
        /* <DEDUP_REMOVED lines=9> */
.L_x_5835:
[----:B------:R0:W-:Y:S01]  /*5d70*/  STG.E.U16 desc[UR36][R16.64], R0 ;  /* 0x0000000010007986 */ /* 0x0001e2000c101524 */
[----:B------:R-:W-:Y:S05]  /*5d80*/  BRA `(.L_x_5831) ;  /* 0x0000000c00107947 */ /* 0x000fea0003800000 */
.L_x_5834:
        /* <DEDUP_REMOVED lines=10> */
.L_x_5837:
[----:B------:R-:W-:-:S05]  /*5e30*/  HADD2.F32 R0, -RZ, R0.H0_H0 ;  /* 0x20000000ff007230 */ /* 0x000fca0000004100 */
[----:B------:R-:W-:-:S04]  /*5e40*/  F2FP.F16.F32.PACK_AB R0, RZ, R0 ;  /* 0x00000000ff00723e */ /* 0x000fc800000000ff */
[----:B------:R-:W-:-:S05]  /*5e50*/  PRMT R0, R0, 0x5410, RZ ;  /* 0x0000541000007816 */ /* 0x000fca00000000ff */
[----:B------:R0:W-:Y:S01]  /*5e60*/  STG.E desc[UR36][R16.64], R0 ;  /* 0x0000000010007986 */ /* 0x0001e2000c101924 */
[----:B------:R-:W-:Y:S05]  /*5e70*/  BRA `(.L_x_5831) ;  /* 0x0000000800d47947 */ /* 0x000fea0003800000 */
.L_x_5836:
[----:B------:R-:W-:-:S05]  /*5e80*/  HADD2.F32 R2, -RZ, R0.H0_H0 ;  /* 0x20000000ff027230 */ /* 0x000fca0000004100 */
[----:B------:R-:W-:-:S06]  /*5e90*/  FMUL.FTZ R2, R2, 1 ;  /* 0x3f80000002027820 */ /* 0x000fcc0000410000 */
[----:B------:R-:W0:Y:S02]  /*5ea0*/  F2F.F64.F32 R2, R2 ;  /* 0x0000000200027310 */ /* 0x000e240000201800 */
[----:B0-----:R0:W-:Y:S01]  /*5eb0*/  STG.E.64 desc[UR36][R16.64], R2 ;  /* 0x0000000210007986 */ /* 0x0011e2000c101b24 */
[----:B------:R-:W-:Y:S05]  /*5ec0*/  BRA `(.L_x_5831) ;  /* 0x0000000800c07947 */ /* 0x000fea0003800000 */
.L_x_5826:
        /* <DEDUP_REMOVED lines=13> */
.L_x_5840:
[----:B------:R-:W-:Y:S01]  /*5fa0*/  HADD2.F32 R0, -RZ, R0.H0_H0 ;  /* 0x20000000ff007230 */ /* 0x000fe20000004100 */
[----:B------:R-:W-:-:S04]  /*5fb0*/  CS2R R6, SRZ ;  /* 0x0000000000067805 */ /* 0x000fc8000001ff00 */
[----:B------:R-:W-:-:S04]  /*5fc0*/  FMUL.FTZ R0, R0, 1 ;  /* 0x3f80000000007820 */ /* 0x000fc80000410000 */
[----:B------:R-:W0:Y:S02]  /*5fd0*/  F2F.F64.F32 R4, R0 ;  /* 0x0000000000047310 */ /* 0x000e240000201800 */
[----:B0-----:R0:W-:Y:S01]  /*5fe0*/  STG.E.128 desc[UR36][R16.64], R4 ;  /* 0x0000000410007986 */ /* 0x0011e2000c101d24 */
[----:B------:R-:W-:Y:S05]  /*5ff0*/  BRA `(.L_x_5831) ;  /* 0x0000000800747947 */ /* 0x000fea0003800000 */
.L_x_5839:
        /* <DEDUP_REMOVED lines=21> */
.L_x_5844:
[----:B------:R-:W-:Y:S05]  /*6150*/  BSYNC B0 ;  /* 0x0000000000007941 */ /* 0x000fea0003800000 */
.L_x_5843:
[----:B------:R-:W-:-:S05]  /*6160*/  LOP3.LUT R3, R0, R3, RZ, 0xfc, !PT ;  /* 0x0000000300037212 */ /* 0x000fca00078efcff */
[----:B------:R0:W-:Y:S01]  /*6170*/  STG.E.U8 desc[UR36][R16.64], R3 ;  /* 0x0000000310007986 */ /* 0x0001e2000c101124 */
[----:B------:R-:W-:Y:S05]  /*6180*/  BRA `(.L_x_5831) ;  /* 0x0000000800107947 */ /* 0x000fea0003800000 */
.L_x_5842:
        /* <DEDUP_REMOVED lines=13> */
.L_x_5846:
[----:B------:R-:W-:Y:S01]  /*6260*/  IMAD.MOV.U32 R0, RZ, RZ, 0x7f ;  /* 0x0000007fff007424 */ /* 0x000fe200078e00ff */
[----:B------:R-:W-:-:S04]  /*6270*/  ISETP.GT.U32.AND P0, PT, R2, 0x7f800000, PT ;  /* 0x7f8000000200780c */ /* 0x000fc80003f04070 */
[----:B------:R-:W-:-:S09]  /*6280*/  SEL R0, R0, 0x7c, P0 ;  /* 0x0000007c00007807 */ /* 0x000fd20000000000 */
.L_x_5847:
[----:B------:R-:W-:Y:S05]  /*6290*/  BSYNC B0 ;  /* 0x0000000000007941 */ /* 0x000fea0003800000 */
.L_x_5845:
[----:B------:R-:W-:-:S04]  /*62a0*/  LOP3.LUT R2, R3, 0x80000000, RZ, 0xc0, !PT ;  /* 0x8000000003027812 */ /* 0x000fc800078ec0ff */
[----:B------:R-:W-:-:S04]  /*62b0*/  SHF.R.U32.HI R3, RZ, 0x18, R2 ;  /* 0x00000018ff037819 */ /* 0x000fc80000011602 */
[----:B------:R-:W-:-:S05]  /*62c0*/  LOP3.LUT R3, R0, R3, RZ, 0xfc, !PT ;  /* 0x0000000300037212 */ /* 0x000fca00078efcff */
[----:B------:R0:W-:Y:S01]  /*62d0*/  STG.E.U8 desc[UR36][R16.64], R3 ;  /* 0x0000000310007986 */ /* 0x0001e2000c101124 */
[----:B------:R-:W-:Y:S05]  /*62e0*/  BRA `(.L_x_5831) ;  /* 0x0000000400b87947 */ /* 0x000fea0003800000 */
.L_x_5841:
[----:B------:R-:W-:-:S05]  /*62f0*/  HADD2.F32 R0, -RZ, R0.H0_H0 ;  /* 0x20000000ff007230 */ /* 0x000fca0000004100 */
[----:B------:R-:W-:-:S05]  /*6300*/  F2FP.BF16.F32.PACK_AB R0, RZ, R0 ;  /* 0x00000000ff00723e */ /* 0x000fca00000010ff */
[----:B------:R0:W-:Y:S01]  /*6310*/  STG.E.U16 desc[UR36][R16.64], R0 ;  /* 0x0000000010007986 */ /* 0x0001e2000c101524 */
[----:B------:R-:W-:Y:S05]  /*6320*/  BRA `(.L_x_5831) ;  /* 0x0000000400a87947 */ /* 0x000fea0003800000 */
.L_x_5838:
        /* <DEDUP_REMOVED lines=12> */
.L_x_5850:
        /* <DEDUP_REMOVED lines=17> */
.L_x_5853:
[----:B------:R-:W-:-:S04]  /*6500*/  LOP3.LUT R2, R3, 0x80000000, RZ, 0xc0, !PT ;  /* 0x8000000003027812 */ /* 0x000fc800078ec0ff */
[----:B------:R-:W-:-:S04]  /*6510*/  SHF.R.U32.HI R3, RZ, 0x18, R2 ;  /* 0x00000018ff037819 */ /* 0x000fc80000011602 */
[----:B------:R-:W-:-:S04]  /*6520*/  LOP3.LUT R0, R0, R3, RZ, 0xfc, !PT ;  /* 0x0000000300007212 */ /* 0x000fc800078efcff */
[----:B------:R-:W-:-:S07]  /*6530*/  PRMT R8, R0, 0x7610, R8 ;  /* 0x0000761000087816 */ /* 0x000fce0000000008 */
.L_x_5852:
[----:B------:R-:W-:Y:S05]  /*6540*/  BSYNC B0 ;  /* 0x0000000000007941 */ /* 0x000fea0003800000 */
.L_x_5851:
[----:B------:R0:W-:Y:S01]  /*6550*/  STG.E.U8 desc[UR36][R16.64], R8 ;  /* 0x0000000810007986 */ /* 0x0001e2000c101124 */
[----:B------:R-:W-:Y:S05]  /*6560*/  BRA `(.L_x_5831) ;  /* 0x0000000400187947 */ /* 0x000fea0003800000 */
.L_x_5849:
        /* <DEDUP_REMOVED lines=17> */
.L_x_5856:
[----:B------:R-:W-:-:S04]  /*6680*/  LOP3.LUT R2, R3, 0x80000000, RZ, 0xc0, !PT ;  /* 0x8000000003027812 */ /* 0x000fc800078ec0ff */
[----:B------:R-:W-:-:S04]  /*6690*/  SHF.R.U32.HI R3, RZ, 0x18, R2 ;  /* 0x00000018ff037819 */ /* 0x000fc80000011602 */
[----:B------:R-:W-:-:S04]  /*66a0*/  LOP3.LUT R0, R0, R3, RZ, 0xfc, !PT ;  /* 0x0000000300007212 */ /* 0x000fc800078efcff */
[----:B------:R-:W-:-:S07]  /*66b0*/  PRMT R8, R0, 0x7610, R8 ;  /* 0x0000761000087816 */ /* 0x000fce0000000008 */
.L_x_5855:
[----:B------:R-:W-:Y:S05]  /*66c0*/  BSYNC B0 ;  /* 0x0000000000007941 */ /* 0x000fea0003800000 */
.L_x_5854:
[----:B------:R0:W-:Y:S01]  /*66d0*/  STG.E.U8 desc[UR36][R16.64], R8 ;  /* 0x0000000810007986 */ /* 0x0001e2000c101124 */
[----:B------:R-:W-:Y:S05]  /*66e0*/  BRA `(.L_x_5831) ;  /* 0x0000000000b87947 */ /* 0x000fea0003800000 */
.L_x_5848:
        /* <DEDUP_REMOVED lines=22> */
.L_x_5830:
        /* <DEDUP_REMOVED lines=16> */
.L_x_5859:
[----:B------:R-:W-:Y:S05]  /*6950*/  BRA `(.L_x_5831) ;  /* 0x00000000001c7947 */ /* 0x000fea0003800000 */
.L_x_5858:
[----:B------:R-:W-:-:S06]  /*6960*/  HADD2.F32 R2, -RZ, R0.H0_H0 ;  /* 0x20000000ff027230 */ /* 0x000fcc0000004100 */
[----:B------:R-:W0:Y:S02]  /*6970*/  F2I.U64.TRUNC R2, R2 ;  /* 0x0000000200027311 */ /* 0x000e24000020d800 */
[----:B0-----:R0:W-:Y:S01]  /*6980*/  STG.E.64 desc[UR36][R16.64], R2 ;  /* 0x0000000210007986 */ /* 0x0011e2000c101b24 */
[----:B------:R-:W-:Y:S05]  /*6990*/  BRA `(.L_x_5831) ;  /* 0x00000000000c7947 */ /* 0x000fea0003800000 */
.L_x_5857:
[----:B------:R-:W-:-:S04]  /*69a0*/  HADD2.F32 R0, -RZ, R0.H0_H0 ;  /* 0x20000000ff007230 */ /* 0x000fc80000004100 */
[----:B------:R-:W0:Y:S02]  /*69b0*/  F2I.FTZ.U32.TRUNC.NTZ R3, R0 ;  /* 0x0000000000037305 */ /* 0x000e24000021f000 */
[----:B0-----:R0:W-:Y:S02]  /*69c0*/  STG.E desc[UR36][R16.64], R3 ;  /* 0x0000000310007986 */ /* 0x0011e4000c101924 */
.L_x_5831:
[----:B------:R-:W-:-:S07]  /*69d0*/  VIADD R19, R19, 0x80 ;  /* 0x0000008013137836 */ /* 0x000fce0000000000 */
.L_x_5789:
[----:B------:R-:W-:Y:S05]  /*69e0*/  BSYNC B6 ;  /* 0x0000000000067941 */ /* 0x000fea0003800000 */
.L_x_5788:
[----:B------:R-:W-:Y:S01]  /*69f0*/  ULDC UR4, c[0x0][0x210] ;  /* 0x0000840000047ab9 */ /* 0x000fe20000000800 */
[----:B------:R-:W-:Y:S01]  /*6a00*/  BSSY B6, `(.L_x_5860) ;  /* 0x0000349000067945 */ /* 0x000fe20003800000 */
[----:B------:R-:W-:-:S13]  /*6a10*/  ISETP.GE.AND P0, PT, R19, UR4, PT ;  /* 0x0000000413007c0c */ /* 0x000fda000bf06270 */
[----:B------:R-:W-:Y:S05]  /*6a20*/  @P0 BRA `(.L_x_5861) ;  /* 0x0000003400180947 */ /* 0x000fea0003800000 */
[----:B0-----:R-:W0:Y:S01]  /*6a30*/  LDC R6, c[0x0][0x218] ;  /* 0x00008600ff067b82 */ /* 0x001e220000000800 */
[----:B------:R-:W-:Y:S02]  /*6a40*/  IMAD.MOV.U32 R0, RZ, RZ, RZ ;  /* 0x000000ffff007224 */ /* 0x000fe400078e00ff */
[----:B-1234-:R-:W-:Y:S01]  /*6a50*/  IMAD.MOV.U32 R16, RZ, RZ, RZ ;  /* 0x000000ffff107224 */ /* 0x01efe200078e00ff */
[----:B0-----:R-:W-:-:S13]  /*6a60*/  ISETP.NE.AND P0, PT, R6, RZ, PT ;  /* 0x000000ff0600720c */ /* 0x001fda0003f05270 */
[----:B------:R-:W-:Y:S05]  /*6a70*/  @!P0 BRA `(.L_x_5862) ;  /* 0x0000001000a88947 */ /* 0x000fea0003800000 */
        /* <DEDUP_REMOVED lines=298> */
.L_x_5862:
        /* <DEDUP_REMOVED lines=22> */
.L_x_5866:
[----:B------:R-:W2:Y:S02]  /*7e80*/  LDG.E.U8 R2, desc[UR36][R2.64] ;  /* 0x0000002402027981 */ /* 0x000ea4000c1e1100 */
[----:B--2---:R-:W-:-:S04]  /*7e90*/  I2FP.F32.U32 R0, R2 ;  /* 0x0000000200007245 */ /* 0x004fc80000201000 */
[----:B------:R-:W-:Y:S01]  /*7ea0*/  F2FP.F16.F32.PACK_AB R0, RZ, R0 ;  /* 0x00000000ff00723e */ /* 0x000fe200000000ff */
[----:B------:R-:W-:Y:S06]  /*7eb0*/  BRA `(.L_x_5868) ;  /* 0x0000000c00887947 */ /* 0x000fec0003800000 */
.L_x_5865:
        /* <DEDUP_REMOVED lines=10> */
.L_x_5870:
[----:B------:R-:W2:Y:S02]  /*7f60*/  LDG.E R2, desc[UR36][R2.64] ;  /* 0x0000002402027981 */ /* 0x000ea4000c1e1900 */
[----:B--2---:R-:W-:-:S04]  /*7f70*/  I2FP.F32.S32 R0, R2 ;  /* 0x0000000200007245 */ /* 0x004fc80000201400 */
[----:B------:R-:W-:Y:S01]  /*7f80*/  F2FP.F16.F32.PACK_AB R0, RZ, R0 ;  /* 0x00000000ff00723e */ /* 0x000fe200000000ff */
[----:B------:R-:W-:Y:S06]  /*7f90*/  BRA `(.L_x_5868) ;  /* 0x0000000c00507947 */ /* 0x000fec0003800000 */
.L_x_5869:
[----:B------:R-:W2:Y:S02]  /*7fa0*/  LDG.E.U16 R2, desc[UR36][R2.64] ;  /* 0x0000002402027981 */ /* 0x000ea4000c1e1500 */
[----:B--2---:R-:W0:Y:S02]  /*7fb0*/  I2F.S16 R0, R2 ;  /* 0x0000000200007306 */ /* 0x004e240000101400 */
[----:B0-----:R-:W-:Y:S01]  /*7fc0*/  F2FP.F16.F32.PACK_AB R0, RZ, R0 ;  /* 0x00000000ff00723e */ /* 0x001fe200000000ff */
[----:B------:R-:W-:Y:S06]  /*7fd0*/  BRA `(.L_x_5868) ;  /* 0x0000000c00407947 */ /* 0x000fec0003800000 */
.L_x_5864:
        /* <DEDUP_REMOVED lines=9> */
.L_x_5872:
[----:B------:R0:W5:Y:S01]  /*8070*/  LDG.E.U16 R0, desc[UR36][R2.64] ;  /* 0x0000002402007981 */ /* 0x000162000c1e1500 */
[----:B------:R-:W-:Y:S05]  /*8080*/  BRA `(.L_x_5868) ;  /* 0x0000000c00147947 */ /* 0x000fea0003800000 */
.L_x_5871:
        /* <DEDUP_REMOVED lines=9> */
.L_x_5874:
[----:B------:R1:W5:Y:S01]  /*8120*/  LDG.E.U16 R0, desc[UR36][R2.64] ;  /* 0x0000002402007981 */ /* 0x000362000c1e1500 */
[----:B------:R-:W-:Y:S05]  /*8130*/  BRA `(.L_x_5868) ;  /* 0x0000000800e87947 */ /* 0x000fea0003800000 */
.L_x_5873:
        /* <DEDUP_REMOVED lines=8> */
.L_x_5863:
        /* <DEDUP_REMOVED lines=13> */
.L_x_5877:
        /* <DEDUP_REMOVED lines=8> */
.L_x_5876:
        /* <DEDUP_REMOVED lines=28> */
.L_x_5879:
        /* <DEDUP_REMOVED lines=15> */
.L_x_5878:
[----:B------:R-:W2:Y:S02]  /*85c0*/  LDG.E.U16 R0, desc[UR36][R2.64] ;  /* 0x0000002402007981 */ /* 0x000ea4000c1e1500 */
[----:B--2---:R-:W-:-:S05]  /*85d0*/  IMAD.U32 R0, R0, 0x10000, RZ ;  /* 0x0001000000007824 */ /* 0x004fca00078e00ff */
[----:B------:R-:W-:Y:S01]  /*85e0*/  F2FP.F16.F32.PACK_AB R0, RZ, R0 ;  /* 0x00000000ff00723e */ /* 0x000fe200000000ff */
[----:B------:R-:W-:Y:S06]  /*85f0*/  BRA `(.L_x_5868) ;  /* 0x0000000400b87947 */ /* 0x000fec0003800000 */
.L_x_5875:
        /* <DEDUP_REMOVED lines=12> */
.L_x_5882:
        /* <DEDUP_REMOVED lines=21> */
.L_x_5886:
[----:B------:R-:W-:Y:S05]  /*8810*/  BSYNC B1 ;  /* 0x0000000000017941 */ /* 0x000fea0003800000 */
.L_x_5885:
[----:B------:R-:W-:Y:S01]  /*8820*/  LEA R3, R0, 0x3b800000, 0x17 ;  /* 0x3b80000000037811 */ /* 0x000fe200078eb8ff */
[----:B------:R-:W-:-:S05]  /*8830*/  IMAD.SHL.U32 R0, R2, 0x100000, RZ ;  /* 0x0010000002007824 */ /* 0x000fca00078e00ff */
[----:B------:R-:W-:-:S07]  /*8840*/  LOP3.LUT R0, R3, R0, R4, 0xfe, !PT ;  /* 0x0000000003007212 */ /* 0x000fce00078efe04 */
.L_x_5884:
[----:B------:R-:W-:Y:S05]  /*8850*/  BSYNC B0 ;  /* 0x0000000000007941 */ /* 0x000fea0003800000 */
.L_x_5883:
[----:B------:R-:W-:Y:S01]  /*8860*/  F2FP.F16.F32.PACK_AB R0, RZ, R0 ;  /* 0x00000000ff00723e */ /* 0x000fe200000000ff */
[----:B------:R-:W-:Y:S06]  /*8870*/  BRA `(.L_x_5868) ;  /* 0x0000000400187947 */ /* 0x000fec0003800000 */
.L_x_5881:
        /* <DEDUP_REMOVED lines=21> */
.L_x_5890:
[----:B------:R-:W-:Y:S05]  /*89d0*/  BSYNC B1 ;  /* 0x0000000000017941 */ /* 0x000fea0003800000 */
.L_x_5889:
[----:B------:R-:W-:Y:S01]  /*89e0*/  LEA R3, R0, 0x37800000, 0x17 ;  /* 0x3780000000037811 */ /* 0x000fe200078eb8ff */
[----:B------:R-:W-:-:S05]  /*89f0*/  IMAD.SHL.U32 R0, R2, 0x200000, RZ ;  /* 0x0020000002007824 */ /* 0x000fca00078e00ff */
[----:B------:R-:W-:-:S07]  /*8a00*/  LOP3.LUT R0, R3, R0, R4, 0xfe, !PT ;  /* 0x0000000003007212 */ /* 0x000fce00078efe04 */
.L_x_5888:
[----:B------:R-:W-:Y:S05]  /*8a10*/  BSYNC B0 ;  /* 0x0000000000007941 */ /* 0x000fea0003800000 */
.L_x_5887:
[----:B------:R-:W-:Y:S01]  /*8a20*/  F2FP.F16.F32.PACK_AB R0, RZ, R0 ;  /* 0x00000000ff00723e */ /* 0x000fe200000000ff */
[----:B------:R-:W-:Y:S06]  /*8a30*/  BRA `(.L_x_5868) ;  /* 0x0000000000a87947 */ /* 0x000fec0003800000 */
.L_x_5880:
        /* <DEDUP_REMOVED lines=14> */
.L_x_5894:
[----:B------:R-:W-:Y:S05]  /*8b20*/  BSYNC B0 ;  /* 0x0000000000007941 */ /* 0x000fea0003800000 */
.L_x_5893:
[----:B------:R-:W-:Y:S01]  /*8b30*/  F2FP.F16.F32.PACK_AB R0, RZ, R0 ;  /* 0x00000000ff00723e */ /* 0x000fe200000000ff */
[----:B------:R-:W-:Y:S06]  /*8b40*/  BRA `(.L_x_5868) ;  /* 0x0000000000647947 */ /* 0x000fec0003800000 */
.L_x_5867:
        /* <DEDUP_REMOVED lines=16> */
.L_x_5895:
[----:B------:R-:W-:Y:S01]  /*8c50*/  PRMT R0, RZ, 0x7610, R0 ;  /* 0x00007610ff007816 */ /* 0x000fe20000000000 */
[----:B------:R-:W-:Y:S06]  /*8c60*/  BRA `(.L_x_5868) ;  /* 0x00000000001c7947 */ /* 0x000fec0003800000 */
.L_x_5892:
[----:B------:R-:W2:Y:S02]  /*8c70*/  LDG.E.64 R2, desc[UR36][R2.64] ;  /* 0x0000002402027981 */ /* 0x000ea4000c1e1b00 */
[----:B--2---:R-:W0:Y:S02]  /*8c80*/  I2F.U64 R0, R2 ;  /* 0x0000000200007312 */ /* 0x004e240000301000 */
[----:B0-----:R-:W-:Y:S01]  /*8c90*/  F2FP.F16.F32.PACK_AB R0, RZ, R0 ;  /* 0x00000000ff00723e */ /* 0x001fe200000000ff */
[----:B------:R-:W-:Y:S06]  /*8ca0*/  BRA `(.L_x_5868) ;  /* 0x00000000000c7947 */ /* 0x000fec0003800000 */
.L_x_5891:
[----:B------:R-:W2:Y:S02]  /*8cb0*/  LDG.E R2, desc[UR36][R2.64] ;  /* 0x0000002402027981 */ /* 0x000ea4000c1e1900 */
[----:B--2---:R-:W-:-:S04]  /*8cc0*/  I2FP.F32.U32 R0, R2 ;  /* 0x0000000200007245 */ /* 0x004fc80000201000 */
[----:B------:R-:W-:-:S07]  /*8cd0*/  F2FP.F16.F32.PACK_AB R0, RZ, R0 ;  /* 0x00000000ff00723e */ /* 0x000fce00000000ff */
.L_x_5868:
        /* <DEDUP_REMOVED lines=34> */
.L_x_5897:
[----:B------:R-:W-:Y:S05]  /*8f00*/  BSYNC B0 ;  /* 0x0000000000007941 */ /* 0x000fea0003800000 */
.L_x_5896:
        /* <DEDUP_REMOVED lines=18> */
.L_x_5901:
[----:B------:R-:W-:-:S06]  /*9030*/  HADD2.F32 R3, -RZ, R0.H0_H0 ;  /* 0x20000000ff037230 */ /* 0x000fcc0000004100 */
[----:B------:R-:W0:Y:S02]  /*9040*/  F2I.S64.TRUNC R2, R3 ;  /* 0x0000000300027311 */ /* 0x000e24000020d900 */
[----:B0-----:R0:W-:Y:S01]  /*9050*/  STG.E.U8 desc[UR36][R16.64], R2 ;  /* 0x0000000210007986 */ /* 0x0011e2000c101124 */
[----:B------:R-:W-:Y:S05]  /*9060*/  BRA `(.L_x_5903) ;  /* 0x0000000c00847947 */ /* 0x000fea0003800000 */
.L_x_5900:
        /* <DEDUP_REMOVED lines=10> */
.L_x_5905:
[----:B------:R-:W-:-:S04]  /*9110*/  HADD2.F32 R0, -RZ, R0.H0_H0 ;  /* 0x20000000ff007230 */ /* 0x000fc80000004100 */
[----:B------:R-:W0:Y:S02]  /*9120*/  F2I.FTZ.TRUNC.NTZ R3, R0 ;  /* 0x0000000000037305 */ /* 0x000e24000021f100 */
[----:B0-----:R0:W-:Y:S01]  /*9130*/  STG.E desc[UR36][R16.64], R3 ;  /* 0x0000000310007986 */ /* 0x0011e2000c101924 */
[----:B------:R-:W-:Y:S05]  /*9140*/  BRA `(.L_x_5903) ;  /* 0x0000000c004c7947 */ /* 0x000fea0003800000 */
.L_x_5904:
[----:B------:R-:W-:-:S04]  /*9150*/  HADD2.F32 R0, -RZ, R0.H0_H0 ;  /* 0x20000000ff007230 */ /* 0x000fc80000004100 */
[----:B------:R-:W0:Y:S02]  /*9160*/  F2I.FTZ.TRUNC.NTZ R3, R0 ;  /* 0x0000000000037305 */ /* 0x000e24000021f100 */
[----:B0-----:R0:W-:Y:S01]  /*9170*/  STG.E.U16 desc[UR36][R16.64], R3 ;  /* 0x0000000310007986 */ /* 0x0011e2000c101524 */
[----:B------:R-:W-:Y:S05]  /*9180*/  BRA `(.L_x_5903) ;  /* 0x0000000c003c7947 */ /* 0x000fea0003800000 */
.L_x_5899:
        /* <DEDUP_REMOVED lines=9> */
.L_x_5907:
[----:B------:R0:W-:Y:S01]  /*9220*/  STG.E.U16 desc[UR36][R16.64], R0 ;  /* 0x0000000010007986 */ /* 0x0001e2000c101524 */
[----:B------:R-:W-:Y:S05]  /*9230*/  BRA `(.L_x_5903) ;  /* 0x0000000c00107947 */ /* 0x000fea0003800000 */
.L_x_5906:
        /* <DEDUP_REMOVED lines=10> */
.L_x_5909:
[----:B------:R-:W-:-:S05]  /*92e0*/  HADD2.F32 R0, -RZ, R0.H0_H0 ;  /* 0x20000000ff007230 */ /* 0x000fca0000004100 */
[----:B------:R-:W-:-:S04]  /*92f0*/  F2FP.F16.F32.PACK_AB R0, RZ, R0 ;  /* 0x00000000ff00723e */ /* 0x000fc800000000ff */
[----:B------:R-:W-:-:S05]  /*9300*/  PRMT R0, R0, 0x5410, RZ ;  /* 0x0000541000007816 */ /* 0x000fca00000000ff */
[----:B------:R0:W-:Y:S01]  /*9310*/  STG.E desc[UR36][R16.64], R0 ;  /* 0x0000000010007986 */ /* 0x0001e2000c101924 */
[----:B------:R-:W-:Y:S05]  /*9320*/  BRA `(.L_x_5903) ;  /* 0x0000000800d47947 */ /* 0x000fea0003800000 */
.L_x_5908:
[----:B------:R-:W-:-:S05]  /*9330*/  HADD2.F32 R2, -RZ, R0.H0_H0 ;  /* 0x20000000ff027230 */ /* 0x000fca0000004100 */
[----:B------:R-:W-:-:S06]  /*9340*/  FMUL.FTZ R2, R2, 1 ;  /* 0x3f80000002027820 */ /* 0x000fcc0000410000 */
[----:B------:R-:W0:Y:S02]  /*9350*/  F2F.F64.F32 R2, R2 ;  /* 0x0000000200027310 */ /* 0x000e240000201800 */
[----:B0-----:R0:W-:Y:S01]  /*9360*/  STG.E.64 desc[UR36][R16.64], R2 ;  /* 0x0000000210007986 */ /* 0x0011e2000c101b24 */
[----:B------:R-:W-:Y:S05]  /*9370*/  BRA `(.L_x_5903) ;  /* 0x0000000800c07947 */ /* 0x000fea0003800000 */
.L_x_5898:
        /* <DEDUP_REMOVED lines=13> */
.L_x_5912:
[----:B------:R-:W-:Y:S01]  /*9450*/  HADD2.F32 R0, -RZ, R0.H0_H0 ;  /* 0x20000000ff007230 */ /* 0x000fe20000004100 */
[----:B------:R-:W-:-:S04]  /*9460*/  CS2R R6, SRZ ;  /* 0x0000000000067805 */ /* 0x000fc8000001ff00 */
[----:B------:R-:W-:-:S04]  /*9470*/  FMUL.FTZ R0, R0, 1 ;  /* 0x3f80000000007820 */ /* 0x000fc80000410000 */
[----:B------:R-:W0:Y:S02]  /*9480*/  F2F.F64.F32 R4, R0 ;  /* 0x0000000000047310 */ /* 0x000e240000201800 */
[----:B0-----:R0:W-:Y:S01]  /*9490*/  STG.E.128 desc[UR36][R16.64], R4 ;  /* 0x0000000410007986 */ /* 0x0011e2000c101d24 */
[----:B------:R-:W-:Y:S05]  /*94a0*/  BRA `(.L_x_5903) ;  /* 0x0000000800747947 */ /* 0x000fea0003800000 */
.L_x_5911:
        /* <DEDUP_REMOVED lines=21> */
.L_x_5916:
[----:B------:R-:W-:Y:S05]  /*9600*/  BSYNC B0 ;  /* 0x0000000000007941 */ /* 0x000fea0003800000 */
.L_x_5915:
[----:B------:R-:W-:-:S05]  /*9610*/  LOP3.LUT R3, R0, R3, RZ, 0xfc, !PT ;  /* 0x0000000300037212 */ /* 0x000fca00078efcff */
[----:B------:R0:W-:Y:S01]  /*9620*/  STG.E.U8 desc[UR36][R16.64], R3 ;  /* 0x0000000310007986 */ /* 0x0001e2000c101124 */
[----:B------:R-:W-:Y:S05]  /*9630*/  BRA `(.L_x_5903) ;  /* 0x0000000800107947 */ /* 0x000fea0003800000 */
.L_x_5914:
        /* <DEDUP_REMOVED lines=13> */
.L_x_5918:
[----:B------:R-:W-:Y:S01]  /*9710*/  IMAD.MOV.U32 R0, RZ, RZ, 0x7f ;  /* 0x0000007fff007424 */ /* 0x000fe200078e00ff */
[----:B------:R-:W-:-:S04]  /*9720*/  ISETP.GT.U32.AND P0, PT, R2, 0x7f800000, PT ;  /* 0x7f8000000200780c */ /* 0x000fc80003f04070 */
[----:B------:R-:W-:-:S09]  /*9730*/  SEL R0, R0, 0x7c, P0 ;  /* 0x0000007c00007807 */ /* 0x000fd20000000000 */
.L_x_5919:
[----:B------:R-:W-:Y:S05]  /*9740*/  BSYNC B0 ;  /* 0x0000000000007941 */ /* 0x000fea0003800000 */
.L_x_5917:
[----:B------:R-:W-:-:S04]  /*9750*/  LOP3.LUT R2, R3, 0x80000000, RZ, 0xc0, !PT ;  /* 0x8000000003027812 */ /* 0x000fc800078ec0ff */
[----:B------:R-:W-:-:S04]  /*9760*/  SHF.R.U32.HI R3, RZ, 0x18, R2 ;  /* 0x00000018ff037819 */ /* 0x000fc80000011602 */
[----:B------:R-:W-:-:S05]  /*9770*/  LOP3.LUT R3, R0, R3, RZ, 0xfc, !PT ;  /* 0x0000000300037212 */ /* 0x000fca00078efcff */
[----:B------:R0:W-:Y:S01]  /*9780*/  STG.E.U8 desc[UR36][R16.64], R3 ;  /* 0x0000000310007986 */ /* 0x0001e2000c101124 */
[----:B------:R-:W-:Y:S05]  /*9790*/  BRA `(.L_x_5903) ;  /* 0x0000000400b87947 */ /* 0x000fea0003800000 */
.L_x_5913:
[----:B------:R-:W-:-:S05]  /*97a0*/  HADD2.F32 R0, -RZ, R0.H0_H0 ;  /* 0x20000000ff007230 */ /* 0x000fca0000004100 */
[----:B------:R-:W-:-:S05]  /*97b0*/  F2FP.BF16.F32.PACK_AB R0, RZ, R0 ;  /* 0x00000000ff00723e */ /* 0x000fca00000010ff */
[----:B------:R0:W-:Y:S01]  /*97c0*/  STG.E.U16 desc[UR36][R16.64], R0 ;  /* 0x0000000010007986 */ /* 0x0001e2000c101524 */
[----:B------:R-:W-:Y:S05]  /*97d0*/  BRA `(.L_x_5903) ;  /* 0x0000000400a87947 */ /* 0x000fea0003800000 */
.L_x_5910:
        /* <DEDUP_REMOVED lines=12> */
.L_x_5922:
        /* <DEDUP_REMOVED lines=17> */
.L_x_5925:
[----:B------:R-:W-:-:S04]  /*99b0*/  LOP3.LUT R2, R3, 0x80000000, RZ, 0xc0, !PT ;  /* 0x8000000003027812 */ /* 0x000fc800078ec0ff */
[----:B------:R-:W-:-:S04]  /*99c0*/  SHF.R.U32.HI R3, RZ, 0x18, R2 ;  /* 0x00000018ff037819 */ /* 0x000fc80000011602 */
[----:B------:R-:W-:-:S04]  /*99d0*/  LOP3.LUT R0, R0, R3, RZ, 0xfc, !PT ;  /* 0x0000000300007212 */ /* 0x000fc800078efcff */
[----:B------:R-:W-:-:S07]  /*99e0*/  PRMT R8, R0, 0x7610, R8 ;  /* 0x0000761000087816 */ /* 0x000fce0000000008 */
.L_x_5924:
[----:B------:R-:W-:Y:S05]  /*99f0*/  BSYNC B0 ;  /* 0x0000000000007941 */ /* 0x000fea0003800000 */
.L_x_5923:
[----:B------:R3:W-:Y:S01]  /*9a00*/  STG.E.U8 desc[UR36][R16.64], R8 ;  /* 0x0000000810007986 */ /* 0x0007e2000c101124 */
[----:B------:R-:W-:Y:S05]  /*9a10*/  BRA `(.L_x_5903) ;  /* 0x0000000400187947 */ /* 0x000fea0003800000 */
.L_x_5921:
        /* <DEDUP_REMOVED lines=17> */
.L_x_5928:
[----:B------:R-:W-:-:S04]  /*9b30*/  LOP3.LUT R2, R3, 0x80000000, RZ, 0xc0, !PT ;  /* 0x8000000003027812 */ /* 0x000fc800078ec0ff */
[----:B------:R-:W-:-:S04]  /*9b40*/  SHF.R.U32.HI R3, RZ, 0x18, R2 ;  /* 0x00000018ff037819 */ /* 0x000fc80000011602 */
[----:B------:R-:W-:-:S04]  /*9b50*/  LOP3.LUT R0, R0, R3, RZ, 0xfc, !PT ;  /* 0x0000000300007212 */ /* 0x000fc800078efcff */
[----:B------:R-:W-:-:S07]  /*9b60*/  PRMT R8, R0, 0x7610, R8 ;  /* 0x0000761000087816 */ /* 0x000fce0000000008 */
.L_x_5927:
[----:B------:R-:W-:Y:S05]  /*9b70*/  BSYNC B0 ;  /* 0x0000000000007941 */ /* 0x000fea0003800000 */
.L_x_5926:
[----:B------:R0:W-:Y:S01]  /*9b80*/  STG.E.U8 desc[UR36][R16.64], R8 ;  /* 0x0000000810007986 */ /* 0x0001e2000c101124 */
[----:B------:R-:W-:Y:S05]  /*9b90*/  BRA `(.L_x_5903) ;  /* 0x0000000000b87947 */ /* 0x000fea0003800000 */
.L_x_5920:
        /* <DEDUP_REMOVED lines=22> */
.L_x_5902:
        /* <DEDUP_REMOVED lines=16> */
.L_x_5931:
[----:B------:R-:W-:Y:S05]  /*9e00*/  BRA `(.L_x_5903) ;  /* 0x00000000001c7947 */ /* 0x000fea0003800000 */
.L_x_5930:
[----:B------:R-:W-:-:S06]  /*9e10*/  HADD2.F32 R2, -RZ, R0.H0_H0 ;  /* 0x20000000ff027230 */ /* 0x000fcc0000004100 */
[----:B------:R-:W0:Y:S02]  /*9e20*/  F2I.U64.TRUNC R2, R2 ;  /* 0x0000000200027311 */ /* 0x000e24000020d800 */
[----:B0-----:R0:W-:Y:S01]  /*9e30*/  STG.E.64 desc[UR36][R16.64], R2 ;  /* 0x0000000210007986 */ /* 0x0011e2000c101b24 */
[----:B------:R-:W-:Y:S05]  /*9e40*/  BRA `(.L_x_5903) ;  /* 0x00000000000c7947 */ /* 0x000fea0003800000 */
.L_x_5929:
[----:B------:R-:W-:-:S04]  /*9e50*/  HADD2.F32 R0, -RZ, R0.H0_H0 ;  /* 0x20000000ff007230 */ /* 0x000fc80000004100 */
[----:B------:R-:W0:Y:S02]  /*9e60*/  F2I.FTZ.U32.TRUNC.NTZ R3, R0 ;  /* 0x0000000000037305 */ /* 0x000e24000021f000 */
[----:B0-----:R2:W-:Y:S02]  /*9e70*/  STG.E desc[UR36][R16.64], R3 ;  /* 0x0000000310007986 */ /* 0x0015e4000c101924 */
.L_x_5903:
[----:B------:R-:W-:-:S07]  /*9e80*/  VIADD R19, R19, 0x80 ;  /* 0x0000008013137836 */ /* 0x000fce0000000000 */
.L_x_5861:
[----:B------:R-:W-:Y:S05]  /*9e90*/  BSYNC B6 ;  /* 0x0000000000067941 */ /* 0x000fea0003800000 */
.L_x_5860:
[----:B------:R-:W-:Y:S02]  /*9ea0*/  ULDC UR4, c[0x0][0x210] ;  /* 0x0000840000047ab9 */ /* 0x000fe40000000800 */
[----:B------:R-:W-:-:S13]  /*9eb0*/  ISETP.GE.AND P0, PT, R19, UR4, PT ;  /* 0x0000000413007c0c */ /* 0x000fda000bf06270 */
[----:B------:R-:W-:Y:S05]  /*9ec0*/  @P0 EXIT ;  /* 0x000000000000094d */ /* 0x000fea0003800000 */
        /* <DEDUP_REMOVED lines=303> */
.L_x_5932:
        /* <DEDUP_REMOVED lines=22> */
.L_x_5936:
[----:B------:R-:W2:Y:S02]  /*b320*/  LDG.E.U8 R2, desc[UR36][R2.64] ;  /* 0x0000002402027981 */ /* 0x000ea4000c1e1100 */
[----:B--2---:R-:W-:-:S04]  /*b330*/  I2FP.F32.U32 R0, R2 ;  /* 0x0000000200007245 */ /* 0x004fc80000201000 */
[----:B------:R-:W-:Y:S01]  /*b340*/  F2FP.F16.F32.PACK_AB R0, RZ, R0 ;  /* 0x00000000ff00723e */ /* 0x000fe200000000ff */
[----:B------:R-:W-:Y:S06]  /*b350*/  BRA `(.L_x_5938) ;  /* 0x0000000c00887947 */ /* 0x000fec0003800000 */
.L_x_5935:
        /* <DEDUP_REMOVED lines=10> */
.L_x_5940:
[----:B------:R-:W2:Y:S02]  /*b400*/  LDG.E R2, desc[UR36][R2.64] ;  /* 0x0000002402027981 */ /* 0x000ea4000c1e1900 */
[----:B--2---:R-:W-:-:S04]  /*b410*/  I2FP.F32.S32 R0, R2 ;  /* 0x0000000200007245 */ /* 0x004fc80000201400 */
[----:B------:R-:W-:Y:S01]  /*b420*/  F2FP.F16.F32.PACK_AB R0, RZ, R0 ;  /* 0x00000000ff00723e */ /* 0x000fe200000000ff */
[----:B------:R-:W-:Y:S06]  /*b430*/  BRA `(.L_x_5938) ;  /* 0x0000000c00507947 */ /* 0x000fec0003800000 */
.L_x_5939:
[----:B------:R-:W2:Y:S02]  /*b440*/  LDG.E.U16 R2, desc[UR36][R2.64] ;  /* 0x0000002402027981 */ /* 0x000ea4000c1e1500 */
[----:B--2---:R-:W0:Y:S02]  /*b450*/  I2F.S16 R0, R2 ;  /* 0x0000000200007306 */ /* 0x004e240000101400 */
[----:B0-----:R-:W-:Y:S01]  /*b460*/  F2FP.F16.F32.PACK_AB R0, RZ, R0 ;  /* 0x00000000ff00723e */ /* 0x001fe200000000ff */
[----:B------:R-:W-:Y:S06]  /*b470*/  BRA `(.L_x_5938) ;  /* 0x0000000c00407947 */ /* 0x000fec0003800000 */
.L_x_5934:
        /* <DEDUP_REMOVED lines=9> */
.L_x_5942:
[----:B------:R0:W5:Y:S01]  /*b510*/  LDG.E.U16 R0, desc[UR36][R2.64] ;  /* 0x0000002402007981 */ /* 0x000162000c1e1500 */
[----:B------:R-:W-:Y:S05]  /*b520*/  BRA `(.L_x_5938) ;  /* 0x0000000c00147947 */ /* 0x000fea0003800000 */
.L_x_5941:
        /* <DEDUP_REMOVED lines=9> */
.L_x_5944:
[----:B------:R1:W5:Y:S01]  /*b5c0*/  LDG.E.U16 R0, desc[UR36][R2.64] ;  /* 0x0000002402007981 */ /* 0x000362000c1e1500 */
[----:B------:R-:W-:Y:S05]  /*b5d0*/  BRA `(.L_x_5938) ;  /* 0x0000000800e87947 */ /* 0x000fea0003800000 */
.L_x_5943:
        /* <DEDUP_REMOVED lines=8> */
.L_x_5933:
        /* <DEDUP_REMOVED lines=13> */
.L_x_5947:
        /* <DEDUP_REMOVED lines=8> */
.L_x_5946:
        /* <DEDUP_REMOVED lines=28> */
.L_x_5949:
        /* <DEDUP_REMOVED lines=15> */
.L_x_5948:
[----:B------:R-:W2:Y:S02]  /*ba60*/  LDG.E.U16 R0, desc[UR36][R2.64] ;  /* 0x0000002402007981 */ /* 0x000ea4000c1e1500 */
[----:B--2---:R-:W-:-:S05]  /*ba70*/  IMAD.U32 R0, R0, 0x10000, RZ ;  /* 0x0001000000007824 */ /* 0x004fca00078e00ff */
[----:B------:R-:W-:Y:S01]  /*ba80*/  F2FP.F16.F32.PACK_AB R0, RZ, R0 ;  /* 0x00000000ff00723e */ /* 0x000fe200000000ff */
[----:B------:R-:W-:Y:S06]  /*ba90*/  BRA `(.L_x_5938) ;  /* 0x0000000400b87947 */ /* 0x000fec0003800000 */
.L_x_5945:
        /* <DEDUP_REMOVED lines=12> */
.L_x_5952:
        /* <DEDUP_REMOVED lines=21> */
.L_x_5956:
[----:B------:R-:W-:Y:S05]  /*bcb0*/  BSYNC B1 ;  /* 0x0000000000017941 */ /* 0x000fea0003800000 */
.L_x_5955:
[----:B------:R-:W-:Y:S01]  /*bcc0*/  LEA R3, R0, 0x3b800000, 0x17 ;  /* 0x3b80000000037811 */ /* 0x000fe200078eb8ff */
[----:B------:R-:W-:-:S05]  /*bcd0*/  IMAD.SHL.U32 R0, R2, 0x100000, RZ ;  /* 0x0010000002007824 */ /* 0x000fca00078e00ff */
[----:B------:R-:W-:-:S07]  /*bce0*/  LOP3.LUT R0, R3, R0, R4, 0xfe, !PT ;  /* 0x0000000003007212 */ /* 0x000fce00078efe04 */
.L_x_5954:
[----:B------:R-:W-:Y:S05]  /*bcf0*/  BSYNC B0 ;  /* 0x0000000000007941 */ /* 0x000fea0003800000 */
.L_x_5953:
[----:B------:R-:W-:Y:S01]  /*bd00*/  F2FP.F16.F32.PACK_AB R0, RZ, R0 ;  /* 0x00000000ff00723e */ /* 0x000fe200000000ff */
[----:B------:R-:W-:Y:S06]  /*bd10*/  BRA `(.L_x_5938) ;  /* 0x0000000400187947 */ /* 0x000fec0003800000 */
.L_x_5951:
        /* <DEDUP_REMOVED lines=21> */
.L_x_5960:
[----:B------:R-:W-:Y:S05]  /*be70*/  BSYNC B1 ;  /* 0x0000000000017941 */ /* 0x000fea0003800000 */
.L_x_5959:
[----:B------:R-:W-:Y:S01]  /*be80*/  LEA R3, R0, 0x37800000, 0x17 ;  /* 0x3780000000037811 */ /* 0x000fe200078eb8ff */
[----:B------:R-:W-:-:S05]  /*be90*/  IMAD.SHL.U32 R0, R2, 0x200000, RZ ;  /* 0x0020000002007824 */ /* 0x000fca00078e00ff */
[----:B------:R-:W-:-:S07]  /*bea0*/  LOP3.LUT R0, R3, R0, R4, 0xfe, !PT ;  /* 0x0000000003007212 */ /* 0x000fce00078efe04 */
.L_x_5958:
[----:B------:R-:W-:Y:S05]  /*beb0*/  BSYNC B0 ;  /* 0x0000000000007941 */ /* 0x000fea0003800000 */
.L_x_5957:
[----:B------:R-:W-:Y:S01]  /*bec0*/  F2FP.F16.F32.PACK_AB R0, RZ, R0 ;  /* 0x00000000ff00723e */ /* 0x000fe200000000ff */
[----:B------:R-:W-:Y:S06]  /*bed0*/  BRA `(.L_x_5938) ;  /* 0x0000000000a87947 */ /* 0x000fec0003800000 */
.L_x_5950:
        /* <DEDUP_REMOVED lines=14> */
.L_x_5964:
[----:B------:R-:W-:Y:S05]  /*bfc0*/  BSYNC B0 ;  /* 0x0000000000007941 */ /* 0x000fea0003800000 */
.L_x_5963:
[----:B------:R-:W-:Y:S01]  /*bfd0*/  F2FP.F16.F32.PACK_AB R0, RZ, R0 ;  /* 0x00000000ff00723e */ /* 0x000fe200000000ff */
[----:B------:R-:W-:Y:S06]  /*bfe0*/  BRA `(.L_x_5938) ;  /* 0x0000000000647947 */ /* 0x000fec0003800000 */
.L_x_5937:
        /* <DEDUP_REMOVED lines=16> */
.L_x_5965:
[----:B------:R-:W-:Y:S01]  /*c0f0*/  PRMT R0, RZ, 0x7610, R0 ;  /* 0x00007610ff007816 */ /* 0x000fe20000000000 */
[----:B------:R-:W-:Y:S06]  /*c100*/  BRA `(.L_x_5938) ;  /* 0x00000000001c7947 */ /* 0x000fec0003800000 */
.L_x_5962:
[----:B------:R-:W2:Y:S02]  /*c110*/  LDG.E.64 R2, desc[UR36][R2.64] ;  /* 0x0000002402027981 */ /* 0x000ea4000c1e1b00 */
[----:B--2---:R-:W0:Y:S02]  /*c120*/  I2F.U64 R0, R2 ;  /* 0x0000000200007312 */ /* 0x004e240000301000 */
[----:B0-----:R-:W-:Y:S01]  /*c130*/  F2FP.F16.F32.PACK_AB R0, RZ, R0 ;  /* 0x00000000ff00723e */ /* 0x001fe200000000ff */
[----:B------:R-:W-:Y:S06]  /*c140*/  BRA `(.L_x_5938) ;  /* 0x00000000000c7947 */ /* 0x000fec0003800000 */
.L_x_5961:
[----:B------:R-:W2:Y:S02]  /*c150*/  LDG.E R2, desc[UR36][R2.64] ;  /* 0x0000002402027981 */ /* 0x000ea4000c1e1900 */
[----:B--2---:R-:W-:-:S04]  /*c160*/  I2FP.F32.U32 R0, R2 ;  /* 0x0000000200007245 */ /* 0x004fc80000201000 */
[----:B------:R-:W-:-:S07]  /*c170*/  F2FP.F16.F32.PACK_AB R0, RZ, R0 ;  /* 0x00000000ff00723e */ /* 0x000fce00000000ff */
.L_x_5938:
        /* <DEDUP_REMOVED lines=34> */
.L_x_5967:
[----:B------:R-:W-:Y:S05]  /*c3a0*/  BSYNC B0 ;  /* 0x0000000000007941 */ /* 0x000fea0003800000 */
.L_x_5966:
        /* <DEDUP_REMOVED lines=18> */
.L_x_5971:
[----:B------:R-:W-:-:S06]  /*c4d0*/  HADD2.F32 R3, -RZ, R0.H0_H0 ;  /* 0x20000000ff037230 */ /* 0x000fcc0000004100 */
[----:B------:R-:W0:Y:S02]  /*c4e0*/  F2I.S64.TRUNC R2, R3 ;  /* 0x0000000300027311 */ /* 0x000e24000020d900 */
[----:B0-----:R-:W-:Y:S01]  /*c4f0*/  STG.E.U8 desc[UR36][R16.64], R2 ;  /* 0x0000000210007986 */ /* 0x001fe2000c101124 */
[----:B------:R-:W-:Y:S05]  /*c500*/  EXIT ;  /* 0x000000000000794d */ /* 0x000fea0003800000 */
.L_x_5970:
        /* <DEDUP_REMOVED lines=10> */
.L_x_5974:
[----:B------:R-:W-:-:S04]  /*c5b0*/  HADD2.F32 R0, -RZ, R0.H0_H0 ;  /* 0x20000000ff007230 */ /* 0x000fc80000004100 */
[----:B------:R-:W0:Y:S02]  /*c5c0*/  F2I.FTZ.TRUNC.NTZ R3, R0 ;  /* 0x0000000000037305 */ /* 0x000e24000021f100 */
[----:B0-----:R-:W-:Y:S01]  /*c5d0*/  STG.E desc[UR36][R16.64], R3 ;  /* 0x0000000310007986 */ /* 0x001fe2000c101924 */
[----:B------:R-:W-:Y:S05]  /*c5e0*/  EXIT ;  /* 0x000000000000794d */ /* 0x000fea0003800000 */
.L_x_5973:
[----:B------:R-:W-:-:S04]  /*c5f0*/  HADD2.F32 R0, -RZ, R0.H0_H0 ;  /* 0x20000000ff007230 */ /* 0x000fc80000004100 */
[----:B------:R-:W0:Y:S02]  /*c600*/  F2I.FTZ.TRUNC.NTZ R3, R0 ;  /* 0x0000000000037305 */ /* 0x000e24000021f100 */
[----:B0-----:R-:W-:Y:S01]  /*c610*/  STG.E.U16 desc[UR36][R16.64], R3 ;  /* 0x0000000310007986 */ /* 0x001fe2000c101524 */
[----:B------:R-:W-:Y:S05]  /*c620*/  EXIT ;  /* 0x000000000000794d */ /* 0x000fea0003800000 */
.L_x_5969:
        /* <DEDUP_REMOVED lines=9> */
.L_x_5976:
[----:B------:R-:W-:Y:S01]  /*c6c0*/  STG.E.U16 desc[UR36][R16.64], R0 ;  /* 0x0000000010007986 */ /* 0x000fe2000c101524 */
[----:B------:R-:W-:Y:S05]  /*c6d0*/  EXIT ;  /* 0x000000000000794d */ /* 0x000fea0003800000 */
.L_x_5975:
        /* <DEDUP_REMOVED lines=10> */
.L_x_5978:
[----:B------:R-:W-:-:S05]  /*c780*/  HADD2.F32 R0, -RZ, R0.H0_H0 ;  /* 0x20000000ff007230 */ /* 0x000fca0000004100 */
[----:B------:R-:W-:-:S04]  /*c790*/  F2FP.F16.F32.PACK_AB R0, RZ, R0 ;  /* 0x00000000ff00723e */ /* 0x000fc800000000ff */
[----:B------:R-:W-:-:S05]  /*c7a0*/  PRMT R0, R0, 0x5410, RZ ;  /* 0x0000541000007816 */ /* 0x000fca00000000ff */
[----:B------:R-:W-:Y:S01]  /*c7b0*/  STG.E desc[UR36][R16.64], R0 ;  /* 0x0000000010007986 */ /* 0x000fe2000c101924 */
[----:B------:R-:W-:Y:S05]  /*c7c0*/  EXIT ;  /* 0x000000000000794d */ /* 0x000fea0003800000 */
.L_x_5977:
[----:B------:R-:W-:-:S05]  /*c7d0*/  HADD2.F32 R2, -RZ, R0.H0_H0 ;  /* 0x20000000ff027230 */ /* 0x000fca0000004100 */
[----:B------:R-:W-:-:S06]  /*c7e0*/  FMUL.FTZ R2, R2, 1 ;  /* 0x3f80000002027820 */ /* 0x000fcc0000410000 */
[----:B------:R-:W0:Y:S02]  /*c7f0*/  F2F.F64.F32 R2, R2 ;  /* 0x0000000200027310 */ /* 0x000e240000201800 */
[----:B0-----:R-:W-:Y:S01]  /*c800*/  STG.E.64 desc[UR36][R16.64], R2 ;  /* 0x0000000210007986 */ /* 0x001fe2000c101b24 */
[----:B------:R-:W-:Y:S05]  /*c810*/  EXIT ;  /* 0x000000000000794d */ /* 0x000fea0003800000 */
.L_x_5968:
        /* <DEDUP_REMOVED lines=13> */
.L_x_5981:
[----:B------:R-:W-:Y:S01]  /*c8f0*/  HADD2.F32 R0, -RZ, R0.H0_H0 ;  /* 0x20000000ff007230 */ /* 0x000fe20000004100 */
[----:B------:R-:W-:-:S04]  /*c900*/  CS2R R6, SRZ ;  /* 0x0000000000067805 */ /* 0x000fc8000001ff00 */
[----:B------:R-:W-:-:S04]  /*c910*/  FMUL.FTZ R0, R0, 1 ;  /* 0x3f80000000007820 */ /* 0x000fc80000410000 */
[----:B------:R-:W0:Y:S02]  /*c920*/  F2F.F64.F32 R4, R0 ;  /* 0x0000000000047310 */ /* 0x000e240000201800 */
[----:B0-----:R-:W-:Y:S01]  /*c930*/  STG.E.128 desc[UR36][R16.64], R4 ;  /* 0x0000000410007986 */ /* 0x001fe2000c101d24 */
[----:B------:R-:W-:Y:S05]  /*c940*/  EXIT ;  /* 0x000000000000794d */ /* 0x000fea0003800000 */
.L_x_5980:
        /* <DEDUP_REMOVED lines=21> */
.L_x_5985:
[----:B------:R-:W-:Y:S05]  /*caa0*/  BSYNC B0 ;  /* 0x0000000000007941 */ /* 0x000fea0003800000 */
.L_x_5984:
[----:B------:R-:W-:-:S05]  /*cab0*/  LOP3.LUT R3, R0, R3, RZ, 0xfc, !PT ;  /* 0x0000000300037212 */ /* 0x000fca00078efcff */
[----:B------:R-:W-:Y:S01]  /*cac0*/  STG.E.U8 desc[UR36][R16.64], R3 ;  /* 0x0000000310007986 */ /* 0x000fe2000c101124 */
[----:B------:R-:W-:Y:S05]  /*cad0*/  EXIT ;  /* 0x000000000000794d */ /* 0x000fea0003800000 */
.L_x_5983:
        /* <DEDUP_REMOVED lines=13> */
.L_x_5987:
[----:B------:R-:W-:Y:S01]  /*cbb0*/  IMAD.MOV.U32 R0, RZ, RZ, 0x7f ;  /* 0x0000007fff007424 */ /* 0x000fe200078e00ff */
[----:B------:R-:W-:-:S04]  /*cbc0*/  ISETP.GT.U32.AND P0, PT, R2, 0x7f800000, PT ;  /* 0x7f8000000200780c */ /* 0x000fc80003f04070 */
[----:B------:R-:W-:-:S09]  /*cbd0*/  SEL R0, R0, 0x7c, P0 ;  /* 0x0000007c00007807 */ /* 0x000fd20000000000 */
.L_x_5988:
[----:B------:R-:W-:Y:S05]  /*cbe0*/  BSYNC B0 ;  /* 0x0000000000007941 */ /* 0x000fea0003800000 */
.L_x_5986:
[----:B------:R-:W-:-:S04]  /*cbf0*/  LOP3.LUT R2, R3, 0x80000000, RZ, 0xc0, !PT ;  /* 0x8000000003027812 */ /* 0x000fc800078ec0ff */
[----:B------:R-:W-:-:S04]  /*cc00*/  SHF.R.U32.HI R3, RZ, 0x18, R2 ;  /* 0x00000018ff037819 */ /* 0x000fc80000011602 */
[----:B------:R-:W-:-:S05]  /*cc10*/  LOP3.LUT R3, R0, R3, RZ, 0xfc, !PT ;  /* 0x0000000300037212 */ /* 0x000fca00078efcff */
[----:B------:R-:W-:Y:S01]  /*cc20*/  STG.E.U8 desc[UR36][R16.64], R3 ;  /* 0x0000000310007986 */ /* 0x000fe2000c101124 */
[----:B------:R-:W-:Y:S05]  /*cc30*/  EXIT ;  /* 0x000000000000794d */ /* 0x000fea0003800000 */
.L_x_5982:
[----:B------:R-:W-:-:S05]  /*cc40*/  HADD2.F32 R0, -RZ, R0.H0_H0 ;  /* 0x20000000ff007230 */ /* 0x000fca0000004100 */
[----:B------:R-:W-:-:S05]  /*cc50*/  F2FP.BF16.F32.PACK_AB R0, RZ, R0 ;  /* 0x00000000ff00723e */ /* 0x000fca00000010ff */
[----:B------:R-:W-:Y:S01]  /*cc60*/  STG.E.U16 desc[UR36][R16.64], R0 ;  /* 0x0000000010007986 */ /* 0x000fe2000c101524 */
[----:B------:R-:W-:Y:S05]  /*cc70*/  EXIT ;  /* 0x000000000000794d */ /* 0x000fea0003800000 */
.L_x_5979:
        /* <DEDUP_REMOVED lines=12> */
.L_x_5991:
        /* <DEDUP_REMOVED lines=17> */
.L_x_5994:
[----:B------:R-:W-:-:S04]  /*ce50*/  LOP3.LUT R2, R3, 0x80000000, RZ, 0xc0, !PT ;  /* 0x8000000003027812 */ /* 0x000fc800078ec0ff */
[----:B------:R-:W-:-:S04]  /*ce60*/  SHF.R.U32.HI R3, RZ, 0x18, R2 ;  /* 0x00000018ff037819 */ /* 0x000fc80000011602 */
[----:B------:R-:W-:-:S04]  /*ce70*/  LOP3.LUT R0, R0, R3, RZ, 0xfc, !PT ;  /* 0x0000000300007212 */ /* 0x000fc800078efcff */
[----:B------:R-:W-:-:S07]  /*ce80*/  PRMT R8, R0, 0x7610, R8 ;  /* 0x0000761000087816 */ /* 0x000fce0000000008 */
.L_x_5993:
[----:B------:R-:W-:Y:S05]  /*ce90*/  BSYNC B0 ;  /* 0x0000000000007941 */ /* 0x000fea0003800000 */
.L_x_5992:
[----:B------:R-:W-:Y:S01]  /*cea0*/  STG.E.U8 desc[UR36][R16.64], R8 ;  /* 0x0000000810007986 */ /* 0x000fe2000c101124 */
[----:B------:R-:W-:Y:S05]  /*ceb0*/  EXIT ;  /* 0x000000000000794d */ /* 0x000fea0003800000 */
.L_x_5990:
        /* <DEDUP_REMOVED lines=17> */
.L_x_5997:
[----:B------:R-:W-:-:S04]  /*cfd0*/  LOP3.LUT R2, R3, 0x80000000, RZ, 0xc0, !PT ;  /* 0x8000000003027812 */ /* 0x000fc800078ec0ff */
[----:B------:R-:W-:-:S04]  /*cfe0*/  SHF.R.U32.HI R3, RZ, 0x18, R2 ;  /* 0x00000018ff037819 */ /* 0x000fc80000011602 */
[----:B------:R-:W-:-:S04]  /*cff0*/  LOP3.LUT R0, R0, R3, RZ, 0xfc, !PT ;  /* 0x0000000300007212 */ /* 0x000fc800078efcff */
[----:B------:R-:W-:-:S07]  /*d000*/  PRMT R8, R0, 0x7610, R8 ;  /* 0x0000761000087816 */ /* 0x000fce0000000008 */
.L_x_5996:
[----:B------:R-:W-:Y:S05]  /*d010*/  BSYNC B0 ;  /* 0x0000000000007941 */ /* 0x000fea0003800000 */
.L_x_5995:
[----:B------:R-:W-:Y:S01]  /*d020*/  STG.E.U8 desc[UR36][R16.64], R8 ;  /* 0x0000000810007986 */ /* 0x000fe2000c101124 */
[----:B------:R-:W-:Y:S05]  /*d030*/  EXIT ;  /* 0x000000000000794d */ /* 0x000fea0003800000 */
.L_x_5989:
        /* <DEDUP_REMOVED lines=22> */
.L_x_5972:
        /* <DEDUP_REMOVED lines=16> */
.L_x_6000:
[----:B------:R-:W-:Y:S05]  /*d2a0*/  EXIT ;  /* 0x000000000000794d */ /* 0x000fea0003800000 */
.L_x_5999:
[----:B------:R-:W-:-:S06]  /*d2b0*/  HADD2.F32 R2, -RZ, R0.H0_H0 ;  /* 0x20000000ff027230 */ /* 0x000fcc0000004100 */
[----:B------:R-:W0:Y:S02]  /*d2c0*/  F2I.U64.TRUNC R2, R2 ;  /* 0x0000000200027311 */ /* 0x000e24000020d800 */
[----:B0-----:R-:W-:Y:S01]  /*d2d0*/  STG.E.64 desc[UR36][R16.64], R2 ;  /* 0x0000000210007986 */ /* 0x001fe2000c101b24 */
[----:B------:R-:W-:Y:S05]  /*d2e0*/  EXIT ;  /* 0x000000000000794d */ /* 0x000fea0003800000 */
.L_x_5998:
[----:B------:R-:W-:-:S04]  /*d2f0*/  HADD2.F32 R0, -RZ, R0.H0_H0 ;  /* 0x20000000ff007230 */ /* 0x000fc80000004100 */
[----:B------:R-:W0:Y:S02]  /*d300*/  F2I.FTZ.U32.TRUNC.NTZ R3, R0 ;  /* 0x0000000000037305 */ /* 0x000e24000021f000 */
[----:B0-----:R-:W-:Y:S01]  /*d310*/  STG.E desc[UR36][R16.64], R3 ;  /* 0x0000000310007986 */ /* 0x001fe2000c101924 */
[----:B------:R-:W-:Y:S05]  /*d320*/  EXIT ;  /* 0x000000000000794d */ /* 0x000fea0003800000 */
.L_x_6001:
        /* <DEDUP_REMOVED lines=13> */
.L_x_8609:


//--------------------- .text._ZN2at6native27unrolled_elementwise_kernelIZZZNS0_61_GLOBAL__N__b29612f4_23_ActivationMishKernel_cu_9e10b42f_310211mish_kernelERNS_18TensorIteratorBaseEENKUlvE_clEvENKUlvE1_clEvEUlN3c104HalfEE_St5arrayIPcLm2EELi4E23TrivialOffsetCalculatorILi1EjESE_NS0_6memory12LoadWithCastILi1EEENSF_13StoreWithCastILi1EEEEEviT_T0_T2_T3_T4_T5_ --------------------------
	.section	.text._ZN2at6native27unrolled_elementwise_kernelIZZZNS0_61_GLOBAL__N__b29612f4_23_ActivationMishKernel_cu_9e10b42f_310211mish_kernelERNS_18TensorIteratorBaseEENKUlvE_clEvENKUlvE1_clEvEUlN3c104HalfEE_St5arrayIPcLm2EELi4E23TrivialOffsetCalculatorILi1EjESE_NS0_6memory12LoadWithCastILi1EEENSF_13StoreWithCastILi1EEEEEviT_T0_T2_T3_T4_T5_,"ax",@progbits
	.align	128
        .global         _ZN2at6native27unrolled_elementwise_kernelIZZZNS0_61_GLOBAL__N__b29612f4_23_ActivationMishKernel_cu_9e10b42f_310211mish_kernelERNS_18TensorIteratorBaseEENKUlvE_clEvENKUlvE1_clEvEUlN3c104HalfEE_St5arrayIPcLm2EELi4E23TrivialOffsetCalculatorILi1EjESE_NS0_6memory12LoadWithCastILi1EEENSF_13StoreWithCastILi1EEEEEviT_T0_T2_T3_T4_T5_
        .type           _ZN2at6native27unrolled_elementwise_kernelIZZZNS0_61_GLOBAL__N__b29612f4_23_ActivationMishKernel_cu_9e10b42f_310211mish_kernelERNS_18TensorIteratorBaseEENKUlvE_clEvENKUlvE1_clEvEUlN3c104HalfEE_St5arrayIPcLm2EELi4E23TrivialOffsetCalculatorILi1EjESE_NS0_6memory12LoadWithCastILi1EEENSF_13StoreWithCastILi1EEEEEviT_T0_T2_T3_T4_T5_,@function
        .size           _ZN2at6native27unrolled_elementwise_kernelIZZZNS0_61_GLOBAL__N__b29612f4_23_ActivationMishKernel_cu_9e10b42f_310211mish_kernelERNS_18TensorIteratorBaseEENKUlvE_clEvENKUlvE1_clEvEUlN3c104HalfEE_St5arrayIPcLm2EELi4E23TrivialOffsetCalculatorILi1EjESE_NS0_6memory12LoadWithCastILi1EEENSF_13StoreWithCastILi1EEEEEviT_T0_T2_T3_T4_T5_,(.L_x_8610 - _ZN2at6native27unrolled_elementwise_kernelIZZZNS0_61_GLOBAL__N__b29612f4_23_ActivationMishKernel_cu_9e10b42f_310211mish_kernelERNS_18TensorIteratorBaseEENKUlvE_clEvENKUlvE1_clEvEUlN3c104HalfEE_St5arrayIPcLm2EELi4E23TrivialOffsetCalculatorILi1EjESE_NS0_6memory12LoadWithCastILi1EEENSF_13StoreWithCastILi1EEEEEviT_T0_T2_T3_T4_T5_)
        .other          _ZN2at6native27unrolled_elementwise_kernelIZZZNS0_61_GLOBAL__N__b29612f4_23_ActivationMishKernel_cu_9e10b42f_310211mish_kernelERNS_18TensorIteratorBaseEENKUlvE_clEvENKUlvE1_clEvEUlN3c104HalfEE_St5arrayIPcLm2EELi4E23TrivialOffsetCalculatorILi1EjESE_NS0_6memory12LoadWithCastILi1EEENSF_13StoreWithCastILi1EEEEEviT_T0_T2_T3_T4_T5_,@"STO_CUDA_ENTRY STV_DEFAULT"
_ZN2at6native27unrolled_elementwise_kernelIZZZNS0_61_GLOBAL__N__b29612f4_23_ActivationMishKernel_cu_9e10b42f_310211mish_kernelERNS_18TensorIteratorBaseEENKUlvE_clEvENKUlvE1_clEvEUlN3c104HalfEE_St5arrayIPcLm2EELi4E23TrivialOffsetCalculatorILi1EjESE_NS0_6memory12LoadWithCastILi1EEENSF_13StoreWithCastILi1EEEEEviT_T0_T2_T3_T4_T5_:
.text._ZN2at6native27unrolled_elementwise_kernelIZZZNS0_61_GLOBAL__N__b29612f4_23_ActivationMishKernel_cu_9e10b42f_310211mish_kernelERNS_18TensorIteratorBaseEENKUlvE_clEvENKUlvE1_clEvEUlN3c104HalfEE_St5arrayIPcLm2EELi4E23TrivialOffsetCalculatorILi1EjESE_NS0_6memory12LoadWithCastILi1EEENSF_13StoreWithCastILi1EEEEEviT_T0_T2_T3_T4_T5_:
        /* <DEDUP_REMOVED lines=34> */
.L_x_6007:
[----:B------:R-:W2:Y:S02]  /*0220*/  LDG.E.U8 R2, desc[UR36][R2.64] ;  /* 0x0000002402027981 */ /* 0x000ea4000c1e1100 */
[----:B--2---:R-:W-:-:S04]  /*0230*/  I2FP.F32.U32 R0, R2 ;  /* 0x0000000200007245 */ /* 0x004fc80000201000 */
[----:B------:R-:W-:-:S04]  /*0240*/  F2FP.F16.F32.PACK_AB R0, RZ, R0 ;  /* 0x00000000ff00723e */ /* 0x000fc800000000ff */
[----:B------:R-:W-:Y:S01]  /*0250*/  PRMT R23, R0, 0x7610, R23 ;  /* 0x0000761000177816 */ /* 0x000fe20000000017 */
[----:B------:R-:W-:Y:S06]  /*0260*/  BRA `(.L_x_6009) ;  /* 0x0000000c00c07947 */ /* 0x000fec0003800000 */
.L_x_6006:
        /* <DEDUP_REMOVED lines=11> */
.L_x_6011:
[----:B------:R-:W2:Y:S02]  /*0320*/  LDG.E R2, desc[UR36][R2.64] ;  /* 0x0000002402027981 */ /* 0x000ea4000c1e1900 */
[----:B--2---:R-:W-:-:S04]  /*0330*/  I2FP.F32.S32 R0, R2 ;  /* 0x0000000200007245 */ /* 0x004fc80000201400 */
[----:B------:R-:W-:-:S04]  /*0340*/  F2FP.F16.F32.PACK_AB R0, RZ, R0 ;  /* 0x00000000ff00723e */ /* 0x000fc800000000ff */
[----:B------:R-:W-:Y:S01]  /*0350*/  PRMT R23, R0, 0x7610, R23 ;  /* 0x0000761000177816 */ /* 0x000fe20000000017 */
[----:B------:R-:W-:Y:S06]  /*0360*/  BRA `(.L_x_6009) ;  /* 0x0000000c00807947 */ /* 0x000fec0003800000 */
.L_x_6010:
[----:B------:R-:W2:Y:S02]  /*0370*/  LDG.E.U16 R2, desc[UR36][R2.64] ;  /* 0x0000002402027981 */ /* 0x000ea4000c1e1500 */
[----:B--2---:R-:W0:Y:S02]  /*0380*/  I2F.S16 R0, R2 ;  /* 0x0000000200007306 */ /* 0x004e240000101400 */
[----:B0-----:R-:W-:-:S04]  /*0390*/  F2FP.F16.F32.PACK_AB R0, RZ, R0 ;  /* 0x00000000ff00723e */ /* 0x001fc800000000ff */
[----:B------:R-:W-:Y:S01]  /*03a0*/  PRMT R23, R0, 0x7610, R23 ;  /* 0x0000761000177816 */ /* 0x000fe20000000017 */
[----:B------:R-:W-:Y:S06]  /*03b0*/  BRA `(.L_x_6009) ;  /* 0x0000000c006c7947 */ /* 0x000fec0003800000 */
.L_x_6005:
        /* <DEDUP_REMOVED lines=9> */
.L_x_6013:
[----:B------:R1:W5:Y:S01]  /*0450*/  LDG.E.U16 R23, desc[UR36][R2.64] ;  /* 0x0000002402177981 */ /* 0x000362000c1e1500 */
[----:B------:R-:W-:Y:S05]  /*0460*/  BRA `(.L_x_6009) ;  /* 0x0000000c00407947 */ /* 0x000fea0003800000 */
.L_x_6012:
        /* <DEDUP_REMOVED lines=9> */
.L_x_6015:
[----:B------:R0:W5:Y:S01]  /*0500*/  LDG.E.U16 R23, desc[UR36][R2.64] ;  /* 0x0000002402177981 */ /* 0x000162000c1e1500 */
[----:B------:R-:W-:Y:S05]  /*0510*/  BRA `(.L_x_6009) ;  /* 0x0000000c00147947 */ /* 0x000fea0003800000 */
.L_x_6014:
        /* <DEDUP_REMOVED lines=9> */
.L_x_6004:
        /* <DEDUP_REMOVED lines=14> */
.L_x_6018:
        /* <DEDUP_REMOVED lines=9> */
.L_x_6017:
        /* <DEDUP_REMOVED lines=28> */
.L_x_6020:
        /* <DEDUP_REMOVED lines=16> */
.L_x_6019:
[----:B------:R-:W2:Y:S02]  /*09e0*/  LDG.E.U16 R0, desc[UR36][R2.64] ;  /* 0x0000002402007981 */ /* 0x000ea4000c1e1500 */
[----:B--2---:R-:W-:-:S05]  /*09f0*/  IMAD.U32 R0, R0, 0x10000, RZ ;  /* 0x0001000000007824 */ /* 0x004fca00078e00ff */
[----:B------:R-:W-:-:S04]  /*0a00*/  F2FP.F16.F32.PACK_AB R0, RZ, R0 ;  /* 0x00000000ff00723e */ /* 0x000fc800000000ff */
[----:B------:R-:W-:Y:S01]  /*0a10*/  PRMT R23, R0, 0x7610, R23 ;  /* 0x0000761000177816 */ /* 0x000fe20000000017 */
[----:B------:R-:W-:Y:S06]  /*0a20*/  BRA `(.L_x_6009) ;  /* 0x0000000400d07947 */ /* 0x000fec0003800000 */
.L_x_6016:
        /* <DEDUP_REMOVED lines=13> */
.L_x_6023:
        /* <DEDUP_REMOVED lines=21> */
.L_x_6027:
[----:B------:R-:W-:Y:S05]  /*0c50*/  BSYNC B1 ;  /* 0x0000000000017941 */ /* 0x000fea0003800000 */
.L_x_6026:
[----:B------:R-:W-:Y:S01]  /*0c60*/  LEA R3, R0, 0x3b800000, 0x17 ;  /* 0x3b80000000037811 */ /* 0x000fe200078eb8ff */
[----:B------:R-:W-:-:S05]  /*0c70*/  IMAD.SHL.U32 R0, R2, 0x100000, RZ ;  /* 0x0010000002007824 */ /* 0x000fca00078e00ff */
[----:B------:R-:W-:-:S07]  /*0c80*/  LOP3.LUT R0, R3, R0, R4, 0xfe, !PT ;  /* 0x0000000003007212 */ /* 0x000fce00078efe04 */
.L_x_6025:
[----:B------:R-:W-:Y:S05]  /*0c90*/  BSYNC B0 ;  /* 0x0000000000007941 */ /* 0x000fea0003800000 */
.L_x_6024:
[----:B------:R-:W-:-:S04]  /*0ca0*/  F2FP.F16.F32.PACK_AB R0, RZ, R0 ;  /* 0x00000000ff00723e */ /* 0x000fc800000000ff */
[----:B------:R-:W-:Y:S01]  /*0cb0*/  PRMT R23, R0, 0x7610, R23 ;  /* 0x0000761000177816 */ /* 0x000fe20000000017 */
[----:B------:R-:W-:Y:S06]  /*0cc0*/  BRA `(.L_x_6009) ;  /* 0x0000000400287947 */ /* 0x000fec0003800000 */
.L_x_6022:
        /* <DEDUP_REMOVED lines=21> */
.L_x_6031:
[----:B------:R-:W-:Y:S05]  /*0e20*/  BSYNC B1 ;  /* 0x0000000000017941 */ /* 0x000fea0003800000 */
.L_x_6030:
[----:B------:R-:W-:Y:S01]  /*0e30*/  LEA R3, R0, 0x37800000, 0x17 ;  /* 0x3780000000037811 */ /* 0x000fe200078eb8ff */
[----:B------:R-:W-:-:S05]  /*0e40*/  IMAD.SHL.U32 R0, R2, 0x200000, RZ ;  /* 0x0020000002007824 */ /* 0x000fca00078e00ff */
[----:B------:R-:W-:-:S07]  /*0e50*/  LOP3.LUT R0, R3, R0, R4, 0xfe, !PT ;  /* 0x0000000003007212 */ /* 0x000fce00078efe04 */
.L_x_6029:
[----:B------:R-:W-:Y:S05]  /*0e60*/  BSYNC B0 ;  /* 0x0000000000007941 */ /* 0x000fea0003800000 */
.L_x_6028:
[----:B------:R-:W-:-:S04]  /*0e70*/  F2FP.F16.F32.PACK_AB R0, RZ, R0 ;  /* 0x00000000ff00723e */ /* 0x000fc800000000ff */
[----:B------:R-:W-:Y:S01]  /*0e80*/  PRMT R23, R0, 0x7610, R23 ;  /* 0x0000761000177816 */ /* 0x000fe20000000017 */
[----:B------:R-:W-:Y:S06]  /*0e90*/  BRA `(.L_x_6009) ;  /* 0x0000000000b47947 */ /* 0x000fec0003800000 */
.L_x_6021:
        /* <DEDUP_REMOVED lines=14> */
.L_x_6035:
[----:B------:R-:W-:Y:S05]  /*0f80*/  BSYNC B0 ;  /* 0x0000000000007941 */ /* 0x000fea0003800000 */
.L_x_6034:
[----:B------:R-:W-:-:S04]  /*0f90*/  F2FP.F16.F32.PACK_AB R0, RZ, R0 ;  /* 0x00000000ff00723e */ /* 0x000fc800000000ff */
[----:B------:R-:W-:Y:S01]  /*0fa0*/  PRMT R23, R0, 0x7610, R23 ;  /* 0x0000761000177816 */ /* 0x000fe20000000017 */
[----:B------:R-:W-:Y:S06]  /*0fb0*/  BRA `(.L_x_6009) ;  /* 0x00000000006c7947 */ /* 0x000fec0003800000 */
.L_x_6008:
        /* <DEDUP_REMOVED lines=16> */
.L_x_6036:
[----:B------:R-:W-:Y:S01]  /*10c0*/  PRMT R23, RZ, 0x7610, R23 ;  /* 0x00007610ff177816 */ /* 0x000fe20000000017 */
[----:B------:R-:W-:Y:S06]  /*10d0*/  BRA `(.L_x_6009) ;  /* 0x0000000000247947 */ /* 0x000fec0003800000 */
.L_x_6033:
[----:B------:R-:W2:Y:S02]  /*10e0*/  LDG.E.64 R2, desc[UR36][R2.64] ;  /* 0x0000002402027981 */ /* 0x000ea4000c1e1b00 */
[----:B--2---:R-:W0:Y:S02]  /*10f0*/  I2F.U64 R0, R2 ;  /* 0x0000000200007312 */ /* 0x004e240000301000 */
[----:B0-----:R-:W-:-:S04]  /*1100*/  F2FP.F16.F32.PACK_AB R0, RZ, R0 ;  /* 0x00000000ff00723e */ /* 0x001fc800000000ff */
[----:B------:R-:W-:Y:S01]  /*1110*/  PRMT R23, R0, 0x7610, R23 ;  /* 0x0000761000177816 */ /* 0x000fe20000000017 */
[----:B------:R-:W-:Y:S06]  /*1120*/  BRA `(.L_x_6009) ;  /* 0x0000000000107947 */ /* 0x000fec0003800000 */
.L_x_6032:
[----:B------:R-:W2:Y:S02]  /*1130*/  LDG.E R2, desc[UR36][R2.64] ;  /* 0x0000002402027981 */ /* 0x000ea4000c1e1900 */
[----:B--2---:R-:W-:-:S04]  /*1140*/  I2FP.F32.U32 R0, R2 ;  /* 0x0000000200007245 */ /* 0x004fc80000201000 */
[----:B------:R-:W-:-:S04]  /*1150*/  F2FP.F16.F32.PACK_AB R0, RZ, R0 ;  /* 0x00000000ff00723e */ /* 0x000fc800000000ff */
[----:B------:R-:W-:-:S07]  /*1160*/  PRMT R23, R0, 0x7610, R23 ;  /* 0x0000761000177816 */ /* 0x000fce0000000017 */
.L_x_6009:
[----:B------:R-:W2:Y:S02]  /*1170*/  S2R R24, SR_TID.X ;  /* 0x0000000000187919 */ /* 0x000ea40000002100 */
[----:B--2---:R-:W-:-:S07]  /*1180*/  VIADD R24, R24, 0x80 ;  /* 0x0000008018187836 */ /* 0x004fce0000000000 */
.L_x_6003:
[----:B------:R-:W-:Y:S05]  /*1190*/  BSYNC B6 ;  /* 0x0000000000067941 */ /* 0x000fea0003800000 */
.L_x_6002:
[----:B------:R-:W-:Y:S01]  /*11a0*/  ISETP.GE.AND P0, PT, R24, R16, PT ;  /* 0x000000101800720c */ /* 0x000fe20003f06270 */
[----:B------:R-:W-:-:S12]  /*11b0*/  BSSY B6, `(.L_x_6037) ;  /* 0x000010e000067945 */ /* 0x000fd80003800000 */
[----:B------:R-:W-:Y:S05]  /*11c0*/  @P0 BRA `(.L_x_6038) ;  /* 0x0000001000300947 */ /* 0x000fea0003800000 */
[----:B01----:R-:W0:Y:S01]  /*11d0*/  LDC.64 R2, c[0x0][0x220] ;  /* 0x00008800ff027b82 */ /* 0x003e220000000a00 */
        /* <DEDUP_REMOVED lines=22> */
.L_x_6042:
[----:B------:R-:W2:Y:S02]  /*1340*/  LDG.E.U8 R2, desc[UR36][R2.64] ;  /* 0x0000002402027981 */ /* 0x000ea4000c1e1100 */
[----:B--2---:R-:W-:-:S04]  /*1350*/  I2FP.F32.U32 R0, R2 ;  /* 0x0000000200007245 */ /* 0x004fc80000201000 */
[----:B------:R-:W-:-:S04]  /*1360*/  F2FP.F16.F32.PACK_AB R0, RZ, R0 ;  /* 0x00000000ff00723e */ /* 0x000fc800000000ff */
[----:B------:R-:W-:Y:S01]  /*1370*/  PRMT R22, R0, 0x7610, R22 ;  /* 0x0000761000167816 */ /* 0x000fe20000000016 */
[----:B------:R-:W-:Y:S06]  /*1380*/  BRA `(.L_x_6044) ;  /* 0x0000000c00bc7947 */ /* 0x000fec0003800000 */
.L_x_6041:
        /* <DEDUP_REMOVED lines=11> */
.L_x_6046:
[----:B------:R-:W2:Y:S02]  /*1440*/  LDG.E R2, desc[UR36][R2.64] ;  /* 0x0000002402027981 */ /* 0x000ea4000c1e1900 */
[----:B--2---:R-:W-:-:S04]  /*1450*/  I2FP.F32.S32 R0, R2 ;  /* 0x0000000200007245 */ /* 0x004fc80000201400 */
[----:B------:R-:W-:-:S04]  /*1460*/  F2FP.F16.F32.PACK_AB R0, RZ, R0 ;  /* 0x00000000ff00723e */ /* 0x000fc800000000ff */
[----:B------:R-:W-:Y:S01]  /*1470*/  PRMT R22, R0, 0x7610, R22 ;  /* 0x0000761000167816 */ /* 0x000fe20000000016 */
[----:B------:R-:W-:Y:S06]  /*1480*/  BRA `(.L_x_6044) ;  /* 0x0000000c007c7947 */ /* 0x000fec0003800000 */
.L_x_6045:
[----:B------:R-:W2:Y:S02]  /*1490*/  LDG.E.U16 R2, desc[UR36][R2.64] ;  /* 0x0000002402027981 */ /* 0x000ea4000c1e1500 */
[----:B--2---:R-:W0:Y:S02]  /*14a0*/  I2F.S16 R0, R2 ;  /* 0x0000000200007306 */ /* 0x004e240000101400 */
[----:B0-----:R-:W-:-:S04]  /*14b0*/  F2FP.F16.F32.PACK_AB R0, RZ, R0 ;  /* 0x00000000ff00723e */ /* 0x001fc800000000ff */
[----:B------:R-:W-:Y:S01]  /*14c0*/  PRMT R22, R0, 0x7610, R22 ;  /* 0x0000761000167816 */ /* 0x000fe20000000016 */
[----:B------:R-:W-:Y:S06]  /*14d0*/  BRA `(.L_x_6044) ;  /* 0x0000000c00687947 */ /* 0x000fec0003800000 */
.L_x_6040:
        /* <DEDUP_REMOVED lines=9> */
.L_x_6048:
[----:B------:R0:W5:Y:S01]  /*1570*/  LDG.E.U16 R22, desc[UR36][R2.64] ;  /* 0x0000002402167981 */ /* 0x000162000c1e1500 */
[----:B------:R-:W-:Y:S05]  /*1580*/  BRA `(.L_x_6044) ;  /* 0x0000000c003c7947 */ /* 0x000fea0003800000 */
.L_x_6047:
        /* <DEDUP_REMOVED lines=9> */
.L_x_6050:
[----:B------:R1:W5:Y:S01]  /*1620*/  LDG.E.U16 R22, desc[UR36][R2.64] ;  /* 0x0000002402167981 */ /* 0x000362000c1e1500 */
[----:B------:R-:W-:Y:S05]  /*1630*/  BRA `(.L_x_6044) ;  /* 0x0000000c00107947 */ /* 0x000fea0003800000 */
.L_x_6049:
        /* <DEDUP_REMOVED lines=9> */
.L_x_6039:
        /* <DEDUP_REMOVED lines=14> */
.L_x_6053:
        /* <DEDUP_REMOVED lines=9> */
.L_x_6052:
        /* <DEDUP_REMOVED lines=28> */
.L_x_6055:
        /* <DEDUP_REMOVED lines=15> */
.L_x_6054:
[----:B------:R-:W2:Y:S02]  /*1af0*/  LDG.E.U16 R0, desc[UR36][R2.64] ;  /* 0x0000002402007981 */ /* 0x000ea4000c1e1500 */
[----:B--2---:R-:W-:-:S05]  /*1b00*/  IMAD.U32 R0, R0, 0x10000, RZ ;  /* 0x0001000000007824 */ /* 0x004fca00078e00ff */
[----:B------:R-:W-:-:S04]  /*1b10*/  F2FP.F16.F32.PACK_AB R0, RZ, R0 ;  /* 0x00000000ff00723e */ /* 0x000fc800000000ff */
[----:B------:R-:W-:Y:S01]  /*1b20*/  PRMT R22, R0, 0x7610, R22 ;  /* 0x0000761000167816 */ /* 0x000fe20000000016 */
[----:B------:R-:W-:Y:S06]  /*1b30*/  BRA `(.L_x_6044) ;  /* 0x0000000400d07947 */ /* 0x000fec0003800000 */
.L_x_6051:
        /* <DEDUP_REMOVED lines=13> */
.L_x_6058:
        /* <DEDUP_REMOVED lines=21> */
.L_x_6062:
[----:B------:R-:W-:Y:S05]  /*1d60*/  BSYNC B1 ;  /* 0x0000000000017941 */ /* 0x000fea0003800000 */
.L_x_6061:
[----:B------:R-:W-:Y:S01]  /*1d70*/  LEA R3, R0, 0x3b800000, 0x17 ;  /* 0x3b80000000037811 */ /* 0x000fe200078eb8ff */
[----:B------:R-:W-:-:S05]  /*1d80*/  IMAD.SHL.U32 R0, R2, 0x100000, RZ ;  /* 0x0010000002007824 */ /* 0x000fca00078e00ff */
[----:B------:R-:W-:-:S07]  /*1d90*/  LOP3.LUT R0, R3, R0, R4, 0xfe, !PT ;  /* 0x0000000003007212 */ /* 0x000fce00078efe04 */
.L_x_6060:
[----:B------:R-:W-:Y:S05]  /*1da0*/  BSYNC B0 ;  /* 0x0000000000007941 */ /* 0x000fea0003800000 */
.L_x_6059:
[----:B------:R-:W-:-:S04]  /*1db0*/  F2FP.F16.F32.PACK_AB R0, RZ, R0 ;  /* 0x00000000ff00723e */ /* 0x000fc800000000ff */
[----:B------:R-:W-:Y:S01]  /*1dc0*/  PRMT R22, R0, 0x7610, R22 ;  /* 0x0000761000167816 */ /* 0x000fe20000000016 */
[----:B------:R-:W-:Y:S06]  /*1dd0*/  BRA `(.L_x_6044) ;  /* 0x0000000400287947 */ /* 0x000fec0003800000 */
.L_x_6057:
        /* <DEDUP_REMOVED lines=21> */
.L_x_6066:
[----:B------:R-:W-:Y:S05]  /*1f30*/  BSYNC B1 ;  /* 0x0000000000017941 */ /* 0x000fea0003800000 */
.L_x_6065:
[----:B------:R-:W-:Y:S01]  /*1f40*/  LEA R3, R0, 0x37800000, 0x17 ;  /* 0x3780000000037811 */ /* 0x000fe200078eb8ff */
[----:B------:R-:W-:-:S05]  /*1f50*/  IMAD.SHL.U32 R0, R2, 0x200000, RZ ;  /* 0x0020000002007824 */ /* 0x000fca00078e00ff */
[----:B------:R-:W-:-:S07]  /*1f60*/  LOP3.LUT R0, R3, R0, R4, 0xfe, !PT ;  /* 0x0000000003007212 */ /* 0x000fce00078efe04 */
.L_x_6064:
[----:B------:R-:W-:Y:S05]  /*1f70*/  BSYNC B0 ;  /* 0x0000000000007941 */ /* 0x000fea0003800000 */
.L_x_6063:
[----:B------:R-:W-:-:S04]  /*1f80*/  F2FP.F16.F32.PACK_AB R0, RZ, R0 ;  /* 0x00000000ff00723e */ /* 0x000fc800000000ff */
[----:B------:R-:W-:Y:S01]  /*1f90*/  PRMT R22, R0, 0x7610, R22 ;  /* 0x0000761000167816 */ /* 0x000fe20000000016 */
[----:B------:R-:W-:Y:S06]  /*1fa0*/  BRA `(.L_x_6044) ;  /* 0x0000000000b47947 */ /* 0x000fec0003800000 */
.L_x_6056:
        /* <DEDUP_REMOVED lines=14> */
.L_x_6070:
[----:B------:R-:W-:Y:S05]  /*2090*/  BSYNC B0 ;  /* 0x0000000000007941 */ /* 0x000fea0003800000 */
.L_x_6069:
[----:B------:R-:W-:-:S04]  /*20a0*/  F2FP.F16.F32.PACK_AB R0, RZ, R0 ;  /* 0x00000000ff00723e */ /* 0x000fc800000000ff */
[----:B------:R-:W-:Y:S01]  /*20b0*/  PRMT R22, R0, 0x7610, R22 ;  /* 0x0000761000167816 */ /* 0x000fe20000000016 */
[----:B------:R-:W-:Y:S06]  /*20c0*/  BRA `(.L_x_6044) ;  /* 0x00000000006c7947 */ /* 0x000fec0003800000 */
.L_x_6043:
        /* <DEDUP_REMOVED lines=16> */
.L_x_6071:
[----:B------:R-:W-:Y:S01]  /*21d0*/  PRMT R22, RZ, 0x7610, R22 ;  /* 0x00007610ff167816 */ /* 0x000fe20000000016 */
[----:B------:R-:W-:Y:S06]  /*21e0*/  BRA `(.L_x_6044) ;  /* 0x0000000000247947 */ /* 0x000fec0003800000 */
.L_x_6068:
[----:B------:R-:W2:Y:S02]  /*21f0*/  LDG.E.64 R2, desc[UR36][R2.64] ;  /* 0x0000002402027981 */ /* 0x000ea4000c1e1b00 */
[----:B--2---:R-:W0:Y:S02]  /*2200*/  I2F.U64 R0, R2 ;  /* 0x0000000200007312 */ /* 0x004e240000301000 */
[----:B0-----:R-:W-:-:S04]  /*2210*/  F2FP.F16.F32.PACK_AB R0, RZ, R0 ;  /* 0x00000000ff00723e */ /* 0x001fc800000000ff */
[----:B------:R-:W-:Y:S01]  /*2220*/  PRMT R22, R0, 0x7610, R22 ;  /* 0x0000761000167816 */ /* 0x000fe20000000016 */
[----:B------:R-:W-:Y:S06]  /*2230*/  BRA `(.L_x_6044) ;  /* 0x0000000000107947 */ /* 0x000fec0003800000 */
.L_x_6067:
[----:B------:R-:W2:Y:S02]  /*2240*/  LDG.E R2, desc[UR36][R2.64] ;  /* 0x0000002402027981 */ /* 0x000ea4000c1e1900 */
[----:B--2---:R-:W-:-:S04]  /*2250*/  I2FP.F32.U32 R0, R2 ;  /* 0x0000000200007245 */ /* 0x004fc80000201000 */
[----:B------:R-:W-:-:S04]  /*2260*/  F2FP.F16.F32.PACK_AB R0, RZ, R0 ;  /* 0x00000000ff00723e */ /* 0x000fc800000000ff */
[----:B------:R-:W-:-:S07]  /*2270*/  PRMT R22, R0, 0x7610, R22 ;  /* 0x0000761000167816 */ /* 0x000fce0000000016 */
.L_x_6044:
[----:B------:R-:W-:-:S07]  /*2280*/  VIADD R24, R24, 0x80 ;  /* 0x0000008018187836 */ /* 0x000fce0000000000 */
.L_x_6038:
[----:B------:R-:W-:Y:S05]  /*2290*/  BSYNC B6 ;  /* 0x0000000000067941 */ /* 0x000fea0003800000 */
.L_x_6037:
[----:B------:R-:W-:Y:S01]  /*22a0*/  ISETP.GE.AND P0, PT, R24, R16, PT ;  /* 0x000000101800720c */ /* 0x000fe20003f06270 */
[----:B------:R-:W-:Y:S01]  /*22b0*/  BSSY B6, `(.L_x_6072) ;  /* 0x000010f000067945 */ /* 0x000fe20003800000 */
[----:B------:R-:W-:Y:S02]  /*22c0*/  PRMT R18, RZ, 0x7610, R18 ;  /* 0x00007610ff127816 */ /* 0x000fe40000000012 */
[----:B01----:R-:W-:-:S09]  /*22d0*/  PRMT R2, RZ, 0x7610, R2 ;  /* 0x00007610ff027816 */ /* 0x003fd20000000002 */
[----:B------:R-:W-:Y:S05]  /*22e0*/  @P0 BRA `(.L_x_6073) ;  /* 0x00000010002c0947 */ /* 0x000fea0003800000 */
        /* <DEDUP_REMOVED lines=23> */
.L_x_6077:
[----:B------:R-:W2:Y:S02]  /*2460*/  LDG.E.U8 R4, desc[UR36][R4.64] ;  /* 0x0000002404047981 */ /* 0x000ea4000c1e1100 */
[----:B--2---:R-:W-:-:S04]  /*2470*/  I2FP.F32.U32 R0, R4 ;  /* 0x0000000400007245 */ /* 0x004fc80000201000 */
[----:B------:R-:W-:-:S04]  /*2480*/  F2FP.F16.F32.PACK_AB R0, RZ, R0 ;  /* 0x00000000ff00723e */ /* 0x000fc800000000ff */
[----:B------:R-:W-:Y:S01]  /*2490*/  PRMT R2, R0, 0x7610, R2 ;  /* 0x0000761000027816 */ /* 0x000fe20000000002 */
[----:B------:R-:W-:Y:S06]  /*24a0*/  BRA `(.L_x_6079) ;  /* 0x0000000c00b87947 */ /* 0x000fec0003800000 */
.L_x_6076:
        /* <DEDUP_REMOVED lines=11> */
.L_x_6081:
[----:B------:R-:W2:Y:S02]  /*2560*/  LDG.E R4, desc[UR36][R4.64] ;  /* 0x0000002404047981 */ /* 0x000ea4000c1e1900 */
[----:B--2---:R-:W-:-:S04]  /*2570*/  I2FP.F32.S32 R0, R4 ;  /* 0x0000000400007245 */ /* 0x004fc80000201400 */
[----:B------:R-:W-:-:S04]  /*2580*/  F2FP.F16.F32.PACK_AB R0, RZ, R0 ;  /* 0x00000000ff00723e */ /* 0x000fc800000000ff */
[----:B------:R-:W-:Y:S01]  /*2590*/  PRMT R2, R0, 0x7610, R2 ;  /* 0x0000761000027816 */ /* 0x000fe20000000002 */
[----:B------:R-:W-:Y:S06]  /*25a0*/  BRA `(.L_x_6079) ;  /* 0x0000000c00787947 */ /* 0x000fec0003800000 */
.L_x_6080:
[----:B------:R-:W2:Y:S02]  /*25b0*/  LDG.E.U16 R4, desc[UR36][R4.64] ;  /* 0x0000002404047981 */ /* 0x000ea4000c1e1500 */
[----:B--2---:R-:W0:Y:S02]  /*25c0*/  I2F.S16 R0, R4 ;  /* 0x0000000400007306 */ /* 0x004e240000101400 */
[----:B0-----:R-:W-:-:S04]  /*25d0*/  F2FP.F16.F32.PACK_AB R0, RZ, R0 ;  /* 0x00000000ff00723e */ /* 0x001fc800000000ff */
[----:B------:R-:W-:Y:S01]  /*25e0*/  PRMT R2, R0, 0x7610, R2 ;  /* 0x0000761000027816 */ /* 0x000fe20000000002 */
[----:B------:R-:W-:Y:S06]  /*25f0*/  BRA `(.L_x_6079) ;  /* 0x0000000c00647947 */ /* 0x000fec0003800000 */
.L_x_6075:
        /* <DEDUP_REMOVED lines=9> */
.L_x_6083:
[----:B------:R0:W5:Y:S01]  /*2690*/  LDG.E.U16 R2, desc[UR36][R4.64] ;  /* 0x0000002404027981 */ /* 0x000162000c1e1500 */
[----:B------:R-:W-:Y:S05]  /*26a0*/  BRA `(.L_x_6079) ;  /* 0x0000000c00387947 */ /* 0x000fea0003800000 */
.L_x_6082:
        /* <DEDUP_REMOVED lines=9> */
.L_x_6085:
[----:B------:R1:W5:Y:S01]  /*2740*/  LDG.E.U16 R2, desc[UR36][R4.64] ;  /* 0x0000002404027981 */ /* 0x000362000c1e1500 */
[----:B------:R-:W-:Y:S05]  /*2750*/  BRA `(.L_x_6079) ;  /* 0x0000000c000c7947 */ /* 0x000fea0003800000 */
.L_x_6084:
        /* <DEDUP_REMOVED lines=9> */
.L_x_6074:
        /* <DEDUP_REMOVED lines=14> */
.L_x_6088:
        /* <DEDUP_REMOVED lines=9> */
.L_x_6087:
        /* <DEDUP_REMOVED lines=28> */
.L_x_6090:
        /* <DEDUP_REMOVED lines=14> */
.L_x_6089:
[----:B------:R-:W2:Y:S02]  /*2c00*/  LDG.E.U16 R0, desc[UR36][R4.64] ;  /* 0x0000002404007981 */ /* 0x000ea4000c1e1500 */
[----:B--2---:R-:W-:-:S05]  /*2c10*/  IMAD.U32 R0, R0, 0x10000, RZ ;  /* 0x0001000000007824 */ /* 0x004fca00078e00ff */
[----:B------:R-:W-:-:S04]  /*2c20*/  F2FP.F16.F32.PACK_AB R0, RZ, R0 ;  /* 0x00000000ff00723e */ /* 0x000fc800000000ff */
[----:B------:R-:W-:Y:S01]  /*2c30*/  PRMT R2, R0, 0x7610, R2 ;  /* 0x0000761000027816 */ /* 0x000fe20000000002 */
[----:B------:R-:W-:Y:S06]  /*2c40*/  BRA `(.L_x_6079) ;  /* 0x0000000400d07947 */ /* 0x000fec0003800000 */
.L_x_6086:
        /* <DEDUP_REMOVED lines=13> */
.L_x_6093:
        /* <DEDUP_REMOVED lines=21> */
.L_x_6097:
[----:B------:R-:W-:Y:S05]  /*2e70*/  BSYNC B1 ;  /* 0x0000000000017941 */ /* 0x000fea0003800000 */
.L_x_6096:
[----:B------:R-:W-:Y:S01]  /*2e80*/  LEA R3, R0, 0x3b800000, 0x17 ;  /* 0x3b80000000037811 */ /* 0x000fe200078eb8ff */
[----:B------:R-:W-:-:S05]  /*2e90*/  IMAD.SHL.U32 R0, R2, 0x100000, RZ ;  /* 0x0010000002007824 */ /* 0x000fca00078e00ff */
[----:B------:R-:W-:-:S07]  /*2ea0*/  LOP3.LUT R0, R3, R0, R4, 0xfe, !PT ;  /* 0x0000000003007212 */ /* 0x000fce00078efe04 */
.L_x_6095:
[----:B------:R-:W-:Y:S05]  /*2eb0*/  BSYNC B0 ;  /* 0x0000000000007941 */ /* 0x000fea0003800000 */
.L_x_6094:
[----:B------:R-:W-:-:S04]  /*2ec0*/  F2FP.F16.F32.PACK_AB R0, RZ, R0 ;  /* 0x00000000ff00723e */ /* 0x000fc800000000ff */
[----:B------:R-:W-:Y:S01]  /*2ed0*/  PRMT R2, R0, 0x7610, R2 ;  /* 0x0000761000027816 */ /* 0x000fe20000000002 */
[----:B------:R-:W-:Y:S06]  /*2ee0*/  BRA `(.L_x_6079) ;  /* 0x0000000400287947 */ /* 0x000fec0003800000 */
.L_x_6092:
        /* <DEDUP_REMOVED lines=21> */
.L_x_6101:
[----:B------:R-:W-:Y:S05]  /*3040*/  BSYNC B1 ;  /* 0x0000000000017941 */ /* 0x000fea0003800000 */
.L_x_6100:
[----:B------:R-:W-:Y:S01]  /*3050*/  LEA R3, R0, 0x37800000, 0x17 ;  /* 0x3780000000037811 */ /* 0x000fe200078eb8ff */
[----:B------:R-:W-:-:S05]  /*3060*/  IMAD.SHL.U32 R0, R2, 0x200000, RZ ;  /* 0x0020000002007824 */ /* 0x000fca00078e00ff */
[----:B------:R-:W-:-:S07]  /*3070*/  LOP3.LUT R0, R3, R0, R4, 0xfe, !PT ;  /* 0x0000000003007212 */ /* 0x000fce00078efe04 */
.L_x_6099:
[----:B------:R-:W-:Y:S05]  /*3080*/  BSYNC B0 ;  /* 0x0000000000007941 */ /* 0x000fea0003800000 */
.L_x_6098:
[----:B------:R-:W-:-:S04]  /*3090*/  F2FP.F16.F32.PACK_AB R0, RZ, R0 ;  /* 0x00000000ff00723e */ /* 0x000fc800000000ff */
[----:B------:R-:W-:Y:S01]  /*30a0*/  PRMT R2, R0, 0x7610, R2 ;  /* 0x0000761000027816 */ /* 0x000fe20000000002 */
[----:B------:R-:W-:Y:S06]  /*30b0*/  BRA `(.L_x_6079) ;  /* 0x0000000000b47947 */ /* 0x000fec0003800000 */
.L_x_6091:
        /* <DEDUP_REMOVED lines=14> */
.L_x_6105:
[----:B------:R-:W-:Y:S05]  /*31a0*/  BSYNC B0 ;  /* 0x0000000000007941 */ /* 0x000fea0003800000 */
.L_x_6104:
[----:B------:R-:W-:-:S04]  /*31b0*/  F2FP.F16.F32.PACK_AB R0, RZ, R0 ;  /* 0x00000000ff00723e */ /* 0x000fc800000000ff */
[----:B------:R-:W-:Y:S01]  /*31c0*/  PRMT R2, R0, 0x7610, R2 ;  /* 0x0000761000027816 */ /* 0x000fe20000000002 */
[----:B------:R-:W-:Y:S06]  /*31d0*/  BRA `(.L_x_6079) ;  /* 0x00000000006c7947 */ /* 0x000fec0003800000 */
.L_x_6078:
        /* <DEDUP_REMOVED lines=16> */
.L_x_6106:
[----:B------:R-:W-:Y:S01]  /*32e0*/  PRMT R2, RZ, 0x7610, R2 ;  /* 0x00007610ff027816 */ /* 0x000fe20000000002 */
[----:B------:R-:W-:Y:S06]  /*32f0*/  BRA `(.L_x_6079) ;  /* 0x0000000000247947 */ /* 0x000fec0003800000 */
.L_x_6103:
[----:B------:R-:W2:Y:S02]  /*3300*/  LDG.E.64 R4, desc[UR36][R4.64] ;  /* 0x0000002404047981 */ /* 0x000ea4000c1e1b00 */
[----:B--2---:R-:W0:Y:S02]  /*3310*/  I2F.U64 R0, R4 ;  /* 0x0000000400007312 */ /* 0x004e240000301000 */
[----:B0-----:R-:W-:-:S04]  /*3320*/  F2FP.F16.F32.PACK_AB R0, RZ, R0 ;  /* 0x00000000ff00723e */ /* 0x001fc800000000ff */
[----:B------:R-:W-:Y:S01]  /*3330*/  PRMT R2, R0, 0x7610, R2 ;  /* 0x0000761000027816 */ /* 0x000fe20000000002 */
[----:B------:R-:W-:Y:S06]  /*3340*/  BRA `(.L_x_6079) ;  /* 0x0000000000107947 */ /* 0x000fec0003800000 */
.L_x_6102:
[----:B------:R-:W2:Y:S02]  /*3350*/  LDG.E R4, desc[UR36][R4.64] ;  /* 0x0000002404047981 */ /* 0x000ea4000c1e1900 */
[----:B--2---:R-:W-:-:S04]  /*3360*/  I2FP.F32.U32 R0, R4 ;  /* 0x0000000400007245 */ /* 0x004fc80000201000 */
[----:B------:R-:W-:-:S04]  /*3370*/  F2FP.F16.F32.PACK_AB R0, RZ, R0 ;  /* 0x00000000ff00723e */ /* 0x000fc800000000ff */
[----:B------:R-:W-:-:S07]  /*3380*/  PRMT R2, R0, 0x7610, R2 ;  /* 0x0000761000027816 */ /* 0x000fce0000000002 */
.L_x_6079:
[----:B------:R-:W-:-:S07]  /*3390*/  VIADD R24, R24, 0x80 ;  /* 0x0000008018187836 */ /* 0x000fce0000000000 */
.L_x_6073:
[----:B------:R-:W-:Y:S05]  /*33a0*/  BSYNC B6 ;  /* 0x0000000000067941 */ /* 0x000fea0003800000 */
.L_x_6072:
[----:B------:R-:W-:Y:S01]  /*33b0*/  ISETP.GE.AND P0, PT, R24, R16, PT ;  /* 0x000000101800720c */ /* 0x000fe20003f06270 */
[----:B------:R-:W-:-:S12]  /*33c0*/  BSSY B6, `(.L_x_6107) ;  /* 0x000010c000067945 */ /* 0x000fd80003800000 */
        /* <DEDUP_REMOVED lines=23> */
.L_x_6112:
[----:B------:R-:W2:Y:S02]  /*3540*/  LDG.E.U8 R4, desc[UR36][R4.64] ;  /* 0x0000002404047981 */ /* 0x000ea4000c1e1100 */
[----:B--2---:R-:W-:-:S04]  /*3550*/  I2FP.F32.U32 R0, R4 ;  /* 0x0000000400007245 */ /* 0x004fc80000201000 */
[----:B------:R-:W-:-:S04]  /*3560*/  F2FP.F16.F32.PACK_AB R0, RZ, R0 ;  /* 0x00000000ff00723e */ /* 0x000fc800000000ff */
[----:B------:R-:W-:Y:S01]  /*3570*/  PRMT R18, R0, 0x7610, R18 ;  /* 0x0000761000127816 */ /* 0x000fe20000000012 */
[----:B------:R-:W-:Y:S06]  /*3580*/  BRA `(.L_x_6108) ;  /* 0x0000000c00bc7947 */ /* 0x000fec0003800000 */
.L_x_6111:
        /* <DEDUP_REMOVED lines=11> */
.L_x_6115:
[----:B------:R-:W2:Y:S02]  /*3640*/  LDG.E R4, desc[UR36][R4.64] ;  /* 0x0000002404047981 */ /* 0x000ea4000c1e1900 */
[----:B--2---:R-:W-:-:S04]  /*3650*/  I2FP.F32.S32 R0, R4 ;  /* 0x0000000400007245 */ /* 0x004fc80000201400 */
[----:B------:R-:W-:-:S04]  /*3660*/  F2FP.F16.F32.PACK_AB R0, RZ, R0 ;  /* 0x00000000ff00723e */ /* 0x000fc800000000ff */
[----:B------:R-:W-:Y:S01]  /*3670*/  PRMT R18, R0, 0x7610, R18 ;  /* 0x0000761000127816 */ /* 0x000fe20000000012 */
[----:B------:R-:W-:Y:S06]  /*3680*/  BRA `(.L_x_6108) ;  /* 0x0000000c007c7947 */ /* 0x000fec0003800000 */
.L_x_6114:
[----:B------:R-:W2:Y:S02]  /*3690*/  LDG.E.U16 R4, desc[UR36][R4.64] ;  /* 0x0000002404047981 */ /* 0x000ea4000c1e1500 */
[----:B--2---:R-:W0:Y:S02]  /*36a0*/  I2F.S16 R0, R4 ;  /* 0x0000000400007306 */ /* 0x004e240000101400 */
[----:B0-----:R-:W-:-:S04]  /*36b0*/  F2FP.F16.F32.PACK_AB R0, RZ, R0 ;  /* 0x00000000ff00723e */ /* 0x001fc800000000ff */
[----:B------:R-:W-:Y:S01]  /*36c0*/  PRMT R18, R0, 0x7610, R18 ;  /* 0x0000761000127816 */ /* 0x000fe20000000012 */
[----:B------:R-:W-:Y:S06]  /*36d0*/  BRA `(.L_x_6108) ;  /* 0x0000000c00687947 */ /* 0x000fec0003800000 */
.L_x_6110:
        /* <DEDUP_REMOVED lines=9> */
.L_x_6117:
[----:B------:R2:W5:Y:S01]  /*3770*/  LDG.E.U16 R18, desc[UR36][R4.64] ;  /* 0x0000002404127981 */ /* 0x000562000c1e1500 */
[----:B------:R-:W-:Y:S05]  /*3780*/  BRA `(.L_x_6108) ;  /* 0x0000000c003c7947 */ /* 0x000fea0003800000 */
.L_x_6116:
        /* <DEDUP_REMOVED lines=9> */
.L_x_6119:
[----:B------:R3:W5:Y:S01]  /*3820*/  LDG.E.U16 R18, desc[UR36][R4.64] ;  /* 0x0000002404127981 */ /* 0x000762000c1e1500 */
[----:B------:R-:W-:Y:S05]  /*3830*/  BRA `(.L_x_6108) ;  /* 0x0000000c00107947 */ /* 0x000fea0003800000 */
.L_x_6118:
        /* <DEDUP_REMOVED lines=9> */
.L_x_6109:
        /* <DEDUP_REMOVED lines=14> */
.L_x_6122:
        /* <DEDUP_REMOVED lines=9> */
.L_x_6121:
        /* <DEDUP_REMOVED lines=28> */
.L_x_6124:
        /* <DEDUP_REMOVED lines=15> */
.L_x_6123:
[----:B------:R-:W2:Y:S02]  /*3cf0*/  LDG.E.U16 R0, desc[UR36][R4.64] ;  /* 0x0000002404007981 */ /* 0x000ea4000c1e1500 */
[----:B--2---:R-:W-:-:S05]  /*3d00*/  IMAD.U32 R0, R0, 0x10000, RZ ;  /* 0x0001000000007824 */ /* 0x004fca00078e00ff */
[----:B------:R-:W-:-:S04]  /*3d10*/  F2FP.F16.F32.PACK_AB R0, RZ, R0 ;  /* 0x00000000ff00723e */ /* 0x000fc800000000ff */
[----:B------:R-:W-:Y:S01]  /*3d20*/  PRMT R18, R0, 0x7610, R18 ;  /* 0x0000761000127816 */ /* 0x000fe20000000012 */
[----:B------:R-:W-:Y:S06]  /*3d30*/  BRA `(.L_x_6108) ;  /* 0x0000000400d07947 */ /* 0x000fec0003800000 */
.L_x_6120:
        /* <DEDUP_REMOVED lines=13> */
.L_x_6127:
        /* <DEDUP_REMOVED lines=21> */
.L_x_6131:
[----:B------:R-:W-:Y:S05]  /*3f60*/  BSYNC B1 ;  /* 0x0000000000017941 */ /* 0x000fea0003800000 */
.L_x_6130:
[----:B------:R-:W-:Y:S01]  /*3f70*/  LEA R5, R0, 0x3b800000, 0x17 ;  /* 0x3b80000000057811 */ /* 0x000fe200078eb8ff */
[----:B------:R-:W-:-:S05]  /*3f80*/  IMAD.SHL.U32 R0, R3, 0x100000, RZ ;  /* 0x0010000003007824 */ /* 0x000fca00078e00ff */
[----:B------:R-:W-:-:S07]  /*3f90*/  LOP3.LUT R0, R5, R0, R6, 0xfe, !PT ;  /* 0x0000000005007212 */ /* 0x000fce00078efe06 */
.L_x_6129:
[----:B------:R-:W-:Y:S05]  /*3fa0*/  BSYNC B0 ;  /* 0x0000000000007941 */ /* 0x000fea0003800000 */
.L_x_6128:
[----:B------:R-:W-:-:S04]  /*3fb0*/  F2FP.F16.F32.PACK_AB R0, RZ, R0 ;  /* 0x00000000ff00723e */ /* 0x000fc800000000ff */
[----:B------:R-:W-:Y:S01]  /*3fc0*/  PRMT R18, R0, 0x7610, R18 ;  /* 0x0000761000127816 */ /* 0x000fe20000000012 */
[----:B------:R-:W-:Y:S06]  /*3fd0*/  BRA `(.L_x_6108) ;  /* 0x0000000400287947 */ /* 0x000fec0003800000 */
.L_x_6126:
        /* <DEDUP_REMOVED lines=21> */
.L_x_6135:
[----:B------:R-:W-:Y:S05]  /*4130*/  BSYNC B1 ;  /* 0x0000000000017941 */ /* 0x000fea0003800000 */
.L_x_6134:
[----:B------:R-:W-:Y:S01]  /*4140*/  LEA R5, R0, 0x37800000, 0x17 ;  /* 0x3780000000057811 */ /* 0x000fe200078eb8ff */
[----:B------:R-:W-:-:S05]  /*4150*/  IMAD.SHL.U32 R0, R3, 0x200000, RZ ;  /* 0x0020000003007824 */ /* 0x000fca00078e00ff */
[----:B------:R-:W-:-:S07]  /*4160*/  LOP3.LUT R0, R5, R0, R6, 0xfe, !PT ;  /* 0x0000000005007212 */ /* 0x000fce00078efe06 */
.L_x_6133:
[----:B------:R-:W-:Y:S05]  /*4170*/  BSYNC B0 ;  /* 0x0000000000007941 */ /* 0x000fea0003800000 */
.L_x_6132:
[----:B------:R-:W-:-:S04]  /*4180*/  F2FP.F16.F32.PACK_AB R0, RZ, R0 ;  /* 0x00000000ff00723e */ /* 0x000fc800000000ff */
[----:B------:R-:W-:Y:S01]  /*4190*/  PRMT R18, R0, 0x7610, R18 ;  /* 0x0000761000127816 */ /* 0x000fe20000000012 */
[----:B------:R-:W-:Y:S06]  /*41a0*/  BRA `(.L_x_6108) ;  /* 0x0000000000b47947 */ /* 0x000fec0003800000 */
.L_x_6125:
        /* <DEDUP_REMOVED lines=14> */
.L_x_6139:
[----:B------:R-:W-:Y:S05]  /*4290*/  BSYNC B0 ;  /* 0x0000000000007941 */ /* 0x000fea0003800000 */
.L_x_6138:
[----:B------:R-:W-:-:S04]  /*42a0*/  F2FP.F16.F32.PACK_AB R0, RZ, R0 ;  /* 0x00000000ff00723e */ /* 0x000fc800000000ff */
[----:B------:R-:W-:Y:S01]  /*42b0*/  PRMT R18, R0, 0x7610, R18 ;  /* 0x0000761000127816 */ /* 0x000fe20000000012 */
[----:B------:R-:W-:Y:S06]  /*42c0*/  BRA `(.L_x_6108) ;  /* 0x00000000006c7947 */ /* 0x000fec0003800000 */
.L_x_6113:
        /* <DEDUP_REMOVED lines=16> */
.L_x_6140:
[----:B------:R-:W-:Y:S01]  /*43d0*/  PRMT R18, RZ, 0x7610, R18 ;  /* 0x00007610ff127816 */ /* 0x000fe20000000012 */
[----:B------:R-:W-:Y:S06]  /*43e0*/  BRA `(.L_x_6108) ;  /* 0x0000000000247947 */ /* 0x000fec0003800000 */
.L_x_6137:
[----:B------:R-:W2:Y:S02]  /*43f0*/  LDG.E.64 R4, desc[UR36][R4.64] ;  /* 0x0000002404047981 */ /* 0x000ea4000c1e1b00 */
[----:B--2---:R-:W0:Y:S02]  /*4400*/  I2F.U64 R0, R4 ;  /* 0x0000000400007312 */ /* 0x004e240000301000 */
[----:B0-----:R-:W-:-:S04]  /*4410*/  F2FP.F16.F32.PACK_AB R0, RZ, R0 ;  /* 0x00000000ff00723e */ /* 0x001fc800000000ff */
[----:B------:R-:W-:Y:S01]  /*4420*/  PRMT R18, R0, 0x7610, R18 ;  /* 0x0000761000127816 */ /* 0x000fe20000000012 */
[----:B------:R-:W-:Y:S06]  /*4430*/  BRA `(.L_x_6108) ;  /* 0x0000000000107947 */ /* 0x000fec0003800000 */
.L_x_6136:
[----:B------:R-:W2:Y:S02]  /*4440*/  LDG.E R4, desc[UR36][R4.64] ;  /* 0x0000002404047981 */ /* 0x000ea4000c1e1900 */
[----:B--2---:R-:W-:-:S04]  /*4450*/  I2FP.F32.U32 R0, R4 ;  /* 0x0000000400007245 */ /* 0x004fc80000201000 */
[----:B------:R-:W-:-:S04]  /*4460*/  F2FP.F16.F32.PACK_AB R0, RZ, R0 ;  /* 0x00000000ff00723e */ /* 0x000fc800000000ff */
[----:B------:R-:W-:-:S07]  /*4470*/  PRMT R18, R0, 0x7610, R18 ;  /* 0x0000761000127816 */ /* 0x000fce0000000012 */
.L_x_6108:
[----:B------:R-:W-:Y:S05]  /*4480*/  BSYNC B6 ;  /* 0x0000000000067941 */ /* 0x000fea0003800000 */
.L_x_6107:
        /* <DEDUP_REMOVED lines=9> */
[----:B------:R-:W4:Y:S02]  /*4520*/  MUFU.EX2 R0, R0 ;  /* 0x0000000000007308 */ /* 0x000f240000000800 */
[C---:B----4-:R-:W-:Y:S01]  /*4530*/  FADD.FTZ.RZ R3, R0.reuse, 1 ;  /* 0x3f80000000037421 */ /* 0x050fe2000001c000 */
[----:B------:R-:W-:-:S03]  /*4540*/  ISETP.GE.U32.AND P1, PT, R0, 0x7f800000, PT ;  /* 0x7f8000000000780c */ /* 0x000fc60003f26070 */
[----:B------:R-:W-:-:S05]  /*4550*/  VIADD R3, R3, 0xc0c00000 ;  /* 0xc0c0000003037836 */ /* 0x000fca0000000000 */
[----:B------:R-:W-:-:S04]  /*4560*/  LOP3.LUT R3, R3, 0xff800000, RZ, 0xc0, !PT ;  /* 0xff80000003037812 */ /* 0x000fc800078ec0ff */
[----:B0123--:R-:W-:Y:S01]  /*4570*/  IADD3 R5, -R3, 0x40800000, RZ ;  /* 0x4080000003057810 */ /* 0x00ffe20007ffe1ff */
        /* <DEDUP_REMOVED lines=22> */
.L_x_6144:
[----:B------:R-:W-:Y:S05]  /*46e0*/  BSYNC B1 ;  /* 0x0000000000017941 */ /* 0x000fea0003800000 */
.L_x_6143:
[----:B------:R-:W0:Y:S02]  /*46f0*/  MUFU.TANH R0, R3 ;  /* 0x0000000300007308 */ /* 0x000e240000002400 */
[----:B0-----:R-:W-:-:S05]  /*4700*/  FMUL.FTZ R0, R23, R0 ;  /* 0x0000000017007220 */ /* 0x001fca0000410000 */
[----:B------:R-:W-:-:S07]  /*4710*/  F2FP.F16.F32.PACK_AB R0, RZ, R0 ;  /* 0x00000000ff00723e */ /* 0x000fce00000000ff */
.L_x_6142:
[----:B------:R-:W-:Y:S05]  /*4720*/  BSYNC B0 ;  /* 0x0000000000007941 */ /* 0x000fea0003800000 */
.L_x_6141:
        /* <DEDUP_REMOVED lines=37> */
.L_x_6148:
[----:B------:R-:W-:Y:S05]  /*4980*/  BSYNC B1 ;  /* 0x0000000000017941 */ /* 0x000fea0003800000 */
.L_x_6147:
[----:B------:R-:W0:Y:S02]  /*4990*/  MUFU.TANH R3, R4 ;  /* 0x0000000400037308 */ /* 0x000e240000002400 */
[----:B0-----:R-:W-:-:S05]  /*49a0*/  FMUL.FTZ R25, R22, R3 ;  /* 0x0000000316197220 */ /* 0x001fca0000410000 */
[----:B------:R-:W-:-:S07]  /*49b0*/  F2FP.F16.F32.PACK_AB R25, RZ, R25 ;  /* 0x00000019ff19723e */ /* 0x000fce00000000ff */
.L_x_6146:
[----:B------:R-:W-:Y:S05]  /*49c0*/  BSYNC B0 ;  /* 0x0000000000007941 */ /* 0x000fea0003800000 */
.L_x_6145:
        /* <DEDUP_REMOVED lines=37> */
.L_x_6152:
[----:B------:R-:W-:Y:S05]  /*4c20*/  BSYNC B1 ;  /* 0x0000000000017941 */ /* 0x000fea0003800000 */
.L_x_6151:
[----:B------:R-:W0:Y:S02]  /*4c30*/  MUFU.TANH R3, R4 ;  /* 0x0000000400037308 */ /* 0x000e240000002400 */
[----:B0-----:R-:W-:-:S05]  /*4c40*/  FMUL.FTZ R24, R2, R3 ;  /* 0x0000000302187220 */ /* 0x001fca0000410000 */
[----:B------:R-:W-:-:S07]  /*4c50*/  F2FP.F16.F32.PACK_AB R24, RZ, R24 ;  /* 0x00000018ff18723e */ /* 0x000fce00000000ff */
.L_x_6150:
[----:B------:R-:W-:Y:S05]  /*4c60*/  BSYNC B0 ;  /* 0x0000000000007941 */ /* 0x000fea0003800000 */
.L_x_6149:
        /* <DEDUP_REMOVED lines=37> */
.L_x_6156:
[----:B------:R-:W-:Y:S05]  /*4ec0*/  BSYNC B1 ;  /* 0x0000000000017941 */ /* 0x000fea0003800000 */
.L_x_6155:
[----:B------:R-:W0:Y:S02]  /*4ed0*/  MUFU.TANH R3, R3 ;  /* 0x0000000300037308 */ /* 0x000e240000002400 */
[----:B0-----:R-:W-:-:S05]  /*4ee0*/  FMUL.FTZ R22, R18, R3 ;  /* 0x0000000312167220 */ /* 0x001fca0000410000 */
[----:B------:R-:W-:-:S07]  /*4ef0*/  F2FP.F16.F32.PACK_AB R22, RZ, R22 ;  /* 0x00000016ff16723e */ /* 0x000fce00000000ff */
.L_x_6154:
[----:B------:R-:W-:Y:S05]  /*4f00*/  BSYNC B0 ;  /* 0x0000000000007941 */ /* 0x000fea0003800000 */
.L_x_6153:
[----:B------:R-:W4:Y:S01]  /*4f10*/  LDC.U8 R18, c[0x0][0x234] ;  /* 0x00008d00ff127b82 */ /* 0x000f220000000000 */
[----:B------:R-:W-:Y:S04]  /*4f20*/  BSSY B6, `(.L_x_6157) ;  /* 0x0000112000067945 */ /* 0x000fe80003800000 */
[----:B------:R-:W-:Y:S05]  /*4f30*/  @P0 BRA `(.L_x_6158) ;  /* 0x0000001000400947 */ /* 0x000fea0003800000 */
[----:B------:R-:W5:Y:S01]  /*4f40*/  LDC.64 R2, c[0x0][0x218] ;  /* 0x00008600ff027b82 */ /* 0x000f620000000a00 */
[----:B01234-:R-:W-:Y:S01]  /*4f50*/  PRMT R4, R18, 0x9910, RZ ;  /* 0x0000991012047816 */ /* 0x01ffe200000000ff */
        /* <DEDUP_REMOVED lines=20> */
.L_x_6162:
[----:B------:R-:W-:Y:S02]  /*50a0*/  HADD2.F32 R5, -RZ, R0.H0_H0 ;  /* 0x20000000ff057230 */ /* 0x000fe40000004100 */
[----:B------:R-:W-:-:S04]  /*50b0*/  IMAD.MOV.U32 R19, RZ, RZ, R23 ;  /* 0x000000ffff137224 */ /* 0x000fc800078e0017 */
[----:B------:R-:W0:Y:S02]  /*50c0*/  F2I.S64.TRUNC R4, R5 ;  /* 0x0000000500047311 */ /* 0x000e24000020d900 */
[----:B0-----:R0:W-:Y:S01]  /*50d0*/  STG.E.U8 desc[UR36][R2.64], R4 ;  /* 0x0000000402007986 */ /* 0x0011e2000c101124 */
[----:B------:R-:W-:Y:S05]  /*50e0*/  BRA `(.L_x_6158) ;  /* 0x0000000c00d47947 */ /* 0x000fea0003800000 */
.L_x_6161:
        /* <DEDUP_REMOVED lines=11> */
.L_x_6165:
[----:B------:R-:W-:Y:S02]  /*51a0*/  HADD2.F32 R0, -RZ, R0.H0_H0 ;  /* 0x20000000ff007230 */ /* 0x000fe40000004100 */
[----:B------:R-:W-:Y:S02]  /*51b0*/  IMAD.MOV.U32 R19, RZ, RZ, R23 ;  /* 0x000000ffff137224 */ /* 0x000fe400078e0017 */
[----:B------:R-:W0:Y:S02]  /*51c0*/  F2I.FTZ.TRUNC.NTZ R5, R0 ;  /* 0x0000000000057305 */ /* 0x000e24000021f100 */
[----:B0-----:R0:W-:Y:S01]  /*51d0*/  STG.E desc[UR36][R2.64], R5 ;  /* 0x0000000502007986 */ /* 0x0011e2000c101924 */
[----:B------:R-:W-:Y:S05]  /*51e0*/  BRA `(.L_x_6158) ;  /* 0x0000000c00947947 */ /* 0x000fea0003800000 */
.L_x_6164:
[----:B------:R-:W-:Y:S02]  /*51f0*/  HADD2.F32 R0, -RZ, R0.H0_H0 ;  /* 0x20000000ff007230 */ /* 0x000fe40000004100 */
[----:B------:R-:W-:Y:S02]  /*5200*/  IMAD.MOV.U32 R19, RZ, RZ, R23 ;  /* 0x000000ffff137224 */ /* 0x000fe400078e0017 */
[----:B------:R-:W0:Y:S02]  /*5210*/  F2I.FTZ.TRUNC.NTZ R5, R0 ;  /* 0x0000000000057305 */ /* 0x000e24000021f100 */
[----:B0-----:R0:W-:Y:S01]  /*5220*/  STG.E.U16 desc[UR36][R2.64], R5 ;  /* 0x0000000502007986 */ /* 0x0011e2000c101524 */
[----:B------:R-:W-:Y:S05]  /*5230*/  BRA `(.L_x_6158) ;  /* 0x0000000c00807947 */ /* 0x000fea0003800000 */
.L_x_6160:
        /* <DEDUP_REMOVED lines=10> */
.L_x_6167:
[----:B------:R0:W-:Y:S01]  /*52e0*/  STG.E.U16 desc[UR36][R2.64], R0 ;  /* 0x0000000002007986 */ /* 0x0001e2000c101524 */
[----:B------:R-:W-:Y:S01]  /*52f0*/  IMAD.MOV.U32 R19, RZ, RZ, R23 ;  /* 0x000000ffff137224 */ /* 0x000fe200078e0017 */
[----:B------:R-:W-:Y:S06]  /*5300*/  BRA `(.L_x_6158) ;  /* 0x0000000c004c7947 */ /* 0x000fec0003800000 */
.L_x_6166:
        /* <DEDUP_REMOVED lines=11> */
.L_x_6169:
[----:B------:R-:W-:Y:S02]  /*53c0*/  HADD2.F32 R0, -RZ, R0.H0_H0 ;  /* 0x20000000ff007230 */ /* 0x000fe40000004100 */
[----:B------:R-:W-:-:S03]  /*53d0*/  IMAD.MOV.U32 R19, RZ, RZ, R23 ;  /* 0x000000ffff137224 */ /* 0x000fc600078e0017 */
[----:B------:R-:W-:-:S04]  /*53e0*/  F2FP.F16.F32.PACK_AB R0, RZ, R0 ;  /* 0x00000000ff00723e */ /* 0x000fc800000000ff */
[----:B------:R-:W-:-:S05]  /*53f0*/  PRMT R0, R0, 0x5410, RZ ;  /* 0x0000541000007816 */ /* 0x000fca00000000ff */
[----:B------:R0:W-:Y:S01]  /*5400*/  STG.E desc[UR36][R2.64], R0 ;  /* 0x0000000002007986 */ /* 0x0001e2000c101924 */
[----:B------:R-:W-:Y:S05]  /*5410*/  BRA `(.L_x_6158) ;  /* 0x0000000c00087947 */ /* 0x000fea0003800000 */
.L_x_6168:
[----:B------:R-:W-:Y:S02]  /*5420*/  HADD2.F32 R4, -RZ, R0.H0_H0 ;  /* 0x20000000ff047230 */ /* 0x000fe40000004100 */
[----:B------:R-:W-:-:S03]  /*5430*/  IMAD.MOV.U32 R19, RZ, RZ, R23 ;  /* 0x000000ffff137224 */ /* 0x000fc600078e0017 */
[----:B------:R-:W-:-:S06]  /*5440*/  FMUL.FTZ R4, R4, 1 ;  /* 0x3f80000004047820 */ /* 0x000fcc0000410000 */
[----:B------:R-:W0:Y:S02]  /*5450*/  F2F.F64.F32 R4, R4 ;  /* 0x0000000400047310 */ /* 0x000e240000201800 */
[----:B0-----:R0:W-:Y:S01]  /*5460*/  STG.E.64 desc[UR36][R2.64], R4 ;  /* 0x0000000402007986 */ /* 0x0011e2000c101b24 */
[----:B------:R-:W-:Y:S05]  /*5470*/  BRA `(.L_x_6158) ;  /* 0x0000000800f07947 */ /* 0x000fea0003800000 */
.L_x_6159:
        /* <DEDUP_REMOVED lines=14> */
.L_x_6172:
[----:B------:R-:W-:Y:S01]  /*5560*/  HADD2.F32 R0, -RZ, R0.H0_H0 ;  /* 0x20000000ff007230 */ /* 0x000fe20000004100 */
[----:B------:R-:W-:Y:S01]  /*5570*/  CS2R R6, SRZ ;  /* 0x0000000000067805 */ /* 0x000fe2000001ff00 */
[----:B------:R-:W-:-:S03]  /*5580*/  IMAD.MOV.U32 R19, RZ, RZ, R23 ;  /* 0x000000ffff137224 */ /* 0x000fc600078e0017 */
[----:B------:R-:W-:-:S04]  /*5590*/  FMUL.FTZ R0, R0, 1 ;  /* 0x3f80000000007820 */ /* 0x000fc80000410000 */
[----:B------:R-:W0:Y:S02]  /*55a0*/  F2F.F64.F32 R4, R0 ;  /* 0x0000000000047310 */ /* 0x000e240000201800 */
[----:B0-----:R0:W-:Y:S01]  /*55b0*/  STG.E.128 desc[UR36][R2.64], R4 ;  /* 0x0000000402007986 */ /* 0x0011e2000c101d24 */
[----:B------:R-:W-:Y:S05]  /*55c0*/  BRA `(.L_x_6158) ;  /* 0x00000008009c7947 */ /* 0x000fea0003800000 */
.L_x_6171:
        /* <DEDUP_REMOVED lines=21> */
.L_x_6176:
[----:B------:R-:W-:Y:S05]  /*5720*/  BSYNC B0 ;  /* 0x0000000000007941 */ /* 0x000fea0003800000 */
.L_x_6175:
[----:B------:R-:W-:Y:S01]  /*5730*/  LOP3.LUT R5, R0, R5, RZ, 0xfc, !PT ;  /* 0x0000000500057212 */ /* 0x000fe200078efcff */
[----:B------:R-:W-:-:S04]  /*5740*/  IMAD.MOV.U32 R19, RZ, RZ, R23 ;  /* 0x000000ffff137224 */ /* 0x000fc800078e0017 */
[----:B------:R0:W-:Y:S01]  /*5750*/  STG.E.U8 desc[UR36][R2.64], R5 ;  /* 0x0000000502007986 */ /* 0x0001e2000c101124 */
[----:B------:R-:W-:Y:S05]  /*5760*/  BRA `(.L_x_6158) ;  /* 0x0000000800347947 */ /* 0x000fea0003800000 */
.L_x_6174:
        /* <DEDUP_REMOVED lines=13> */
.L_x_6178:
[----:B------:R-:W-:Y:S01]  /*5840*/  IMAD.MOV.U32 R0, RZ, RZ, 0x7f ;  /* 0x0000007fff007424 */ /* 0x000fe200078e00ff */
[----:B------:R-:W-:-:S04]  /*5850*/  ISETP.GT.U32.AND P0, PT, R4, 0x7f800000, PT ;  /* 0x7f8000000400780c */ /* 0x000fc80003f04070 */
[----:B------:R-:W-:-:S09]  /*5860*/  SEL R0, R0, 0x7c, P0 ;  /* 0x0000007c00007807 */ /* 0x000fd20000000000 */
.L_x_6179:
[----:B------:R-:W-:Y:S05]  /*5870*/  BSYNC B0 ;  /* 0x0000000000007941 */ /* 0x000fea0003800000 */
.L_x_6177:
[----:B------:R-:W-:Y:S01]  /*5880*/  LOP3.LUT R4, R5, 0x80000000, RZ, 0xc0, !PT ;  /* 0x8000000005047812 */ /* 0x000fe200078ec0ff */
[----:B------:R-:W-:-:S03]  /*5890*/  IMAD.MOV.U32 R19, RZ, RZ, R23 ;  /* 0x000000ffff137224 */ /* 0x000fc600078e0017 */
[----:B------:R-:W-:-:S04]  /*58a0*/  SHF.R.U32.HI R5, RZ, 0x18, R4 ;  /* 0x00000018ff057819 */ /* 0x000fc80000011604 */
[----:B------:R-:W-:-:S05]  /*58b0*/  LOP3.LUT R5, R0, R5, RZ, 0xfc, !PT ;  /* 0x0000000500057212 */ /* 0x000fca00078efcff */
[----:B------:R0:W-:Y:S01]  /*58c0*/  STG.E.U8 desc[UR36][R2.64], R5 ;  /* 0x0000000502007986 */ /* 0x0001e2000c101124 */
[----:B------:R-:W-:Y:S05]  /*58d0*/  BRA `(.L_x_6158) ;  /* 0x0000000400d87947 */ /* 0x000fea0003800000 */
.L_x_6173:
[----:B------:R-:W-:Y:S02]  /*58e0*/  HADD2.F32 R0, -RZ, R0.H0_H0 ;  /* 0x20000000ff007230 */ /* 0x000fe40000004100 */
[----:B------:R-:W-:-:S03]  /*58f0*/  IMAD.MOV.U32 R19, RZ, RZ, R23 ;  /* 0x000000ffff137224 */ /* 0x000fc600078e0017 */
[----:B------:R-:W-:-:S05]  /*5900*/  F2FP.BF16.F32.PACK_AB R0, RZ, R0 ;  /* 0x00000000ff00723e */ /* 0x000fca00000010ff */
[----:B------:R0:W-:Y:S01]  /*5910*/  STG.E.U16 desc[UR36][R2.64], R0 ;  /* 0x0000000002007986 */ /* 0x0001e2000c101524 */
[----:B------:R-:W-:Y:S05]  /*5920*/  BRA `(.L_x_6158) ;  /* 0x0000000400c47947 */ /* 0x000fea0003800000 */
.L_x_6170:
        /* <DEDUP_REMOVED lines=13> */
.L_x_6182:
        /* <DEDUP_REMOVED lines=17> */
.L_x_6185:
[----:B------:R-:W-:-:S04]  /*5b10*/  LOP3.LUT R0, R7, 0x80000000, RZ, 0xc0, !PT ;  /* 0x8000000007007812 */ /* 0x000fc800078ec0ff */
[----:B------:R-:W-:-:S04]  /*5b20*/  SHF.R.U32.HI R5, RZ, 0x18, R0 ;  /* 0x00000018ff057819 */ /* 0x000fc80000011600 */
[----:B------:R-:W-:-:S04]  /*5b30*/  LOP3.LUT R4, R4, R5, RZ, 0xfc, !PT ;  /* 0x0000000504047212 */ /* 0x000fc800078efcff */
[----:B------:R-:W-:-:S07]  /*5b40*/  PRMT R0, R4, 0x7610, R0 ;  /* 0x0000761004007816 */ /* 0x000fce0000000000 */
.L_x_6184:
[----:B------:R-:W-:Y:S05]  /*5b50*/  BSYNC B0 ;  /* 0x0000000000007941 */ /* 0x000fea0003800000 */
.L_x_6183:
[----:B------:R0:W-:Y:S01]  /*5b60*/  STG.E.U8 desc[UR36][R2.64], R0 ;  /* 0x0000000002007986 */ /* 0x0001e2000c101124 */
[----:B------:R-:W-:Y:S01]  /*5b70*/  IMAD.MOV.U32 R19, RZ, RZ, R23 ;  /* 0x000000ffff137224 */ /* 0x000fe200078e0017 */
[----:B------:R-:W-:Y:S06]  /*5b80*/  BRA `(.L_x_6158) ;  /* 0x00000004002c7947 */ /* 0x000fec0003800000 */
.L_x_6181:
        /* <DEDUP_REMOVED lines=17> */
.L_x_6188:
[----:B------:R-:W-:-:S04]  /*5ca0*/  LOP3.LUT R0, R7, 0x80000000, RZ, 0xc0, !PT ;  /* 0x8000000007007812 */ /* 0x000fc800078ec0ff */
[----:B------:R-:W-:-:S04]  /*5cb0*/  SHF.R.U32.HI R5, RZ, 0x18, R0 ;  /* 0x00000018ff057819 */ /* 0x000fc80000011600 */
[----:B------:R-:W-:-:S04]  /*5cc0*/  LOP3.LUT R4, R4, R5, RZ, 0xfc, !PT ;  /* 0x0000000504047212 */ /* 0x000fc800078efcff */
[----:B------:R-:W-:-:S07]  /*5cd0*/  PRMT R0, R4, 0x7610, R0 ;  /* 0x0000761004007816 */ /* 0x000fce0000000000 */
.L_x_6187:
[----:B------:R-:W-:Y:S05]  /*5ce0*/  BSYNC B0 ;  /* 0x0000000000007941 */ /* 0x000fea0003800000 */
.L_x_6186:
[----:B------:R0:W-:Y:S01]  /*5cf0*/  STG.E.U8 desc[UR36][R2.64], R0 ;  /* 0x0000000002007986 */ /* 0x0001e2000c101124 */
[----:B------:R-:W-:Y:S01]  /*5d00*/  IMAD.MOV.U32 R19, RZ, RZ, R23 ;  /* 0x000000ffff137224 */ /* 0x000fe200078e0017 */
[----:B------:R-:W-:Y:S06]  /*5d10*/  BRA `(.L_x_6158) ;  /* 0x0000000000c87947 */ /* 0x000fec0003800000 */
.L_x_6180:
        /* <DEDUP_REMOVED lines=23> */
.L_x_6163:
        /* <DEDUP_REMOVED lines=16> */
.L_x_6191:
[----:B------:R-:W-:Y:S01]  /*5f90*/  IMAD.MOV.U32 R19, RZ, RZ, R23 ;  /* 0x000000ffff137224 */ /* 0x000fe200078e0017 */
[----:B------:R-:W-:Y:S06]  /*5fa0*/  BRA `(.L_x_6158) ;  /* 0x0000000000247947 */ /* 0x000fec0003800000 */
.L_x_6190:
[----:B------:R-:W-:Y:S02]  /*5fb0*/  HADD2.F32 R4, -RZ, R0.H0_H0 ;  /* 0x20000000ff047230 */ /* 0x000fe40000004100 */
[----:B------:R-:W-:-:S04]  /*5fc0*/  IMAD.MOV.U32 R19, RZ, RZ, R23 ;  /* 0x000000ffff137224 */ /* 0x000fc800078e0017 */
[----:B------:R-:W0:Y:S02]  /*5fd0*/  F2I.U64.TRUNC R4, R4 ;  /* 0x0000000400047311 */ /* 0x000e24000020d800 */
[----:B0-----:R0:W-:Y:S01]  /*5fe0*/  STG.E.64 desc[UR36][R2.64], R4 ;  /* 0x0000000402007986 */ /* 0x0011e2000c101b24 */
[----:B------:R-:W-:Y:S05]  /*5ff0*/  BRA `(.L_x_6158) ;  /* 0x0000000000107947 */ /* 0x000fea0003800000 */
.L_x_6189:
[----:B------:R-:W-:Y:S02]  /*6000*/  HADD2.F32 R0, -RZ, R0.H0_H0 ;  /* 0x20000000ff007230 */ /* 0x000fe40000004100 */
[----:B------:R-:W-:Y:S02]  /*6010*/  IMAD.MOV.U32 R19, RZ, RZ, R23 ;  /* 0x000000ffff137224 */ /* 0x000fe400078e0017 */
[----:B------:R-:W0:Y:S02]  /*6020*/  F2I.FTZ.U32.TRUNC.NTZ R5, R0 ;  /* 0x0000000000057305 */ /* 0x000e24000021f000 */
[----:B0-----:R0:W-:Y:S03]  /*6030*/  STG.E desc[UR36][R2.64], R5 ;  /* 0x0000000502007986 */ /* 0x0011e6000c101924 */
.L_x_6158:
[----:B------:R-:W-:Y:S05]  /*6040*/  BSYNC B6 ;  /* 0x0000000000067941 */ /* 0x000fea0003800000 */
.L_x_6157:
[----:B------:R-:W-:Y:S01]  /*6050*/  ISETP.GE.AND P0, PT, R19, R16, PT ;  /* 0x000000101300720c */ /* 0x000fe20003f06270 */
[----:B------:R-:W-:-:S12]  /*6060*/  BSSY B6, `(.L_x_6192) ;  /* 0x00001fc000067945 */ /* 0x000fd80003800000 */
[----:B------:R-:W-:Y:S05]  /*6070*/  @P0 BRA `(.L_x_6193) ;  /* 0x0000001c00e80947 */ /* 0x000fea0003800000 */
[----:B0-----:R-:W0:Y:S01]  /*6080*/  LDC.64 R2, c[0x0][0x218] ;  /* 0x00008600ff027b82 */ /* 0x001e220000000a00 */
[----:B------:R-:W-:Y:S01]  /*6090*/  IMAD R0, R17, 0x200, R19 ;  /* 0x0000020011007824 */ /* 0x000fe200078e0213 */
[----:B-1234-:R-:W-:Y:S01]  /*60a0*/  PRMT R4, R18, 0x9910, RZ ;  /* 0x0000991012047816 */ /* 0x01efe200000000ff */
        /* <DEDUP_REMOVED lines=19> */
.L_x_6197:
[----:B------:R-:W-:-:S06]  /*61e0*/  HADD2.F32 R5, -RZ, R25.H0_H0 ;  /* 0x20000019ff057230 */ /* 0x000fcc0000004100 */
[----:B------:R-:W0:Y:S02]  /*61f0*/  F2I.S64.TRUNC R4, R5 ;  /* 0x0000000500047311 */ /* 0x000e24000020d900 */
[----:B0-----:R0:W-:Y:S01]  /*6200*/  STG.E.U8 desc[UR36][R2.64], R4 ;  /* 0x0000000402007986 */ /* 0x0011e2000c101124 */
[----:B------:R-:W-:Y:S05]  /*6210*/  BRA `(.L_x_6199) ;  /* 0x0000000c00847947 */ /* 0x000fea0003800000 */
.L_x_6196:
        /* <DEDUP_REMOVED lines=10> */
.L_x_6201:
[----:B------:R-:W-:-:S06]  /*62c0*/  HADD2.F32 R25, -RZ, R25.H0_H0 ;  /* 0x20000019ff197230 */ /* 0x000fcc0000004100 */
[----:B------:R-:W0:Y:S02]  /*62d0*/  F2I.FTZ.TRUNC.NTZ R25, R25 ;  /* 0x0000001900197305 */ /* 0x000e24000021f100 */
[----:B0-----:R0:W-:Y:S01]  /*62e0*/  STG.E desc[UR36][R2.64], R25 ;  /* 0x0000001902007986 */ /* 0x0011e2000c101924 */
[----:B------:R-:W-:Y:S05]  /*62f0*/  BRA `(.L_x_6199) ;  /* 0x0000000c004c7947 */ /* 0x000fea0003800000 */
.L_x_6200:
[----:B------:R-:W-:-:S06]  /*6300*/  HADD2.F32 R25, -RZ, R25.H0_H0 ;  /* 0x20000019ff197230 */ /* 0x000fcc0000004100 */
[----:B------:R-:W0:Y:S02]  /*6310*/  F2I.FTZ.TRUNC.NTZ R25, R25 ;  /* 0x0000001900197305 */ /* 0x000e24000021f100 */
[----:B0-----:R0:W-:Y:S01]  /*6320*/  STG.E.U16 desc[UR36][R2.64], R25 ;  /* 0x0000001902007986 */ /* 0x0011e2000c101524 */
[----:B------:R-:W-:Y:S05]  /*6330*/  BRA `(.L_x_6199) ;  /* 0x0000000c003c7947 */ /* 0x000fea0003800000 */
.L_x_6195:
        /* <DEDUP_REMOVED lines=9> */
.L_x_6203:
[----:B------:R0:W-:Y:S01]  /*63d0*/  STG.E.U16 desc[UR36][R2.64], R25 ;  /* 0x0000001902007986 */ /* 0x0001e2000c101524 */
[----:B------:R-:W-:Y:S05]  /*63e0*/  BRA `(.L_x_6199) ;  /* 0x0000000c00107947 */ /* 0x000fea0003800000 */
.L_x_6202:
        /* <DEDUP_REMOVED lines=10> */
.L_x_6205:
[----:B------:R-:W-:-:S05]  /*6490*/  HADD2.F32 R0, -RZ, R25.H0_H0 ;  /* 0x20000019ff007230 */ /* 0x000fca0000004100 */
[----:B------:R-:W-:-:S04]  /*64a0*/  F2FP.F16.F32.PACK_AB R0, RZ, R0 ;  /* 0x00000000ff00723e */ /* 0x000fc800000000ff */
[----:B------:R-:W-:-:S05]  /*64b0*/  PRMT R0, R0, 0x5410, RZ ;  /* 0x0000541000007816 */ /* 0x000fca00000000ff */
[----:B------:R0:W-:Y:S01]  /*64c0*/  STG.E desc[UR36][R2.64], R0 ;  /* 0x0000000002007986 */ /* 0x0001e2000c101924 */
[----:B------:R-:W-:Y:S05]  /*64d0*/  BRA `(.L_x_6199) ;  /* 0x0000000800d47947 */ /* 0x000fea0003800000 */
.L_x_6204:
[----:B------:R-:W-:-:S05]  /*64e0*/  HADD2.F32 R4, -RZ, R25.H0_H0 ;  /* 0x20000019ff047230 */ /* 0x000fca0000004100 */
[----:B------:R-:W-:-:S06]  /*64f0*/  FMUL.FTZ R4, R4, 1 ;  /* 0x3f80000004047820 */ /* 0x000fcc0000410000 */
[----:B------:R-:W0:Y:S02]  /*6500*/  F2F.F64.F32 R4, R4 ;  /* 0x0000000400047310 */ /* 0x000e240000201800 */
[----:B0-----:R0:W-:Y:S01]  /*6510*/  STG.E.64 desc[UR36][R2.64], R4 ;  /* 0x0000000402007986 */ /* 0x0011e2000c101b24 */
[----:B------:R-:W-:Y:S05]  /*6520*/  BRA `(.L_x_6199) ;  /* 0x0000000800c07947 */ /* 0x000fea0003800000 */
.L_x_6194:
        /* <DEDUP_REMOVED lines=13> */
.L_x_6208:
[----:B------:R-:W-:Y:S01]  /*6600*/  HADD2.F32 R25, -RZ, R25.H0_H0 ;  /* 0x20000019ff197230 */ /* 0x000fe20000004100 */
[----:B------:R-:W-:-:S04]  /*6610*/  CS2R R6, SRZ ;  /* 0x0000000000067805 */ /* 0x000fc8000001ff00 */
[----:B------:R-:W-:-:S06]  /*6620*/  FMUL.FTZ R4, R25, 1 ;  /* 0x3f80000019047820 */ /* 0x000fcc0000410000 */
[----:B------:R-:W0:Y:S02]  /*6630*/  F2F.F64.F32 R4, R4 ;  /* 0x0000000400047310 */ /* 0x000e240000201800 */
[----:B0-----:R0:W-:Y:S01]  /*6640*/  STG.E.128 desc[UR36][R2.64], R4 ;  /* 0x0000000402007986 */ /* 0x0011e2000c101d24 */
[----:B------:R-:W-:Y:S05]  /*6650*/  BRA `(.L_x_6199) ;  /* 0x0000000800747947 */ /* 0x000fea0003800000 */
.L_x_6207:
        /* <DEDUP_REMOVED lines=21> */
.L_x_6212:
[----:B------:R-:W-:Y:S05]  /*67b0*/  BSYNC B0 ;  /* 0x0000000000007941 */ /* 0x000fea0003800000 */
.L_x_6211:
[----:B------:R-:W-:-:S05]  /*67c0*/  LOP3.LUT R5, R0, R5, RZ, 0xfc, !PT ;  /* 0x0000000500057212 */ /* 0x000fca00078efcff */
[----:B------:R0:W-:Y:S01]  /*67d0*/  STG.E.U8 desc[UR36][R2.64], R5 ;  /* 0x0000000502007986 */ /* 0x0001e2000c101124 */
[----:B------:R-:W-:Y:S05]  /*67e0*/  BRA `(.L_x_6199) ;  /* 0x0000000800107947 */ /* 0x000fea0003800000 */
.L_x_6210:
        /* <DEDUP_REMOVED lines=13> */
.L_x_6214:
[----:B------:R-:W-:Y:S01]  /*68c0*/  IMAD.MOV.U32 R0, RZ, RZ, 0x7f ;  /* 0x0000007fff007424 */ /* 0x000fe200078e00ff */
[----:B------:R-:W-:-:S04]  /*68d0*/  ISETP.GT.U32.AND P0, PT, R4, 0x7f800000, PT ;  /* 0x7f8000000400780c */ /* 0x000fc80003f04070 */
[----:B------:R-:W-:-:S09]  /*68e0*/  SEL R0, R0, 0x7c, P0 ;  /* 0x0000007c00007807 */ /* 0x000fd20000000000 */
.L_x_6215:
[----:B------:R-:W-:Y:S05]  /*68f0*/  BSYNC B0 ;  /* 0x0000000000007941 */ /* 0x000fea0003800000 */
.L_x_6213:
[----:B------:R-:W-:-:S04]  /*6900*/  LOP3.LUT R4, R25, 0x80000000, RZ, 0xc0, !PT ;  /* 0x8000000019047812 */ /* 0x000fc800078ec0ff */
[----:B------:R-:W-:-:S04]  /*6910*/  SHF.R.U32.HI R5, RZ, 0x18, R4 ;  /* 0x00000018ff057819 */ /* 0x000fc80000011604 */
[----:B------:R-:W-:-:S05]  /*6920*/  LOP3.LUT R5, R0, R5, RZ, 0xfc, !PT ;  /* 0x0000000500057212 */ /* 0x000fca00078efcff */
[----:B------:R0:W-:Y:S01]  /*6930*/  STG.E.U8 desc[UR36][R2.64], R5 ;  /* 0x0000000502007986 */ /* 0x0001e2000c101124 */
[----:B------:R-:W-:Y:S05]  /*6940*/  BRA `(.L_x_6199) ;  /* 0x0000000400b87947 */ /* 0x000fea0003800000 */
.L_x_6209:
[----:B------:R-:W-:-:S05]  /*6950*/  HADD2.F32 R0, -RZ, R25.H0_H0 ;  /* 0x20000019ff007230 */ /* 0x000fca0000004100 */
[----:B------:R-:W-:-:S05]  /*6960*/  F2FP.BF16.F32.PACK_AB R0, RZ, R0 ;  /* 0x00000000ff00723e */ /* 0x000fca00000010ff */
[----:B------:R0:W-:Y:S01]  /*6970*/  STG.E.U16 desc[UR36][R2.64], R0 ;  /* 0x0000000002007986 */ /* 0x0001e2000c101524 */
[----:B------:R-:W-:Y:S05]  /*6980*/  BRA `(.L_x_6199) ;  /* 0x0000000400a87947 */ /* 0x000fea0003800000 */
.L_x_6206:
        /* <DEDUP_REMOVED lines=12> */
.L_x_6218:
        /* <DEDUP_REMOVED lines=17> */
.L_x_6221:
[----:B------:R-:W-:-:S04]  /*6b60*/  LOP3.LUT R0, R25, 0x80000000, RZ, 0xc0, !PT ;  /* 0x8000000019007812 */ /* 0x000fc800078ec0ff */
[----:B------:R-:W-:-:S04]  /*6b70*/  SHF.R.U32.HI R5, RZ, 0x18, R0 ;  /* 0x00000018ff057819 */ /* 0x000fc80000011600 */
[----:B------:R-:W-:-:S04]  /*6b80*/  LOP3.LUT R4, R4, R5, RZ, 0xfc, !PT ;  /* 0x0000000504047212 */ /* 0x000fc800078efcff */
[----:B------:R-:W-:-:S07]  /*6b90*/  PRMT R0, R4, 0x7610, R0 ;  /* 0x0000761004007816 */ /* 0x000fce0000000000 */
.L_x_6220:
[----:B------:R-:W-:Y:S05]  /*6ba0*/  BSYNC B0 ;  /* 0x0000000000007941 */ /* 0x000fea0003800000 */
.L_x_6219:
[----:B------:R3:W-:Y:S01]  /*6bb0*/  STG.E.U8 desc[UR36][R2.64], R0 ;  /* 0x0000000002007986 */ /* 0x0007e2000c101124 */
[----:B------:R-:W-:Y:S05]  /*6bc0*/  BRA `(.L_x_6199) ;  /* 0x0000000400187947 */ /* 0x000fea0003800000 */
.L_x_6217:
        /* <DEDUP_REMOVED lines=17> */
.L_x_6224:
[----:B------:R-:W-:-:S04]  /*6ce0*/  LOP3.LUT R0, R25, 0x80000000, RZ, 0xc0, !PT ;  /* 0x8000000019007812 */ /* 0x000fc800078ec0ff */
[----:B------:R-:W-:-:S04]  /*6cf0*/  SHF.R.U32.HI R5, RZ, 0x18, R0 ;  /* 0x00000018ff057819 */ /* 0x000fc80000011600 */
[----:B------:R-:W-:-:S04]  /*6d00*/  LOP3.LUT R4, R4, R5, RZ, 0xfc, !PT ;  /* 0x0000000504047212 */ /* 0x000fc800078efcff */
[----:B------:R-:W-:-:S07]  /*6d10*/  PRMT R0, R4, 0x7610, R0 ;  /* 0x0000761004007816 */ /* 0x000fce0000000000 */
.L_x_6223:
[----:B------:R-:W-:Y:S05]  /*6d20*/  BSYNC B0 ;  /* 0x0000000000007941 */ /* 0x000fea0003800000 */
.L_x_6222:
[----:B------:R0:W-:Y:S01]  /*6d30*/  STG.E.U8 desc[UR36][R2.64], R0 ;  /* 0x0000000002007986 */ /* 0x0001e2000c101124 */
[----:B------:R-:W-:Y:S05]  /*6d40*/  BRA `(.L_x_6199) ;  /* 0x0000000000b87947 */ /* 0x000fea0003800000 */
.L_x_6216:
        /* <DEDUP_REMOVED lines=22> */
.L_x_6198:
        /* <DEDUP_REMOVED lines=16> */
.L_x_6227:
[----:B------:R-:W-:Y:S05]  /*6fb0*/  BRA `(.L_x_6199) ;  /* 0x00000000001c7947 */ /* 0x000fea0003800000 */
.L_x_6226:
[----:B------:R-:W-:-:S06]  /*6fc0*/  HADD2.F32 R4, -RZ, R25.H0_H0 ;  /* 0x20000019ff047230 */ /* 0x000fcc0000004100 */
[----:B------:R-:W0:Y:S02]  /*6fd0*/  F2I.U64.TRUNC R4, R4 ;  /* 0x0000000400047311 */ /* 0x000e24000020d800 */
[----:B0-----:R2:W-:Y:S01]  /*6fe0*/  STG.E.64 desc[UR36][R2.64], R4 ;  /* 0x0000000402007986 */ /* 0x0015e2000c101b24 */
[----:B------:R-:W-:Y:S05]  /*6ff0*/  BRA `(.L_x_6199) ;  /* 0x00000000000c7947 */ /* 0x000fea0003800000 */
.L_x_6225:
[----:B------:R-:W-:-:S06]  /*7000*/  HADD2.F32 R25, -RZ, R25.H0_H0 ;  /* 0x20000019ff197230 */ /* 0x000fcc0000004100 */
[----:B------:R-:W0:Y:S02]  /*7010*/  F2I.FTZ.U32.TRUNC.NTZ R25, R25 ;  /* 0x0000001900197305 */ /* 0x000e24000021f000 */
[----:B0-----:R0:W-:Y:S02]  /*7020*/  STG.E desc[UR36][R2.64], R25 ;  /* 0x0000001902007986 */ /* 0x0011e4000c101924 */
.L_x_6199:
        /* <DEDUP_REMOVED lines=25> */
.L_x_6231:
[----:B------:R-:W-:-:S06]  /*71c0*/  HADD2.F32 R5, -RZ, R24.H0_H0 ;  /* 0x20000018ff057230 */ /* 0x000fcc0000004100 */
[----:B------:R-:W0:Y:S02]  /*71d0*/  F2I.S64.TRUNC R4, R5 ;  /* 0x0000000500047311 */ /* 0x000e24000020d900 */
[----:B0-----:R3:W-:Y:S01]  /*71e0*/  STG.E.U8 desc[UR36][R2.64], R4 ;  /* 0x0000000402007986 */ /* 0x0017e2000c101124 */
[----:B------:R-:W-:Y:S05]  /*71f0*/  BRA `(.L_x_6233) ;  /* 0x0000000c00847947 */ /* 0x000fea0003800000 */
.L_x_6230:
        /* <DEDUP_REMOVED lines=10> */
.L_x_6235:
[----:B------:R-:W-:-:S04]  /*72a0*/  HADD2.F32 R24, -RZ, R24.H0_H0 ;  /* 0x20000018ff187230 */ /* 0x000fc80000004100 */
[----:B------:R-:W0:Y:S02]  /*72b0*/  F2I.FTZ.TRUNC.NTZ R5, R24 ;  /* 0x0000001800057305 */ /* 0x000e24000021f100 */
[----:B0-----:R2:W-:Y:S01]  /*72c0*/  STG.E desc[UR36][R2.64], R5 ;  /* 0x0000000502007986 */ /* 0x0015e2000c101924 */
[----:B------:R-:W-:Y:S05]  /*72d0*/  BRA `(.L_x_6233) ;  /* 0x0000000c004c7947 */ /* 0x000fea0003800000 */
.L_x_6234:
[----:B------:R-:W-:-:S04]  /*72e0*/  HADD2.F32 R24, -RZ, R24.H0_H0 ;  /* 0x20000018ff187230 */ /* 0x000fc80000004100 */
[----:B------:R-:W0:Y:S02]  /*72f0*/  F2I.FTZ.TRUNC.NTZ R5, R24 ;  /* 0x0000001800057305 */ /* 0x000e24000021f100 */
[----:B0-----:R0:W-:Y:S01]  /*7300*/  STG.E.U16 desc[UR36][R2.64], R5 ;  /* 0x0000000502007986 */ /* 0x0011e2000c101524 */
[----:B------:R-:W-:Y:S05]  /*7310*/  BRA `(.L_x_6233) ;  /* 0x0000000c003c7947 */ /* 0x000fea0003800000 */
.L_x_6229:
        /* <DEDUP_REMOVED lines=9> */
.L_x_6237:
[----:B------:R0:W-:Y:S01]  /*73b0*/  STG.E.U16 desc[UR36][R2.64], R24 ;  /* 0x0000001802007986 */ /* 0x0001e2000c101524 */
[----:B------:R-:W-:Y:S05]  /*73c0*/  BRA `(.L_x_6233) ;  /* 0x0000000c00107947 */ /* 0x000fea0003800000 */
.L_x_6236:
        /* <DEDUP_REMOVED lines=10> */
.L_x_6239:
[----:B------:R-:W-:-:S05]  /*7470*/  HADD2.F32 R0, -RZ, R24.H0_H0 ;  /* 0x20000018ff007230 */ /* 0x000fca0000004100 */
[----:B------:R-:W-:-:S04]  /*7480*/  F2FP.F16.F32.PACK_AB R0, RZ, R0 ;  /* 0x00000000ff00723e */ /* 0x000fc800000000ff */
[----:B------:R-:W-:-:S05]  /*7490*/  PRMT R0, R0, 0x5410, RZ ;  /* 0x0000541000007816 */ /* 0x000fca00000000ff */
[----:B------:R0:W-:Y:S01]  /*74a0*/  STG.E desc[UR36][R2.64], R0 ;  /* 0x0000000002007986 */ /* 0x0001e2000c101924 */
[----:B------:R-:W-:Y:S05]  /*74b0*/  BRA `(.L_x_6233) ;  /* 0x0000000800d47947 */ /* 0x000fea0003800000 */
.L_x_6238:
[----:B------:R-:W-:-:S05]  /*74c0*/  HADD2.F32 R4, -RZ, R24.H0_H0 ;  /* 0x20000018ff047230 */ /* 0x000fca0000004100 */
[----:B------:R-:W-:-:S06]  /*74d0*/  FMUL.FTZ R4, R4, 1 ;  /* 0x3f80000004047820 */ /* 0x000fcc0000410000 */
[----:B------:R-:W0:Y:S02]  /*74e0*/  F2F.F64.F32 R4, R4 ;  /* 0x0000000400047310 */ /* 0x000e240000201800 */
[----:B0-----:R0:W-:Y:S01]  /*74f0*/  STG.E.64 desc[UR36][R2.64], R4 ;  /* 0x0000000402007986 */ /* 0x0011e2000c101b24 */
[----:B------:R-:W-:Y:S05]  /*7500*/  BRA `(.L_x_6233) ;  /* 0x0000000800c07947 */ /* 0x000fea0003800000 */
.L_x_6228:
        /* <DEDUP_REMOVED lines=13> */
.L_x_6242:
[----:B------:R-:W-:Y:S01]  /*75e0*/  HADD2.F32 R24, -RZ, R24.H0_H0 ;  /* 0x20000018ff187230 */ /* 0x000fe20000004100 */
[----:B------:R-:W-:-:S04]  /*75f0*/  CS2R R6, SRZ ;  /* 0x0000000000067805 */ /* 0x000fc8000001ff00 */
[----:B------:R-:W-:-:S06]  /*7600*/  FMUL.FTZ R4, R24, 1 ;  /* 0x3f80000018047820 */ /* 0x000fcc0000410000 */
[----:B------:R-:W0:Y:S02]  /*7610*/  F2F.F64.F32 R4, R4 ;  /* 0x0000000400047310 */ /* 0x000e240000201800 */
[----:B0-----:R0:W-:Y:S01]  /*7620*/  STG.E.128 desc[UR36][R2.64], R4 ;  /* 0x0000000402007986 */ /* 0x0011e2000c101d24 */
[----:B------:R-:W-:Y:S05]  /*7630*/  BRA `(.L_x_6233) ;  /* 0x0000000800747947 */ /* 0x000fea0003800000 */
.L_x_6241:
        /* <DEDUP_REMOVED lines=21> */
.L_x_6246:
[----:B------:R-:W-:Y:S05]  /*7790*/  BSYNC B0 ;  /* 0x0000000000007941 */ /* 0x000fea0003800000 */
.L_x_6245:
[----:B------:R-:W-:-:S05]  /*77a0*/  LOP3.LUT R5, R0, R5, RZ, 0xfc, !PT ;  /* 0x0000000500057212 */ /* 0x000fca00078efcff */
[----:B------:R0:W-:Y:S01]  /*77b0*/  STG.E.U8 desc[UR36][R2.64], R5 ;  /* 0x0000000502007986 */ /* 0x0001e2000c101124 */
[----:B------:R-:W-:Y:S05]  /*77c0*/  BRA `(.L_x_6233) ;  /* 0x0000000800107947 */ /* 0x000fea0003800000 */
.L_x_6244:
        /* <DEDUP_REMOVED lines=13> */
.L_x_6248:
[----:B------:R-:W-:Y:S01]  /*78a0*/  IMAD.MOV.U32 R0, RZ, RZ, 0x7f ;  /* 0x0000007fff007424 */ /* 0x000fe200078e00ff */
[----:B------:R-:W-:-:S04]  /*78b0*/  ISETP.GT.U32.AND P0, PT, R4, 0x7f800000, PT ;  /* 0x7f8000000400780c */ /* 0x000fc80003f04070 */
[----:B------:R-:W-:-:S09]  /*78c0*/  SEL R0, R0, 0x7c, P0 ;  /* 0x0000007c00007807 */ /* 0x000fd20000000000 */
.L_x_6249:
[----:B------:R-:W-:Y:S05]  /*78d0*/  BSYNC B0 ;  /* 0x0000000000007941 */ /* 0x000fea0003800000 */
.L_x_6247:
[----:B------:R-:W-:-:S04]  /*78e0*/  LOP3.LUT R4, R5, 0x80000000, RZ, 0xc0, !PT ;  /* 0x8000000005047812 */ /* 0x000fc800078ec0ff */
[----:B------:R-:W-:-:S04]  /*78f0*/  SHF.R.U32.HI R5, RZ, 0x18, R4 ;  /* 0x00000018ff057819 */ /* 0x000fc80000011604 */
[----:B------:R-:W-:-:S05]  /*7900*/  LOP3.LUT R5, R0, R5, RZ, 0xfc, !PT ;  /* 0x0000000500057212 */ /* 0x000fca00078efcff */
[----:B------:R0:W-:Y:S01]  /*7910*/  STG.E.U8 desc[UR36][R2.64], R5 ;  /* 0x0000000502007986 */ /* 0x0001e2000c101124 */
[----:B------:R-:W-:Y:S05]  /*7920*/  BRA `(.L_x_6233) ;  /* 0x0000000400b87947 */ /* 0x000fea0003800000 */
.L_x_6243:
[----:B------:R-:W-:-:S05]  /*7930*/  HADD2.F32 R0, -RZ, R24.H0_H0 ;  /* 0x20000018ff007230 */ /* 0x000fca0000004100 */
[----:B------:R-:W-:-:S05]  /*7940*/  F2FP.BF16.F32.PACK_AB R0, RZ, R0 ;  /* 0x00000000ff00723e */ /* 0x000fca00000010ff */
[----:B------:R0:W-:Y:S01]  /*7950*/  STG.E.U16 desc[UR36][R2.64], R0 ;  /* 0x0000000002007986 */ /* 0x0001e2000c101524 */
[----:B------:R-:W-:Y:S05]  /*7960*/  BRA `(.L_x_6233) ;  /* 0x0000000400a87947 */ /* 0x000fea0003800000 */
.L_x_6240:
        /* <DEDUP_REMOVED lines=12> */
.L_x_6252:
        /* <DEDUP_REMOVED lines=17> */
.L_x_6255:
[----:B------:R-:W-:-:S04]  /*7b40*/  LOP3.LUT R0, R7, 0x80000000, RZ, 0xc0, !PT ;  /* 0x8000000007007812 */ /* 0x000fc800078ec0ff */
[----:B------:R-:W-:-:S04]  /*7b50*/  SHF.R.U32.HI R5, RZ, 0x18, R0 ;  /* 0x00000018ff057819 */ /* 0x000fc80000011600 */
[----:B------:R-:W-:-:S04]  /*7b60*/  LOP3.LUT R4, R4, R5, RZ, 0xfc, !PT ;  /* 0x0000000504047212 */ /* 0x000fc800078efcff */
[----:B------:R-:W-:-:S07]  /*7b70*/  PRMT R0, R4, 0x7610, R0 ;  /* 0x0000761004007816 */ /* 0x000fce0000000000 */
.L_x_6254:
[----:B------:R-:W-:Y:S05]  /*7b80*/  BSYNC B0 ;  /* 0x0000000000007941 */ /* 0x000fea0003800000 */
.L_x_6253:
[----:B------:R0:W-:Y:S01]  /*7b90*/  STG.E.U8 desc[UR36][R2.64], R0 ;  /* 0x0000000002007986 */ /* 0x0001e2000c101124 */
[----:B------:R-:W-:Y:S05]  /*7ba0*/  BRA `(.L_x_6233) ;  /* 0x0000000400187947 */ /* 0x000fea0003800000 */
.L_x_6251:
        /* <DEDUP_REMOVED lines=17> */
.L_x_6258:
[----:B------:R-:W-:-:S04]  /*7cc0*/  LOP3.LUT R0, R7, 0x80000000, RZ, 0xc0, !PT ;  /* 0x8000000007007812 */ /* 0x000fc800078ec0ff */
[----:B------:R-:W-:-:S04]  /*7cd0*/  SHF.R.U32.HI R5, RZ, 0x18, R0 ;  /* 0x00000018ff057819 */ /* 0x000fc80000011600 */
[----:B------:R-:W-:-:S04]  /*7ce0*/  LOP3.LUT R4, R4, R5, RZ, 0xfc, !PT ;  /* 0x0000000504047212 */ /* 0x000fc800078efcff */
[----:B------:R-:W-:-:S07]  /*7cf0*/  PRMT R0, R4, 0x7610, R0 ;  /* 0x0000761004007816 */ /* 0x000fce0000000000 */
.L_x_6257:
[----:B------:R-:W-:Y:S05]  /*7d00*/  BSYNC B0 ;  /* 0x0000000000007941 */ /* 0x000fea0003800000 */
.L_x_6256:
[----:B------:R0:W-:Y:S01]  /*7d10*/  STG.E.U8 desc[UR36][R2.64], R0 ;  /* 0x0000000002007986 */ /* 0x0001e2000c101124 */
[----:B------:R-:W-:Y:S05]  /*7d20*/  BRA `(.L_x_6233) ;  /* 0x0000000000b87947 */ /* 0x000fea0003800000 */
.L_x_6250:
        /* <DEDUP_REMOVED lines=22> */
.L_x_6232:
        /* <DEDUP_REMOVED lines=16> */
.L_x_6261:
[----:B------:R-:W-:Y:S05]  /*7f90*/  BRA `(.L_x_6233) ;  /* 0x00000000001c7947 */ /* 0x000fea0003800000 */
.L_x_6260:
[----:B------:R-:W-:-:S06]  /*7fa0*/  HADD2.F32 R4, -RZ, R24.H0_H0 ;  /* 0x20000018ff047230 */ /* 0x000fcc0000004100 */
[----:B------:R-:W0:Y:S02]  /*7fb0*/  F2I.U64.TRUNC R4, R4 ;  /* 0x0000000400047311 */ /* 0x000e24000020d800 */
[----:B0-----:R0:W-:Y:S01]  /*7fc0*/  STG.E.64 desc[UR36][R2.64], R4 ;  /* 0x0000000402007986 */ /* 0x0011e2000c101b24 */
[----:B------:R-:W-:Y:S05]  /*7fd0*/  BRA `(.L_x_6233) ;  /* 0x00000000000c7947 */ /* 0x000fea0003800000 */
.L_x_6259:
[----:B------:R-:W-:-:S04]  /*7fe0*/  HADD2.F32 R24, -RZ, R24.H0_H0 ;  /* 0x20000018ff187230 */ /* 0x000fc80000004100 */
[----:B------:R-:W0:Y:S02]  /*7ff0*/  F2I.FTZ.U32.TRUNC.NTZ R5, R24 ;  /* 0x0000001800057305 */ /* 0x000e24000021f000 */
[----:B0-----:R0:W-:Y:S02]  /*8000*/  STG.E desc[UR36][R2.64], R5 ;  /* 0x0000000502007986 */ /* 0x0011e4000c101924 */
.L_x_6233:
[----:B------:R-:W-:-:S07]  /*8010*/  VIADD R19, R19, 0x80 ;  /* 0x0000008013137836 */ /* 0x000fce0000000000 */
.L_x_6193:
[----:B------:R-:W-:Y:S05]  /*8020*/  BSYNC B6 ;  /* 0x0000000000067941 */ /* 0x000fea0003800000 */
.L_x_6192:
        /* <DEDUP_REMOVED lines=23> */
.L_x_6265:
[----:B------:R-:W-:-:S06]  /*81a0*/  HADD2.F32 R5, -RZ, R22.H0_H0 ;  /* 0x20000016ff057230 */ /* 0x000fcc0000004100 */
[----:B------:R-:W0:Y:S02]  /*81b0*/  F2I.S64.TRUNC R4, R5 ;  /* 0x0000000500047311 */ /* 0x000e24000020d900 */
[----:B0-----:R-:W-:Y:S01]  /*81c0*/  STG.E.U8 desc[UR36][R2.64], R4 ;  /* 0x0000000402007986 */ /* 0x001fe2000c101124 */
[----:B------:R-:W-:Y:S05]  /*81d0*/  EXIT ;  /* 0x000000000000794d */ /* 0x000fea0003800000 */
.L_x_6264:
        /* <DEDUP_REMOVED lines=10> */
.L_x_6268:
[----:B------:R-:W-:-:S04]  /*8280*/  HADD2.F32 R22, -RZ, R22.H0_H0 ;  /* 0x20000016ff167230 */ /* 0x000fc80000004100 */
[----:B------:R-:W0:Y:S02]  /*8290*/  F2I.FTZ.TRUNC.NTZ R5, R22 ;  /* 0x0000001600057305 */ /* 0x000e24000021f100 */
[----:B0-----:R-:W-:Y:S01]  /*82a0*/  STG.E desc[UR36][R2.64], R5 ;  /* 0x0000000502007986 */ /* 0x001fe2000c101924 */
[----:B------:R-:W-:Y:S05]  /*82b0*/  EXIT ;  /* 0x000000000000794d */ /* 0x000fea0003800000 */
.L_x_6267:
[----:B------:R-:W-:-:S04]  /*82c0*/  HADD2.F32 R22, -RZ, R22.H0_H0 ;  /* 0x20000016ff167230 */ /* 0x000fc80000004100 */
[----:B------:R-:W0:Y:S02]  /*82d0*/  F2I.FTZ.TRUNC.NTZ R5, R22 ;  /* 0x0000001600057305 */ /* 0x000e24000021f100 */
[----:B0-----:R-:W-:Y:S01]  /*82e0*/  STG.E.U16 desc[UR36][R2.64], R5 ;  /* 0x0000000502007986 */ /* 0x001fe2000c101524 */
[----:B------:R-:W-:Y:S05]  /*82f0*/  EXIT ;  /* 0x000000000000794d */ /* 0x000fea0003800000 */
.L_x_6263:
        /* <DEDUP_REMOVED lines=9> */
.L_x_6270:
[----:B------:R-:W-:Y:S01]  /*8390*/  STG.E.U16 desc[UR36][R2.64], R22 ;  /* 0x0000001602007986 */ /* 0x000fe2000c101524 */
[----:B------:R-:W-:Y:S05]  /*83a0*/  EXIT ;  /* 0x000000000000794d */ /* 0x000fea0003800000 */
.L_x_6269:
        /* <DEDUP_REMOVED lines=10> */
.L_x_6272:
[----:B------:R-:W-:-:S05]  /*8450*/  HADD2.F32 R0, -RZ, R22.H0_H0 ;  /* 0x20000016ff007230 */ /* 0x000fca0000004100 */
[----:B------:R-:W-:-:S04]  /*8460*/  F2FP.F16.F32.PACK_AB R0, RZ, R0 ;  /* 0x00000000ff00723e */ /* 0x000fc800000000ff */
[----:B------:R-:W-:-:S05]  /*8470*/  PRMT R0, R0, 0x5410, RZ ;  /* 0x0000541000007816 */ /* 0x000fca00000000ff */
[----:B------:R-:W-:Y:S01]  /*8480*/  STG.E desc[UR36][R2.64], R0 ;  /* 0x0000000002007986 */ /* 0x000fe2000c101924 */
[----:B------:R-:W-:Y:S05]  /*8490*/  EXIT ;  /* 0x000000000000794d */ /* 0x000fea0003800000 */
.L_x_6271:
[----:B------:R-:W-:-:S05]  /*84a0*/  HADD2.F32 R4, -RZ, R22.H0_H0 ;  /* 0x20000016ff047230 */ /* 0x000fca0000004100 */
[----:B------:R-:W-:-:S06]  /*84b0*/  FMUL.FTZ R4, R4, 1 ;  /* 0x3f80000004047820 */ /* 0x000fcc0000410000 */
[----:B------:R-:W0:Y:S02]  /*84c0*/  F2F.F64.F32 R4, R4 ;  /* 0x0000000400047310 */ /* 0x000e240000201800 */
[----:B0-----:R-:W-:Y:S01]  /*84d0*/  STG.E.64 desc[UR36][R2.64], R4 ;  /* 0x0000000402007986 */ /* 0x001fe2000c101b24 */
[----:B------:R-:W-:Y:S05]  /*84e0*/  EXIT ;  /* 0x000000000000794d */ /* 0x000fea0003800000 */
.L_x_6262:
        /* <DEDUP_REMOVED lines=13> */
.L_x_6275:
[----:B------:R-:W-:Y:S01]  /*85c0*/  HADD2.F32 R22, -RZ, R22.H0_H0 ;  /* 0x20000016ff167230 */ /* 0x000fe20000004100 */
[----:B------:R-:W-:-:S04]  /*85d0*/  CS2R R6, SRZ ;  /* 0x0000000000067805 */ /* 0x000fc8000001ff00 */
[----:B------:R-:W-:-:S06]  /*85e0*/  FMUL.FTZ R4, R22, 1 ;  /* 0x3f80000016047820 */ /* 0x000fcc0000410000 */
[----:B------:R-:W0:Y:S02]  /*85f0*/  F2F.F64.F32 R4, R4 ;  /* 0x0000000400047310 */ /* 0x000e240000201800 */
[----:B0-----:R-:W-:Y:S01]  /*8600*/  STG.E.128 desc[UR36][R2.64], R4 ;  /* 0x0000000402007986 */ /* 0x001fe2000c101d24 */
[----:B------:R-:W-:Y:S05]  /*8610*/  EXIT ;  /* 0x000000000000794d */ /* 0x000fea0003800000 */
.L_x_6274:
        /* <DEDUP_REMOVED lines=21> */
.L_x_6279:
[----:B------:R-:W-:Y:S05]  /*8770*/  BSYNC B0 ;  /* 0x0000000000007941 */ /* 0x000fea0003800000 */
.L_x_6278:
[----:B------:R-:W-:-:S05]  /*8780*/  LOP3.LUT R5, R0, R5, RZ, 0xfc, !PT ;  /* 0x0000000500057212 */ /* 0x000fca00078efcff */
[----:B------:R-:W-:Y:S01]  /*8790*/  STG.E.U8 desc[UR36][R2.64], R5 ;  /* 0x0000000502007986 */ /* 0x000fe2000c101124 */
[----:B------:R-:W-:Y:S05]  /*87a0*/  EXIT ;  /* 0x000000000000794d */ /* 0x000fea0003800000 */
.L_x_6277:
        /* <DEDUP_REMOVED lines=13> */
.L_x_6281:
[----:B------:R-:W-:Y:S01]  /*8880*/  IMAD.MOV.U32 R0, RZ, RZ, 0x7f ;  /* 0x0000007fff007424 */ /* 0x000fe200078e00ff */
[----:B------:R-:W-:-:S04]  /*8890*/  ISETP.GT.U32.AND P0, PT, R4, 0x7f800000, PT ;  /* 0x7f8000000400780c */ /* 0x000fc80003f04070 */
[----:B------:R-:W-:-:S09]  /*88a0*/  SEL R0, R0, 0x7c, P0 ;  /* 0x0000007c00007807 */ /* 0x000fd20000000000 */
.L_x_6282:
[----:B------:R-:W-:Y:S05]  /*88b0*/  BSYNC B0 ;  /* 0x0000000000007941 */ /* 0x000fea0003800000 */
.L_x_6280:
[----:B------:R-:W-:-:S04]  /*88c0*/  LOP3.LUT R4, R5, 0x80000000, RZ, 0xc0, !PT ;  /* 0x8000000005047812 */ /* 0x000fc800078ec0ff */
[----:B------:R-:W-:-:S04]  /*88d0*/  SHF.R.U32.HI R5, RZ, 0x18, R4 ;  /* 0x00000018ff057819 */ /* 0x000fc80000011604 */
[----:B------:R-:W-:-:S05]  /*88e0*/  LOP3.LUT R5, R0, R5, RZ, 0xfc, !PT ;  /* 0x0000000500057212 */ /* 0x000fca00078efcff */
[----:B------:R-:W-:Y:S01]  /*88f0*/  STG.E.U8 desc[UR36][R2.64], R5 ;  /* 0x0000000502007986 */ /* 0x000fe2000c101124 */
[----:B------:R-:W-:Y:S05]  /*8900*/  EXIT ;  /* 0x000000000000794d */ /* 0x000fea0003800000 */
.L_x_6276:
[----:B------:R-:W-:-:S05]  /*8910*/  HADD2.F32 R0, -RZ, R22.H0_H0 ;  /* 0x20000016ff007230 */ /* 0x000fca0000004100 */
[----:B------:R-:W-:-:S05]  /*8920*/  F2FP.BF16.F32.PACK_AB R0, RZ, R0 ;  /* 0x00000000ff00723e */ /* 0x000fca00000010ff */
[----:B------:R-:W-:Y:S01]  /*8930*/  STG.E.U16 desc[UR36][R2.64], R0 ;  /* 0x0000000002007986 */ /* 0x000fe2000c101524 */
[----:B------:R-:W-:Y:S05]  /*8940*/  EXIT ;  /* 0x000000000000794d */ /* 0x000fea0003800000 */
.L_x_6273:
        /* <DEDUP_REMOVED lines=12> */
.L_x_6285:
        /* <DEDUP_REMOVED lines=17> */
.L_x_6288:
[----:B------:R-:W-:-:S04]  /*8b20*/  LOP3.LUT R0, R7, 0x80000000, RZ, 0xc0, !PT ;  /* 0x8000000007007812 */ /* 0x000fc800078ec0ff */
[----:B------:R-:W-:-:S04]  /*8b30*/  SHF.R.U32.HI R5, RZ, 0x18, R0 ;  /* 0x00000018ff057819 */ /* 0x000fc80000011600 */
[----:B------:R-:W-:-:S04]  /*8b40*/  LOP3.LUT R4, R4, R5, RZ, 0xfc, !PT ;  /* 0x0000000504047212 */ /* 0x000fc800078efcff */
[----:B------:R-:W-:-:S07]  /*8b50*/  PRMT R0, R4, 0x7610, R0 ;  /* 0x0000761004007816 */ /* 0x000fce0000000000 */
.L_x_6287:
[----:B------:R-:W-:Y:S05]  /*8b60*/  BSYNC B0 ;  /* 0x0000000000007941 */ /* 0x000fea0003800000 */
.L_x_6286:
[----:B------:R-:W-:Y:S01]  /*8b70*/  STG.E.U8 desc[UR36][R2.64], R0 ;  /* 0x0000000002007986 */ /* 0x000fe2000c101124 */
[----:B------:R-:W-:Y:S05]  /*8b80*/  EXIT ;  /* 0x000000000000794d */ /* 0x000fea0003800000 */
.L_x_6284:
        /* <DEDUP_REMOVED lines=17> */
.L_x_6291:
[----:B------:R-:W-:-:S04]  /*8ca0*/  LOP3.LUT R0, R7, 0x80000000, RZ, 0xc0, !PT ;  /* 0x8000000007007812 */ /* 0x000fc800078ec0ff */
[----:B------:R-:W-:-:S04]  /*8cb0*/  SHF.R.U32.HI R5, RZ, 0x18, R0 ;  /* 0x00000018ff057819 */ /* 0x000fc80000011600 */
[----:B------:R-:W-:-:S04]  /*8cc0*/  LOP3.LUT R4, R4, R5, RZ, 0xfc, !PT ;  /* 0x0000000504047212 */ /* 0x000fc800078efcff */
[----:B------:R-:W-:-:S07]  /*8cd0*/  PRMT R0, R4, 0x7610, R0 ;  /* 0x0000761004007816 */ /* 0x000fce0000000000 */
.L_x_6290:
[----:B------:R-:W-:Y:S05]  /*8ce0*/  BSYNC B0 ;  /* 0x0000000000007941 */ /* 0x000fea0003800000 */
.L_x_6289:
[----:B------:R-:W-:Y:S01]  /*8cf0*/  STG.E.U8 desc[UR36][R2.64], R0 ;  /* 0x0000000002007986 */ /* 0x000fe2000c101124 */
[----:B------:R-:W-:Y:S05]  /*8d00*/  EXIT ;  /* 0x000000000000794d */ /* 0x000fea0003800000 */
.L_x_6283:
        /* <DEDUP_REMOVED lines=22> */
.L_x_6266:
        /* <DEDUP_REMOVED lines=16> */
.L_x_6294:
[----:B------:R-:W-:Y:S05]  /*8f70*/  EXIT ;  /* 0x000000000000794d */ /* 0x000fea0003800000 */
.L_x_6293:
[----:B------:R-:W-:-:S06]  /*8f80*/  HADD2.F32 R4, -RZ, R22.H0_H0 ;  /* 0x20000016ff047230 */ /* 0x000fcc0000004100 */
[----:B------:R-:W0:Y:S02]  /*8f90*/  F2I.U64.TRUNC R4, R4 ;  /* 0x0000000400047311 */ /* 0x000e24000020d800 */
[----:B0-----:R-:W-:Y:S01]  /*8fa0*/  STG.E.64 desc[UR36][R2.64], R4 ;  /* 0x0000000402007986 */ /* 0x001fe2000c101b24 */
[----:B------:R-:W-:Y:S05]  /*8fb0*/  EXIT ;  /* 0x000000000000794d */ /* 0x000fea0003800000 */
.L_x_6292:
[----:B------:R-:W-:-:S04]  /*8fc0*/  HADD2.F32 R22, -RZ, R22.H0_H0 ;  /* 0x20000016ff167230 */ /* 0x000fc80000004100 */
[----:B------:R-:W0:Y:S02]  /*8fd0*/  F2I.FTZ.U32.TRUNC.NTZ R5, R22 ;  /* 0x0000001600057305 */ /* 0x000e24000021f000 */
[----:B0-----:R-:W-:Y:S01]  /*8fe0*/  STG.E desc[UR36][R2.64], R5 ;  /* 0x0000000502007986 */ /* 0x001fe2000c101924 */
[----:B------:R-:W-:Y:S05]  /*8ff0*/  EXIT ;  /* 0x000000000000794d */ /* 0x000fea0003800000 */
.L_x_6295:
        /* <DEDUP_REMOVED lines=16> */
.L_x_8610:


//--------------------- .text._ZN2at6native18elementwise_kernelILi128ELi4EZNS0_22gpu_kernel_impl_nocastIZZZNS0_61_GLOBAL__N__b29612f4_23_ActivationMishKernel_cu_9e10b42f_310211mish_kernelERNS_18TensorIteratorBaseEENKUlvE_clEvENKUlvE1_clEvEUlN3c104HalfEE_EEvS5_RKT_EUliE_EEviT1_ --------------------------
	.section	.text._ZN2at6native18elementwise_kernelILi128ELi4EZNS0_22gpu_kernel_impl_nocastIZZZNS0_61_GLOBAL__N__b29612f4_23_ActivationMishKernel_cu_9e10b42f_310211mish_kernelERNS_18TensorIteratorBaseEENKUlvE_clEvENKUlvE1_clEvEUlN3c104HalfEE_EEvS5_RKT_EUliE_EEviT1_,"ax",@progbits
	.align	128
        .global         _ZN2at6native18elementwise_kernelILi128ELi4EZNS0_22gpu_kernel_impl_nocastIZZZNS0_61_GLOBAL__N__b29612f4_23_ActivationMishKernel_cu_9e10b42f_310211mish_kernelERNS_18TensorIteratorBaseEENKUlvE_clEvENKUlvE1_clEvEUlN3c104HalfEE_EEvS5_RKT_EUliE_EEviT1_
        .type           _ZN2at6native18elementwise_kernelILi128ELi4EZNS0_22gpu_kernel_impl_nocastIZZZNS0_61_GLOBAL__N__b29612f4_23_ActivationMishKernel_cu_9e10b42f_310211mish_kernelERNS_18TensorIteratorBaseEENKUlvE_clEvENKUlvE1_clEvEUlN3c104HalfEE_EEvS5_RKT_EUliE_EEviT1_,@function
        .size           _ZN2at6native18elementwise_kernelILi128ELi4EZNS0_22gpu_kernel_impl_nocastIZZZNS0_61_GLOBAL__N__b29612f4_23_ActivationMishKernel_cu_9e10b42f_310211mish_kernelERNS_18TensorIteratorBaseEENKUlvE_clEvENKUlvE1_clEvEUlN3c104HalfEE_EEvS5_RKT_EUliE_EEviT1_,(.L_x_8611 - _ZN2at6native18elementwise_kernelILi128ELi4EZNS0_22gpu_kernel_impl_nocastIZZZNS0_61_GLOBAL__N__b29612f4_23_ActivationMishKernel_cu_9e10b42f_310211mish_kernelERNS_18TensorIteratorBaseEENKUlvE_clEvENKUlvE1_clEvEUlN3c104HalfEE_EEvS5_RKT_EUliE_EEviT1_)
        .other          _ZN2at6native18elementwise_kernelILi128ELi4EZNS0_22gpu_kernel_impl_nocastIZZZNS0_61_GLOBAL__N__b29612f4_23_ActivationMishKernel_cu_9e10b42f_310211mish_kernelERNS_18TensorIteratorBaseEENKUlvE_clEvENKUlvE1_clEvEUlN3c104HalfEE_EEvS5_RKT_EUliE_EEviT1_,@"STO_CUDA_ENTRY STV_DEFAULT"
_ZN2at6native18elementwise_kernelILi128ELi4EZNS0_22gpu_kernel_impl_nocastIZZZNS0_61_GLOBAL__N__b29612f4_23_ActivationMishKernel_cu_9e10b42f_310211mish_kernelERNS_18TensorIteratorBaseEENKUlvE_clEvENKUlvE1_clEvEUlN3c104HalfEE_EEvS5_RKT_EUliE_EEviT1_:
.text._ZN2at6native18elementwise_kernelILi128ELi4EZNS0_22gpu_kernel_impl_nocastIZZZNS0_61_GLOBAL__N__b29612f4_23_ActivationMishKernel_cu_9e10b42f_310211mish_kernelERNS_18TensorIteratorBaseEENKUlvE_clEvENKUlvE1_clEvEUlN3c104HalfEE_EEvS5_RKT_EUliE_EEviT1_:
        /* <DEDUP_REMOVED lines=312> */
.L_x_6298:
[----:B------:R-:W-:Y:S02]  /*1380*/  ULDC.64 UR8, c[0x0][0x418] ;  /* 0x0001060000087ab9 */ /* 0x000fe40000000a00 */
[----:B------:R-:W-:-:S04]  /*1390*/  IADD3 R6, P0, R0, UR8, RZ ;  /* 0x0000000800067c10 */ /* 0x000fc8000ff1e0ff */
[----:B------:R-:W-:Y:S01]  /*13a0*/  IADD3.X R7, RZ, UR9, RZ, P0, !PT ;  /* 0x00000009ff077c10 */ /* 0x000fe200087fe4ff */
[----:B------:R-:W-:-:S04]  /*13b0*/  ULDC.64 UR8, c[0x0][0x410] ;  /* 0x0001040000087ab9 */ /* 0x000fc80000000a00 */
[----:B------:R0:W2:Y:S01]  /*13c0*/  LDG.E.U16 R0, desc[UR4][R6.64] ;  /* 0x0000000406007981 */ /* 0x0000a2000c1e1500 */
[----:B------:R-:W-:Y:S01]  /*13d0*/  MOV R10, 0x3e800000 ;  /* 0x3e800000000a7802 */ /* 0x000fe20000000f00 */
[----:B------:R-:W-:Y:S01]  /*13e0*/  BSSY B1, `(.L_x_6299) ;  /* 0x0000022000017945 */ /* 0x000fe20003800000 */
[----:B0-----:R-:W-:Y:S01]  /*13f0*/  MOV R7, 0x3d39bf78 ;  /* 0x3d39bf7800077802 */ /* 0x001fe20000000f00 */
[----:B--2---:R-:W-:-:S05]  /*1400*/  HADD2.F32 R0, -RZ, R0.H0_H0 ;  /* 0x20000000ff007230 */ /* 0x004fca0000004100 */
        /* <DEDUP_REMOVED lines=13> */
[----:B------:R-:W-:Y:S02]  /*14e0*/  IMAD.X R5, RZ, RZ, UR9, P1 ;  /* 0x00000009ff057e24 */ /* 0x000fe400088e06ff */
        /* <DEDUP_REMOVED lines=17> */
.L_x_6300:
[----:B------:R-:W-:Y:S05]  /*1600*/  BSYNC B1 ;  /* 0x0000000000017941 */ /* 0x000fea0003800000 */
.L_x_6299:
[----:B------:R-:W0:Y:S01]  /*1610*/  MUFU.TANH R7, R2 ;  /* 0x0000000200077308 */ /* 0x000e220000002400 */
[----:B------:R-:W-:Y:S01]  /*1620*/  IADD3 R3, R3, 0x80, RZ ;  /* 0x0000008003037810 */ /* 0x000fe20007ffe0ff */
[----:B0-----:R-:W-:-:S05]  /*1630*/  FMUL.FTZ R7, R0, R7 ;  /* 0x0000000700077220 */ /* 0x001fca0000410000 */
[----:B------:R-:W-:-:S05]  /*1640*/  F2FP.F16.F32.PACK_AB R7, RZ, R7 ;  /* 0x00000007ff07723e */ /* 0x000fca00000000ff */
[----:B------:R0:W-:Y:S02]  /*1650*/  STG.E.U16 desc[UR4][R4.64], R7 ;  /* 0x0000000704007986 */ /* 0x0001e4000c101504 */
.L_x_6297:
[----:B------:R-:W-:Y:S05]  /*1660*/  BSYNC B0 ;  /* 0x0000000000007941 */ /* 0x000fea0003800000 */
.L_x_6296:
        /* <DEDUP_REMOVED lines=250> */
[----:B------:R-:W-:Y:S01]  /*2610*/  ISETP.NE.AND P0, PT, R4, 0x15, PT ;  /* 0x000000150400780c */ /* 0x000fe20003f05270 */
[----:B------:R-:W-:Y:S01]  /*2620*/  ULDC UR7, c[0x0][0x30c] ;  /* 0x0000c30000077ab9 */ /* 0x000fe20000000800 */
        /* <DEDUP_REMOVED lines=53> */
.L_x_6303:
        /* <DEDUP_REMOVED lines=40> */
.L_x_6305:
[----:B------:R-:W-:Y:S05]  /*2c00*/  BSYNC B1 ;  /* 0x0000000000017941 */ /* 0x000fea0003800000 */
.L_x_6304:
[----:B------:R-:W0:Y:S01]  /*2c10*/  MUFU.TANH R7, R2 ;  /* 0x0000000200077308 */ /* 0x000e220000002400 */
[----:B------:R-:W-:-:S04]  /*2c20*/  IADD3 R3, R3, 0x80, RZ ;  /* 0x0000008003037810 */ /* 0x000fc80007ffe0ff */
[----:B------:R-:W-:Y:S01]  /*2c30*/  ISETP.GE.AND P0, PT, R3, UR6, PT ;  /* 0x0000000603007c0c */ /* 0x000fe2000bf06270 */
[----:B0-----:R-:W-:-:S05]  /*2c40*/  FMUL.FTZ R7, R0, R7 ;  /* 0x0000000700077220 */ /* 0x001fca0000410000 */
[----:B------:R-:W-:-:S05]  /*2c50*/  F2FP.F16.F32.PACK_AB R7, RZ, R7 ;  /* 0x00000007ff07723e */ /* 0x000fca00000000ff */
        /* <DEDUP_REMOVED lines=304> */
.L_x_6306:
        /* <DEDUP_REMOVED lines=40> */
.L_x_6308:
[----:B------:R-:W-:Y:S05]  /*41e0*/  BSYNC B1 ;  /* 0x0000000000017941 */ /* 0x000fea0003800000 */
.L_x_6307:
[----:B------:R-:W0:Y:S01]  /*41f0*/  MUFU.TANH R7, R2 ;  /* 0x0000000200077308 */ /* 0x000e220000002400 */
[----:B------:R-:W-:Y:S01]  /*4200*/  IADD3 R3, R3, 0x80, RZ ;  /* 0x0000008003037810 */ /* 0x000fe20007ffe0ff */
[----:B0-----:R-:W-:-:S05]  /*4210*/  FMUL.FTZ R7, R0, R7 ;  /* 0x0000000700077220 */ /* 0x001fca0000410000 */
[----:B------:R-:W-:-:S05]  /*4220*/  F2FP.F16.F32.PACK_AB R7, RZ, R7 ;  /* 0x00000007ff07723e */ /* 0x000fca00000000ff */
[----:B------:R2:W-:Y:S02]  /*4230*/  STG.E.U16 desc[UR4][R4.64], R7 ;  /* 0x0000000704007986 */ /* 0x0005e4000c101504 */
.L_x_6302:
[----:B------:R-:W-:Y:S05]  /*4240*/  BSYNC B0 ;  /* 0x0000000000007941 */ /* 0x000fea0003800000 */
.L_x_6301:
        /* <DEDUP_REMOVED lines=304> */
.L_x_6309:
        /* <DEDUP_REMOVED lines=40> */
.L_x_6311:
[----:B------:R-:W-:Y:S05]  /*57d0*/  BSYNC B0 ;  /* 0x0000000000007941 */ /* 0x000fea0003800000 */
.L_x_6310:
[----:B------:R-:W0:Y:S02]  /*57e0*/  MUFU.TANH R5, R6 ;  /* 0x0000000600057308 */ /* 0x000e240000002400 */
[----:B0-----:R-:W-:-:S05]  /*57f0*/  FMUL.FTZ R5, R0, R5 ;  /* 0x0000000500057220 */ /* 0x001fca0000410000 */
[----:B------:R-:W-:-:S05]  /*5800*/  F2FP.F16.F32.PACK_AB R5, RZ, R5 ;  /* 0x00000005ff05723e */ /* 0x000fca00000000ff */
[----:B------:R-:W-:Y:S01]  /*5810*/  STG.E.U16 desc[UR4][R2.64], R5 ;  /* 0x0000000502007986 */ /* 0x000fe2000c101504 */
[----:B------:R-:W-:Y:S05]  /*5820*/  EXIT ;  /* 0x000000000000794d */ /* 0x000fea0003800000 */
.L_x_6312:
        /* <DEDUP_REMOVED lines=13> */
.L_x_8611:


//--------------------- .text._ZN2at6native27unrolled_elementwise_kernelIZZZNS0_61_GLOBAL__N__b29612f4_23_ActivationMishKernel_cu_9e10b42f_310211mish_kernelERNS_18TensorIteratorBaseEENKUlvE_clEvENKUlvE1_clEvEUlN3c104HalfEE_St5arrayIPcLm2EELi4E23TrivialOffsetCalculatorILi1EjESE_NS0_6memory15LoadWithoutCastENSF_16StoreWithoutCastEEEviT_T0_T2_T3_T4_T5_ --------------------------
	.section	.text._ZN2at6native27unrolled_elementwise_kernelIZZZNS0_61_GLOBAL__N__b29612f4_23_ActivationMishKernel_cu_9e10b42f_310211mish_kernelERNS_18TensorIteratorBaseEENKUlvE_clEvENKUlvE1_clEvEUlN3c104HalfEE_St5arrayIPcLm2EELi4E23TrivialOffsetCalculatorILi1EjESE_NS0_6memory15LoadWithoutCastENSF_16StoreWithoutCastEEEviT_T0_T2_T3_T4_T5_,"ax",@progbits
	.align	128
        .global         _ZN2at6native27unrolled_elementwise_kernelIZZZNS0_61_GLOBAL__N__b29612f4_23_ActivationMishKernel_cu_9e10b42f_310211mish_kernelERNS_18TensorIteratorBaseEENKUlvE_clEvENKUlvE1_clEvEUlN3c104HalfEE_St5arrayIPcLm2EELi4E23TrivialOffsetCalculatorILi1EjESE_NS0_6memory15LoadWithoutCastENSF_16StoreWithoutCastEEEviT_T0_T2_T3_T4_T5_
        .type           _ZN2at6native27unrolled_elementwise_kernelIZZZNS0_61_GLOBAL__N__b29612f4_23_ActivationMishKernel_cu_9e10b42f_310211mish_kernelERNS_18TensorIteratorBaseEENKUlvE_clEvENKUlvE1_clEvEUlN3c104HalfEE_St5arrayIPcLm2EELi4E23TrivialOffsetCalculatorILi1EjESE_NS0_6memory15LoadWithoutCastENSF_16StoreWithoutCastEEEviT_T0_T2_T3_T4_T5_,@function
        .size           _ZN2at6native27unrolled_elementwise_kernelIZZZNS0_61_GLOBAL__N__b29612f4_23_ActivationMishKernel_cu_9e10b42f_310211mish_kernelERNS_18TensorIteratorBaseEENKUlvE_clEvENKUlvE1_clEvEUlN3c104HalfEE_St5arrayIPcLm2EELi4E23TrivialOffsetCalculatorILi1EjESE_NS0_6memory15LoadWithoutCastENSF_16StoreWithoutCastEEEviT_T0_T2_T3_T4_T5_,(.L_x_8612 - _ZN2at6native27unrolled_elementwise_kernelIZZZNS0_61_GLOBAL__N__b29612f4_23_ActivationMishKernel_cu_9e10b42f_310211mish_kernelERNS_18TensorIteratorBaseEENKUlvE_clEvENKUlvE1_clEvEUlN3c104HalfEE_St5arrayIPcLm2EELi4E23TrivialOffsetCalculatorILi1EjESE_NS0_6memory15LoadWithoutCastENSF_16StoreWithoutCastEEEviT_T0_T2_T3_T4_T5_)
        .other          _ZN2at6native27unrolled_elementwise_kernelIZZZNS0_61_GLOBAL__N__b29612f4_23_ActivationMishKernel_cu_9e10b42f_310211mish_kernelERNS_18TensorIteratorBaseEENKUlvE_clEvENKUlvE1_clEvEUlN3c104HalfEE_St5arrayIPcLm2EELi4E23TrivialOffsetCalculatorILi1EjESE_NS0_6memory15LoadWithoutCastENSF_16StoreWithoutCastEEEviT_T0_T2_T3_T4_T5_,@"STO_CUDA_ENTRY STV_DEFAULT"
_ZN2at6native27unrolled_elementwise_kernelIZZZNS0_61_GLOBAL__N__b29612f4_23_ActivationMishKernel_cu_9e10b42f_310211mish_kernelERNS_18TensorIteratorBaseEENKUlvE_clEvENKUlvE1_clEvEUlN3c104HalfEE_St5arrayIPcLm2EELi4E23TrivialOffsetCalculatorILi1EjESE_NS0_6memory15LoadWithoutCastENSF_16StoreWithoutCastEEEviT_T0_T2_T3_T4_T5_:
.text._ZN2at6native27unrolled_elementwise_kernelIZZZNS0_61_GLOBAL__N__b29612f4_23_ActivationMishKernel_cu_9e10b42f_310211mish_kernelERNS_18TensorIteratorBaseEENKUlvE_clEvENKUlvE1_clEvEUlN3c104HalfEE_St5arrayIPcLm2EELi4E23TrivialOffsetCalculatorILi1EjESE_NS0_6memory15LoadWithoutCastENSF_16StoreWithoutCastEEEviT_T0_T2_T3_T4_T5_:
        /* <DEDUP_REMOVED lines=37> */
[----:B0----5:R-:W-:Y:S01]  /*0250*/  HADD2.F32 R6, -RZ, R16.H0_H0 ;  /* 0x20000010ff067230 */ /* 0x021fe20000004100 */
        /* <DEDUP_REMOVED lines=32> */
.L_x_6316:
[----:B------:R-:W-:Y:S05]  /*0460*/  BSYNC B1 ;  /* 0x0000000000017941 */ /* 0x000fea0003800000 */
.L_x_6315:
[----:B------:R-:W0:Y:S02]  /*0470*/  MUFU.TANH R7, R10 ;  /* 0x0000000a00077308 */ /* 0x000e240000002400 */
[----:B0-----:R-:W-:-:S05]  /*0480*/  FMUL.FTZ R6, R6, R7 ;  /* 0x0000000706067220 */ /* 0x001fca0000410000 */
[----:B------:R-:W-:-:S07]  /*0490*/  F2FP.F16.F32.PACK_AB R6, RZ, R6 ;  /* 0x00000006ff06723e */ /* 0x000fce00000000ff */
.L_x_6314:
[----:B------:R-:W-:Y:S05]  /*04a0*/  BSYNC B0 ;  /* 0x0000000000007941 */ /* 0x000fea0003800000 */
.L_x_6313:
[----:B0-----:R-:W-:Y:S01]  /*04b0*/  IADD3 R7, R5, 0x80, RZ ;  /* 0x0000008005077810 */ /* 0x001fe20007ffe0ff */
        /* <DEDUP_REMOVED lines=36> */
.L_x_6320:
[----:B------:R-:W-:Y:S05]  /*0700*/  BSYNC B1 ;  /* 0x0000000000017941 */ /* 0x000fea0003800000 */
.L_x_6319:
[----:B------:R-:W0:Y:S02]  /*0710*/  MUFU.TANH R10, R10 ;  /* 0x0000000a000a7308 */ /* 0x000e240000002400 */
[----:B0-----:R-:W-:-:S05]  /*0720*/  FMUL.FTZ R7, R9, R10 ;  /* 0x0000000a09077220 */ /* 0x001fca0000410000 */
[----:B------:R-:W-:-:S07]  /*0730*/  F2FP.F16.F32.PACK_AB R7, RZ, R7 ;  /* 0x00000007ff07723e */ /* 0x000fce00000000ff */
.L_x_6318:
[----:B------:R-:W-:Y:S05]  /*0740*/  BSYNC B0 ;  /* 0x0000000000007941 */ /* 0x000fea0003800000 */
.L_x_6317:
[----:B-----5:R-:W-:Y:S01]  /*0750*/  IADD3 R9, R5, 0x100, RZ ;  /* 0x0000010005097810 */ /* 0x020fe20007ffe0ff */
        /* <DEDUP_REMOVED lines=36> */
.L_x_6324:
[----:B------:R-:W-:Y:S05]  /*09a0*/  BSYNC B1 ;  /* 0x0000000000017941 */ /* 0x000fea0003800000 */
.L_x_6323:
[----:B------:R-:W0:Y:S02]  /*09b0*/  MUFU.TANH R9, R10 ;  /* 0x0000000a00097308 */ /* 0x000e240000002400 */
[----:B0-----:R-:W-:-:S05]  /*09c0*/  FMUL.FTZ R8, R8, R9 ;  /* 0x0000000908087220 */ /* 0x001fca0000410000 */
[----:B------:R-:W-:-:S07]  /*09d0*/  F2FP.F16.F32.PACK_AB R8, RZ, R8 ;  /* 0x00000008ff08723e */ /* 0x000fce00000000ff */
.L_x_6322:
[----:B------:R-:W-:Y:S05]  /*09e0*/  BSYNC B0 ;  /* 0x0000000000007941 */ /* 0x000fea0003800000 */
.L_x_6321:
        /* <DEDUP_REMOVED lines=37> */
.L_x_6328:
[----:B------:R-:W-:Y:S05]  /*0c40*/  BSYNC B1 ;  /* 0x0000000000017941 */ /* 0x000fea0003800000 */
.L_x_6327:
[----:B------:R-:W0:Y:S02]  /*0c50*/  MUFU.TANH R9, R10 ;  /* 0x0000000a00097308 */ /* 0x000e240000002400 */
[----:B0-----:R-:W-:-:S05]  /*0c60*/  FMUL.FTZ R9, R4, R9 ;  /* 0x0000000904097220 */ /* 0x001fca0000410000 */
[----:B------:R-:W-:-:S07]  /*0c70*/  F2FP.F16.F32.PACK_AB R9, RZ, R9 ;  /* 0x00000009ff09723e */ /* 0x000fce00000000ff */
.L_x_6326:
[----:B------:R-:W-:Y:S05]  /*0c80*/  BSYNC B0 ;  /* 0x0000000000007941 */ /* 0x000fea0003800000 */
.L_x_6325:
        /* <DEDUP_REMOVED lines=19> */
.L_x_6330:
[----:B------:R-:W-:Y:S05]  /*0dc0*/  BSYNC B0 ;  /* 0x0000000000007941 */ /* 0x000fea0003800000 */
.L_x_6329:
[----:B------:R-:W-:-:S13]  /*0dd0*/  ISETP.GE.AND P0, PT, R5, R2, PT ;  /* 0x000000020500720c */ /* 0x000fda0003f06270 */
[----:B------:R-:W-:Y:S05]  /*0de0*/  @P0 EXIT ;  /* 0x000000000000094d */ /* 0x000fea0003800000 */
[----:B------:R-:W2:Y:S01]  /*0df0*/  LDC.64 R2, c[0x0][0x218] ;  /* 0x00008600ff027b82 */ /* 0x000ea20000000a00 */
[----:B------:R-:W-:-:S05]  /*0e00*/  LEA R5, R0, R5, 0x9 ;  /* 0x0000000500057211 */ /* 0x000fca00078e48ff */
[----:B--2---:R-:W-:-:S05]  /*0e10*/  IMAD.WIDE.U32 R2, R5, 0x2, R2 ;  /* 0x0000000205027825 */ /* 0x004fca00078e0002 */
[----:B------:R-:W-:Y:S01]  /*0e20*/  STG.E.U16 desc[UR4][R2.64], R9 ;  /* 0x0000000902007986 */ /* 0x000fe2000c101504 */
[----:B------:R-:W-:Y:S05]  /*0e30*/  EXIT ;  /* 0x000000000000794d */ /* 0x000fea0003800000 */
.L_x_6331:
        /* <DEDUP_REMOVED lines=12> */
.L_x_8612:


//--------------------- .text._ZN2at6native29vectorized_elementwise_kernelILi2EZZZNS0_61_GLOBAL__N__b29612f4_23_ActivationMishKernel_cu_9e10b42f_310211mish_kernelERNS_18TensorIteratorBaseEENKUlvE_clEvENKUlvE1_clEvEUlN3c104HalfEE_St5arrayIPcLm2EEEEviT0_T1_ --------------------------
	.section	.text._ZN2at6native29vectorized_elementwise_kernelILi2EZZZNS0_61_GLOBAL__N__b29612f4_23_ActivationMishKernel_cu_9e10b42f_310211mish_kernelERNS_18TensorIteratorBaseEENKUlvE_clEvENKUlvE1_clEvEUlN3c104HalfEE_St5arrayIPcLm2EEEEviT0_T1_,"ax",@progbits
	.align	128
        .global         _ZN2at6native29vectorized_elementwise_kernelILi2EZZZNS0_61_GLOBAL__N__b29612f4_23_ActivationMishKernel_cu_9e10b42f_310211mish_kernelERNS_18TensorIteratorBaseEENKUlvE_clEvENKUlvE1_clEvEUlN3c104HalfEE_St5arrayIPcLm2EEEEviT0_T1_
        .type           _ZN2at6native29vectorized_elementwise_kernelILi2EZZZNS0_61_GLOBAL__N__b29612f4_23_ActivationMishKernel_cu_9e10b42f_310211mish_kernelERNS_18TensorIteratorBaseEENKUlvE_clEvENKUlvE1_clEvEUlN3c104HalfEE_St5arrayIPcLm2EEEEviT0_T1_,@function
        .size           _ZN2at6native29vectorized_elementwise_kernelILi2EZZZNS0_61_GLOBAL__N__b29612f4_23_ActivationMishKernel_cu_9e10b42f_310211mish_kernelERNS_18TensorIteratorBaseEENKUlvE_clEvENKUlvE1_clEvEUlN3c104HalfEE_St5arrayIPcLm2EEEEviT0_T1_,(.L_x_8613 - _ZN2at6native29vectorized_elementwise_kernelILi2EZZZNS0_61_GLOBAL__N__b29612f4_23_ActivationMishKernel_cu_9e10b42f_310211mish_kernelERNS_18TensorIteratorBaseEENKUlvE_clEvENKUlvE1_clEvEUlN3c104HalfEE_St5arrayIPcLm2EEEEviT0_T1_)
        .other          _ZN2at6native29vectorized_elementwise_kernelILi2EZZZNS0_61_GLOBAL__N__b29612f4_23_ActivationMishKernel_cu_9e10b42f_310211mish_kernelERNS_18TensorIteratorBaseEENKUlvE_clEvENKUlvE1_clEvEUlN3c104HalfEE_St5arrayIPcLm2EEEEviT0_T1_,@"STO_CUDA_ENTRY STV_DEFAULT"
_ZN2at6native29vectorized_elementwise_kernelILi2EZZZNS0_61_GLOBAL__N__b29612f4_23_ActivationMishKernel_cu_9e10b42f_310211mish_kernelERNS_18TensorIteratorBaseEENKUlvE_clEvENKUlvE1_clEvEUlN3c104HalfEE_St5arrayIPcLm2EEEEviT0_T1_:
.text._ZN2at6native29vectorized_elementwise_kernelILi2EZZZNS0_61_GLOBAL__N__b29612f4_23_ActivationMishKernel_cu_9e10b42f_310211mish_kernelERNS_18TensorIteratorBaseEENKUlvE_clEvENKUlvE1_clEvEUlN3c104HalfEE_St5arrayIPcLm2EEEEviT0_T1_:
        /* <DEDUP_REMOVED lines=14> */
[----:B------:R-:W4:Y:S04]  /*00e0*/  LDG.E R10, desc[UR4][R2.64+0x400] ;  /* 0x00040004020a7981 */ /* 0x000f28000c1e1900 */
[----:B------:R0:W5:Y:S01]  /*00f0*/  LDG.E R19, desc[UR4][R2.64+0x600] ;  /* 0x0006000402137981 */ /* 0x000162000c1e1900 */
[----:B------:R-:W-:Y:S01]  /*0100*/  BSSY B0, `(.L_x_6333) ;  /* 0x000005f000007945 */ /* 0x000fe20003800000 */
[----:B0-----:R-:W-:Y:S01]  /*0110*/  HFMA2.MMA R2, -RZ, RZ, 1.625, 0 ;  /* 0x3e800000ff027435 */ /* 0x001fe200000001ff */
[----:B--2---:R-:W-:-:S02]  /*0120*/  HADD2.F32 R7, -RZ, R6.H0_H0 ;  /* 0x20000006ff077230 */ /* 0x004fc40000004100 */
[----:B------:R-:W-:-:S03]  /*0130*/  HADD2.F32 R6, -RZ, R6.H1_H1 ;  /* 0x30000006ff067230 */ /* 0x000fc60000004100 */
[----:B------:R-:W-:Y:S02]  /*0140*/  FMUL.FTZ R16, R7, 1.4426950216293334961 ;  /* 0x3fb8aa3b07107820 */ /* 0x000fe40000410000 */
[----:B------:R-:W-:-:S04]  /*0150*/  FMUL.FTZ R14, R6, 1.4426950216293334961 ;  /* 0x3fb8aa3b060e7820 */ /* 0x000fc80000410000 */
[----:B------:R-:W0:Y:S08]  /*0160*/  MUFU.EX2 R16, R16 ;  /* 0x0000001000107308 */ /* 0x000e300000000800 */
[----:B------:R-:W1:Y:S01]  /*0170*/  MUFU.EX2 R14, R14 ;  /* 0x0000000e000e7308 */ /* 0x000e620000000800 */
[C---:B0-----:R-:W-:Y:S01]  /*0180*/  FADD.FTZ.RZ R5, R16.reuse, 1 ;  /* 0x3f80000010057421 */ /* 0x041fe2000001c000 */
[----:B------:R-:W-:-:S04]  /*0190*/  ISETP.GE.U32.AND P0, PT, R16, 0x7f800000, PT ;  /* 0x7f8000001000780c */ /* 0x000fc80003f06070 */
[----:B------:R-:W-:Y:S01]  /*01a0*/  IADD3 R5, R5, -0x3f400000, RZ ;  /* 0xc0c0000005057810 */ /* 0x000fe20007ffe0ff */
[----:B-1----:R-:W-:-:S03]  /*01b0*/  FADD.FTZ.RZ R9, R14, 1 ;  /* 0x3f8000000e097421 */ /* 0x002fc6000001c000 */
[----:B------:R-:W-:Y:S01]  /*01c0*/  LOP3.LUT R11, R5, 0xff800000, RZ, 0xc0, !PT ;  /* 0xff800000050b7812 */ /* 0x000fe200078ec0ff */
[--C-:B---3--:R-:W-:Y:S01]  /*01d0*/  HADD2.F32 R5, -RZ, R4.reuse.H0_H0 ;  /* 0x20000004ff057230 */ /* 0x108fe20000004100 */
[----:B------:R-:W-:Y:S01]  /*01e0*/  ISETP.GE.U32.AND P1, PT, R14, 0x7f800000, PT ;  /* 0x7f8000000e00780c */ /* 0x000fe20003f26070 */
[----:B------:R-:W-:Y:S01]  /*01f0*/  HADD2.F32 R4, -RZ, R4.H1_H1 ;  /* 0x30000004ff047230 */ /* 0x000fe20000004100 */
[----:B------:R-:W-:Y:S02]  /*0200*/  IADD3 R9, R9, -0x3f400000, RZ ;  /* 0xc0c0000009097810 */ /* 0x000fe40007ffe0ff */
[----:B------:R-:W-:Y:S01]  /*0210*/  IADD3 R3, -R11, 0x40800000, RZ ;  /* 0x408000000b037810 */ /* 0x000fe20007ffe1ff */
[----:B------:R-:W-:Y:S01]  /*0220*/  FMUL.FTZ R18, R5, 1.4426950216293334961 ;  /* 0x3fb8aa3b05127820 */ /* 0x000fe20000410000 */
[----:B------:R-:W-:Y:S01]  /*0230*/  LOP3.LUT R9, R9, 0xff800000, RZ, 0xc0, !PT ;  /* 0xff80000009097812 */ /* 0x000fe200078ec0ff */
[----:B------:R-:W-:Y:S01]  /*0240*/  FMUL.FTZ R17, R4, 1.4426950216293334961 ;  /* 0x3fb8aa3b04117820 */ /* 0x000fe20000410000 */
[----:B------:R-:W-:Y:S01]  /*0250*/  IADD3 R20, R16, -R11, RZ ;  /* 0x8000000b10147210 */ /* 0x000fe20007ffe0ff */
[-C--:B------:R-:W-:Y:S01]  /*0260*/  FFMA.FTZ R13, R3, R2.reuse, -1 ;  /* 0xbf800000030d7423 */ /* 0x080fe20000010002 */
[----:B------:R-:W-:Y:S01]  /*0270*/  IADD3 R15, -R9, 0x40800000, RZ ;  /* 0x40800000090f7810 */ /* 0x000fe20007ffe1ff */
[----:B------:R-:W0:Y:S01]  /*0280*/  MUFU.EX2 R18, R18 ;  /* 0x0000001200127308 */ /* 0x000e220000000800 */
[----:B------:R-:W-:Y:S01]  /*0290*/  IADD3 R12, R14, -R9, RZ ;  /* 0x800000090e0c7210 */ /* 0x000fe20007ffe0ff */
[----:B------:R-:W-:Y:S01]  /*02a0*/  FADD.FTZ R20, R20, R13 ;  /* 0x0000000d14147221 */ /* 0x000fe20000010000 */
[----:B------:R-:W-:Y:S01]  /*02b0*/  MOV R3, 0x3d39bf78 ;  /* 0x3d39bf7800037802 */ /* 0x000fe20000000f00 */
[----:B------:R-:W-:-:S04]  /*02c0*/  FFMA.FTZ R15, R15, R2, -1 ;  /* 0xbf8000000f0f7423 */ /* 0x000fc80000010002 */
[----:B------:R-:W-:Y:S01]  /*02d0*/  FADD.FTZ R12, R12, R15 ;  /* 0x0000000f0c0c7221 */ /* 0x000fe20000010000 */
[-C--:B------:R-:W-:Y:S01]  /*02e0*/  FFMA.FTZ R13, R20, -R3.reuse, 0.10546888411045074463 ;  /* 0x3dd80012140d7423 */ /* 0x080fe20000010803 */
[----:B------:R-:W1:Y:S02]  /*02f0*/  MUFU.EX2 R17, R17 ;  /* 0x0000001100117308 */ /* 0x000e640000000800 */
[----:B------:R-:W-:Y:S01]  /*0300*/  FFMA.FTZ R15, R12, -R3, 0.10546888411045074463 ;  /* 0x3dd800120c0f7423 */ /* 0x000fe20000010803 */
[----:B------:R-:W-:-:S03]  /*0310*/  FFMA.FTZ R13, R20, R13, -0.13229703903198242188 ;  /* 0xbe0778e0140d7423 */ /* 0x000fc6000001000d */
[----:B------:R-:W-:Y:S01]  /*0320*/  FFMA.FTZ R15, R12, R15, -0.13229703903198242188 ;  /* 0xbe0778e00c0f7423 */ /* 0x000fe2000001000f */
[----:B------:R-:W-:Y:S01]  /*0330*/  FFMA.FTZ R13, R20, R13, 0.14491446316242218018 ;  /* 0x3e146475140d7423 */ /* 0x000fe2000001000d */
[----:B0-----:R-:W-:Y:S02]  /*0340*/  FADD.FTZ.RZ R21, R18, 1 ;  /* 0x3f80000012157421 */ /* 0x001fe4000001c000 */
[----:B------:R-:W-:Y:S01]  /*0350*/  FFMA.FTZ R15, R12, R15, 0.14491446316242218018 ;  /* 0x3e1464750c0f7423 */ /* 0x000fe2000001000f */
[----:B------:R-:W-:Y:S02]  /*0360*/  FFMA.FTZ R13, R20, R13, -0.16641564667224884033 ;  /* 0xbe2a68dd140d7423 */ /* 0x000fe4000001000d */
[----:B------:R-:W-:Y:S01]  /*0370*/  IADD3 R21, R21, -0x3f400000, RZ ;  /* 0xc0c0000015157810 */ /* 0x000fe20007ffe0ff */
[----:B------:R-:W-:Y:S01]  /*0380*/  FFMA.FTZ R15, R12, R15, -0.16641564667224884033 ;  /* 0xbe2a68dd0c0f7423 */ /* 0x000fe2000001000f */
[----:B------:R-:W-:Y:S01]  /*0390*/  FFMA.FTZ R13, R20, R13, 0.19988867640495300293 ;  /* 0x3e4caf9e140d7423 */ /* 0x000fe2000001000d */
[----:B-1----:R-:W-:-:S02]  /*03a0*/  FADD.FTZ.RZ R22, R17, 1 ;  /* 0x3f80000011167421 */ /* 0x002fc4000001c000 */
[----:B------:R-:W-:Y:S01]  /*03b0*/  FFMA.FTZ R15, R12, R15, 0.19988867640495300293 ;  /* 0x3e4caf9e0c0f7423 */ /* 0x000fe2000001000f */
[----:B------:R-:W-:Y:S01]  /*03c0*/  FFMA.FTZ R13, R20, R13, -0.25000196695327758789 ;  /* 0xbe800042140d7423 */ /* 0x000fe2000001000d */
[----:B------:R-:W-:Y:S02]  /*03d0*/  LOP3.LUT R21, R21, 0xff800000, RZ, 0xc0, !PT ;  /* 0xff80000015157812 */ /* 0x000fe400078ec0ff */
[----:B------:R-:W-:Y:S01]  /*03e0*/  FFMA.FTZ R15, R12, R15, -0.25000196695327758789 ;  /* 0xbe8000420c0f7423 */ /* 0x000fe2000001000f */
[----:B------:R-:W-:Y:S01]  /*03f0*/  FFMA.FTZ R13, R20, R13, 0.33333510160446166992 ;  /* 0x3eaaaae6140d7423 */ /* 0x000fe2000001000d */
[----:B------:R-:W-:Y:S02]  /*0400*/  IADD3 R24, R22, -0x3f400000, RZ ;  /* 0xc0c0000016187810 */ /* 0x000fe40007ffe0ff */
[----:B------:R-:W-:Y:S01]  /*0410*/  FFMA.FTZ R15, R12, R15, 0.33333510160446166992 ;  /* 0x3eaaaae60c0f7423 */ /* 0x000fe2000001000f */
[----:B------:R-:W-:-:S03]  /*0420*/  FFMA.FTZ R13, R20, R13, -0.5 ;  /* 0xbf000000140d7423 */ /* 0x000fc6000001000d */
[----:B------:R-:W-:Y:S01]  /*0430*/  FFMA.FTZ R23, R12, R15, -0.5 ;  /* 0xbf0000000c177423 */ /* 0x000fe2000001000f */
[----:B------:R-:W-:Y:S01]  /*0440*/  FMUL.FTZ R15, R20, R13 ;  /* 0x0000000d140f7220 */ /* 0x000fe20000410000 */
[----:B------:R-:W-:Y:S02]  /*0450*/  I2FP.F32.S32 R13, R11 ;  /* 0x0000000b000d7245 */ /* 0x000fe40000201400 */
[----:B------:R-:W-:Y:S01]  /*0460*/  FMUL.FTZ R23, R12, R23 ;  /* 0x000000170c177220 */ /* 0x000fe20000410000 */
[----:B------:R-:W-:Y:S01]  /*0470*/  FFMA.FTZ R22, R20, R15, R20 ;  /* 0x0000000f14167223 */ /* 0x000fe20000010014 */
[----:B------:R-:W-:Y:S01]  /*0480*/  IADD3 R15, -R21, 0x40800000, RZ ;  /* 0x40800000150f7810 */ /* 0x000fe20007ffe1ff */
[----:B------:R-:W-:Y:S01]  /*0490*/  FMUL.FTZ R13, R13, 1.1920928955078125e-07 ;  /* 0x340000000d0d7820 */ /* 0x000fe20000410000 */
[----:B------:R-:W-:Y:S01]  /*04a0*/  FFMA.FTZ R11, R12, R23, R12 ;  /* 0x000000170c0b7223 */ /* 0x000fe2000001000c */
[----:B------:R-:W-:Y:S02]  /*04b0*/  LOP3.LUT R20, R24, 0xff800000, RZ, 0xc0, !PT ;  /* 0xff80000018147812 */ /* 0x000fe400078ec0ff */
[----:B------:R-:W-:Y:S01]  /*04c0*/  IADD3 R23, R18, -R21, RZ ;  /* 0x8000001512177210 */ /* 0x000fe20007ffe0ff */
[----:B------:R-:W-:Y:S01]  /*04d0*/  FFMA.FTZ R24, R15, R2, -1 ;  /* 0xbf8000000f187423 */ /* 0x000fe20000010002 */
[----:B------:R-:W-:Y:S01]  /*04e0*/  FFMA.FTZ R15, R13, 0.69314718246459960938, R22 ;  /* 0x3f3172180d0f7823 */ /* 0x000fe20000010016 */
[----:B------:R-:W-:-:S02]  /*04f0*/  IADD3 R13, -R20, 0x40800000, RZ ;  /* 0x40800000140d7810 */ /* 0x000fc40007ffe1ff */
[----:B------:R-:W-:Y:S01]  /*0500*/  I2FP.F32.S32 R12, R9 ;  /* 0x00000009000c7245 */ /* 0x000fe20000201400 */
[----:B------:R-:W-:Y:S01]  /*0510*/  FADD.FTZ R22, R23, R24 ;  /* 0x0000001817167221 */ /* 0x000fe20000010000 */
[----:B------:R-:W-:Y:S01]  /*0520*/  IADD3 R24, R17, -R20, RZ ;  /* 0x8000001411187210 */ /* 0x000fe20007ffe0ff */
[----:B------:R-:W-:Y:S01]  /*0530*/  FFMA.FTZ R23, R13, R2, -1 ;  /* 0xbf8000000d177423 */ /* 0x000fe20000010002 */
[--C-:B----4-:R-:W-:Y:S02]  /*0540*/  HADD2.F32 R9, -RZ, R10.reuse.H0_H0 ;  /* 0x2000000aff097230 */ /* 0x110fe40000004100 */
[----:B------:R-:W-:Y:S01]  /*0550*/  FFMA.FTZ R13, R22, -R3, 0.10546888411045074463 ;  /* 0x3dd80012160d7423 */ /* 0x000fe20000010803 */
[----:B------:R-:W-:Y:S01]  /*0560*/  FMUL.FTZ R12, R12, 1.1920928955078125e-07 ;  /* 0x340000000c0c7820 */ /* 0x000fe20000410000 */
[----:B------:R-:W-:Y:S02]  /*0570*/  HADD2.F32 R10, -RZ, R10.H1_H1 ;  /* 0x3000000aff0a7230 */ /* 0x000fe40000004100 */
[----:B------:R-:W-:Y:S01]  /*0580*/  FADD.FTZ R24, R24, R23 ;  /* 0x0000001718187221 */ /* 0x000fe20000010000 */
[----:B------:R-:W-:Y:S01]  /*0590*/  FFMA.FTZ R23, R22, R13, -0.13229703903198242188 ;  /* 0xbe0778e016177423 */ /* 0x000fe2000001000d */
[----:B------:R-:W-:Y:S01]  /*05a0*/  FFMA.FTZ R11, R12, 0.69314718246459960938, R11 ;  /* 0x3f3172180c0b7823 */ /* 0x000fe2000001000b */
[----:B------:R-:W-:Y:S01]  /*05b0*/  FMUL.FTZ R26, R9, 1.4426950216293334961 ;  /* 0x3fb8aa3b091a7820 */ /* 0x000fe20000410000 */
[----:B------:R-:W-:Y:S01]  /*05c0*/  FMUL.FTZ R12, R10, 1.4426950216293334961 ;  /* 0x3fb8aa3b0a0c7820 */ /* 0x000fe20000410000 */
[----:B------:R-:W-:Y:S01]  /*05d0*/  FFMA.FTZ R25, R24, -R3, 0.10546888411045074463 ;  /* 0x3dd8001218197423 */ /* 0x000fe20000010803 */
[----:B------:R-:W-:Y:S01]  /*05e0*/  FFMA.FTZ R23, R22, R23, 0.14491446316242218018 ;  /* 0x3e14647516177423 */ /* 0x000fe20000010017 */
[----:B------:R0:W1:Y:S02]  /*05f0*/  MUFU.EX2 R13, R26 ;  /* 0x0000001a000d7308 */ /* 0x0000640000000800 */
[----:B------:R-:W-:Y:S01]  /*0600*/  FFMA.FTZ R25, R24, R25, -0.13229703903198242188 ;  /* 0xbe0778e018197423 */ /* 0x000fe20000010019 */
[----:B------:R-:W-:-:S03]  /*0610*/  FFMA.FTZ R23, R22, R23, -0.16641564667224884033 ;  /* 0xbe2a68dd16177423 */ /* 0x000fc60000010017 */
[----:B------:R-:W-:Y:S01]  /*0620*/  FFMA.FTZ R25, R24, R25, 0.14491446316242218018 ;  /* 0x3e14647518197423 */ /* 0x000fe20000010019 */
[----:B------:R-:W-:Y:S01]  /*0630*/  FFMA.FTZ R23, R22, R23, 0.19988867640495300293 ;  /* 0x3e4caf9e16177423 */ /* 0x000fe20000010017 */
[----:B------:R-:W2:Y:S02]  /*0640*/  MUFU.EX2 R12, R12 ;  /* 0x0000000c000c7308 */ /* 0x000ea40000000800 */
[----:B------:R-:W-:Y:S01]  /*0650*/  FFMA.FTZ R25, R24, R25, -0.16641564667224884033 ;  /* 0xbe2a68dd18197423 */ /* 0x000fe20000010019 */
[----:B------:R-:W-:-:S03]  /*0660*/  FFMA.FTZ R23, R22, R23, -0.25000196695327758789 ;  /* 0xbe80004216177423 */ /* 0x000fc60000010017 */
[----:B------:R-:W-:Y:S01]  /*0670*/  FFMA.FTZ R25, R24, R25, 0.19988867640495300293 ;  /* 0x3e4caf9e18197423 */ /* 0x000fe20000010019 */
[----:B------:R-:W-:Y:S01]  /*0680*/  FFMA.FTZ R23, R22, R23, 0.33333510160446166992 ;  /* 0x3eaaaae616177423 */ /* 0x000fe20000010017 */
[----:B0-----:R-:W-:Y:S06]  /*0690*/  @!P0 BRA `(.L_x_6334) ;  /* 0x0000000000148947 */ /* 0x001fec0003800000 */
[----:B------:R-:W-:-:S13]  /*06a0*/  ISETP.GE.AND P0, PT, R16, -0x407fffff, PT ;  /* 0xbf8000011000780c */ /* 0x000fda0003f06270 */
[----:B------:R-:W-:-:S05]  /*06b0*/  @P0 MOV R27, 0x7f800000 ;  /* 0x7f800000001b0802 */ /* 0x000fca0000000f00 */
[C---:B------:R-:W-:Y:S01]  /*06c0*/  @P0 FFMA.FTZ R15, R16.reuse, R27, +INF ;  /* 0x7f800000100f0423 */ /* 0x040fe2000001001b */
[----:B------:R-:W-:-:S04]  /*06d0*/  FSETP.NEU.FTZ.AND P0, PT, R16, RZ, PT ;  /* 0x000000ff1000720b */ /* 0x000fc80003f1d000 */
[----:B------:R-:W-:-:S09]  /*06e0*/  FSEL R15, R15, -RZ, P0 ;  /* 0x800000ff0f0f7208 */ /* 0x000fd20000000000 */
.L_x_6334:
[----:B------:R-:W-:Y:S05]  /*06f0*/  BSYNC B0 ;  /* 0x0000000000007941 */ /* 0x000fea0003800000 */
.L_x_6333:
[----:B------:R-:W-:Y:S01]  /*0700*/  BSSY B0, `(.L_x_6335) ;  /* 0x0000009000007945 */ /* 0x000fe20003800000 */
[----:B------:R-:W-:Y:S01]  /*0710*/  FFMA.FTZ R25, R24, R25, -0.25000196695327758789 ;  /* 0xbe80004218197423 */ /* 0x000fe20000010019 */
[----:B------:R-:W-:Y:S02]  /*0720*/  FFMA.FTZ R23, R22, R23, -0.5 ;  /* 0xbf00000016177423 */ /* 0x000fe40000010017 */
[----:B------:R-:W-:Y:S05]  /*0730*/  @!P1 BRA `(.L_x_6336) ;  /* 0x0000000000149947 */ /* 0x000fea0003800000 */
[----:B------:R-:W-:-:S13]  /*0740*/  ISETP.GE.AND P0, PT, R14, -0x407fffff, PT ;  /* 0xbf8000010e00780c */ /* 0x000fda0003f06270 */
[----:B------:R-:W-:-:S05]  /*0750*/  @P0 MOV R27, 0x7f800000 ;  /* 0x7f800000001b0802 */ /* 0x000fca0000000f00 */
[C---:B------:R-:W-:Y:S01]  /*0760*/  @P0 FFMA.FTZ R11, R14.reuse, R27, +INF ;  /* 0x7f8000000e0b0423 */ /* 0x040fe2000001001b */
[----:B------:R-:W-:-:S04]  /*0770*/  FSETP.NEU.FTZ.AND P0, PT, R14, RZ, PT ;  /* 0x000000ff0e00720b */ /* 0x000fc80003f1d000 */
[----:B------:R-:W-:-:S09]  /*0780*/  FSEL R11, R11, -RZ, P0 ;  /* 0x800000ff0b0b7208 */ /* 0x000fd20000000000 */
.L_x_6336:
[----:B------:R-:W-:Y:S05]  /*0790*/  BSYNC B0 ;  /* 0x0000000000007941 */ /* 0x000fea0003800000 */
.L_x_6335:
[----:B------:R-:W-:Y:S01]  /*07a0*/  FFMA.FTZ R25, R24, R25, 0.33333510160446166992 ;  /* 0x3eaaaae618197423 */ /* 0x000fe20000010019 */
[----:B-1----:R-:W-:Y:S01]  /*07b0*/  FADD.FTZ.RZ R16, R13, 1 ;  /* 0x3f8000000d107421 */ /* 0x002fe2000001c000 */
[----:B------:R-:W-:Y:S01]  /*07c0*/  FMUL.FTZ R23, R22, R23 ;  /* 0x0000001716177220 */ /* 0x000fe20000410000 */
[----:B------:R-:W-:Y:S01]  /*07d0*/  I2FP.F32.S32 R21, R21 ;  /* 0x0000001500157245 */ /* 0x000fe20000201400 */
[----:B------:R-:W-:Y:S01]  /*07e0*/  FFMA.FTZ R25, R24, R25, -0.5 ;  /* 0xbf00000018197423 */ /* 0x000fe20000010019 */
[----:B------:R-:W-:Y:S01]  /*07f0*/  ISETP.GE.U32.AND P0, PT, R18, 0x7f800000, PT ;  /* 0x7f8000001200780c */ /* 0x000fe20003f06070 */
[----:B------:R-:W-:Y:S01]  /*0800*/  FFMA.FTZ R14, R22, R23, R22 ;  /* 0x00000017160e7223 */ /* 0x000fe20000010016 */
[----:B------:R-:W-:Y:S01]  /*0810*/  IADD3 R16, R16, -0x3f400000, RZ ;  /* 0xc0c0000010107810 */ /* 0x000fe20007ffe0ff */
[----:B--2---:R-:W-:Y:S01]  /*0820*/  FADD.FTZ.RZ R23, R12, 1 ;  /* 0x3f8000000c177421 */ /* 0x004fe2000001c000 */
[----:B------:R-:W-:Y:S01]  /*0830*/  FMUL.FTZ R25, R24, R25 ;  /* 0x0000001918197220 */ /* 0x000fe20000410000 */
[----:B------:R-:W-:Y:S01]  /*0840*/  BSSY B0, `(.L_x_6337) ;  /* 0x000001c000007945 */ /* 0x000fe20003800000 */
[----:B------:R-:W-:-:S02]  /*0850*/  LOP3.LUT R22, R16, 0xff800000, RZ, 0xc0, !PT ;  /* 0xff80000010167812 */ /* 0x000fc400078ec0ff */
[----:B------:R-:W-:Y:S01]  /*0860*/  FFMA.FTZ R16, R24, R25, R24 ;  /* 0x0000001918107223 */ /* 0x000fe20000010018 */
[----:B------:R-:W-:Y:S01]  /*0870*/  IADD3 R24, R23, -0x3f400000, RZ ;  /* 0xc0c0000017187810 */ /* 0x000fe20007ffe0ff */
[----:B------:R-:W-:Y:S01]  /*0880*/  FMUL.FTZ R23, R21, 1.1920928955078125e-07 ;  /* 0x3400000015177820 */ /* 0x000fe20000410000 */
[----:B------:R-:W-:Y:S02]  /*0890*/  IADD3 R25, -R22, 0x40800000, RZ ;  /* 0x4080000016197810 */ /* 0x000fe40007ffe1ff */
[----:B------:R-:W-:Y:S01]  /*08a0*/  LOP3.LUT R21, R24, 0xff800000, RZ, 0xc0, !PT ;  /* 0xff80000018157812 */ /* 0x000fe200078ec0ff */
[----:B------:R-:W-:Y:S01]  /*08b0*/  FFMA.FTZ R14, R23, 0.69314718246459960938, R14 ;  /* 0x3f317218170e7823 */ /* 0x000fe2000001000e */
[----:B------:R-:W-:Y:S01]  /*08c0*/  IADD3 R24, R13, -R22, RZ ;  /* 0x800000160d187210 */ /* 0x000fe20007ffe0ff */
[-C--:B------:R-:W-:Y:S01]  /*08d0*/  FFMA.FTZ R25, R25, R2.reuse, -1 ;  /* 0xbf80000019197423 */ /* 0x080fe20000010002 */
[----:B------:R-:W-:Y:S02]  /*08e0*/  IADD3 R23, -R21, 0x40800000, RZ ;  /* 0x4080000015177810 */ /* 0x000fe40007ffe1ff */
[----:B------:R-:W-:Y:S01]  /*08f0*/  ISETP.GE.U32.AND P1, PT, R17, 0x7f800000, PT ;  /* 0x7f8000001100780c */ /* 0x000fe20003f26070 */
[----:B------:R-:W-:Y:S01]  /*0900*/  FADD.FTZ R24, R24, R25 ;  /* 0x0000001918187221 */ /* 0x000fe20000010000 */
[----:B------:R-:W-:Y:S01]  /*0910*/  IADD3 R25, R12, -R21, RZ ;  /* 0x800000150c197210 */ /* 0x000fe20007ffe0ff */
[----:B------:R-:W-:Y:S01]  /*0920*/  FFMA.FTZ R26, R23, R2, -1 ;  /* 0xbf800000171a7423 */ /* 0x000fe20000010002 */
[----:B------:R-:W-:-:S03]  /*0930*/  I2FP.F32.S32 R23, R20 ;  /* 0x0000001400177245 */ /* 0x000fc60000201400 */
[----:B------:R-:W-:Y:S01]  /*0940*/  FADD.FTZ R20, R25, R26 ;  /* 0x0000001a19147221 */ /* 0x000fe20000010000 */
[----:B------:R-:W-:Y:S01]  /*0950*/  FFMA.FTZ R25, R24, -R3, 0.10546888411045074463 ;  /* 0x3dd8001218197423 */ /* 0x000fe20000010803 */
[----:B------:R-:W-:-:S03]  /*0960*/  FMUL.FTZ R23, R23, 1.1920928955078125e-07 ;  /* 0x3400000017177820 */ /* 0x000fc60000410000 */
[----:B------:R-:W-:Y:S01]  /*0970*/  FFMA.FTZ R25, R24, R25, -0.13229703903198242188 ;  /* 0xbe0778e018197423 */ /* 0x000fe20000010019 */
[----:B------:R-:W-:Y:S01]  /*0980*/  FFMA.FTZ R16, R23, 0.69314718246459960938, R16 ;  /* 0x3f31721817107823 */ /* 0x000fe20000010010 */
[----:B------:R-:W-:Y:S01]  /*0990*/  FFMA.FTZ R23, R20, -R3, 0.10546888411045074463 ;  /* 0x3dd8001214177423 */ /* 0x000fe20000010803 */
[----:B------:R-:W-:Y:S06]  /*09a0*/  @!P0 BRA `(.L_x_6338) ;  /* 0x0000000000148947 */ /* 0x000fec0003800000 */
[----:B------:R-:W-:-:S13]  /*09b0*/  ISETP.GE.AND P0, PT, R18, -0x407fffff, PT ;  /* 0xbf8000011200780c */ /* 0x000fda0003f06270 */
[----:B------:R-:W-:-:S05]  /*09c0*/  @P0 MOV R27, 0x7f800000 ;  /* 0x7f800000001b0802 */ /* 0x000fca0000000f00 */
[C---:B------:R-:W-:Y:S01]  /*09d0*/  @P0 FFMA.FTZ R14, R18.reuse, R27, +INF ;  /* 0x7f800000120e0423 */ /* 0x040fe2000001001b */
[----:B------:R-:W-:-:S04]  /*09e0*/  FSETP.NEU.FTZ.AND P0, PT, R18, RZ, PT ;  /* 0x000000ff1200720b */ /* 0x000fc80003f1d000 */
[----:B------:R-:W-:-:S09]  /*09f0*/  FSEL R14, R14, -RZ, P0 ;  /* 0x800000ff0e0e7208 */ /* 0x000fd20000000000 */
.L_x_6338:
[----:B------:R-:W-:Y:S05]  /*0a00*/  BSYNC B0 ;  /* 0x0000000000007941 */ /* 0x000fea0003800000 */
.L_x_6337:
[----:B------:R-:W-:Y:S01]  /*0a10*/  BSSY B0, `(.L_x_6339) ;  /* 0x0000009000007945 */ /* 0x000fe20003800000 */
[----:B------:R-:W-:Y:S01]  /*0a20*/  FFMA.FTZ R23, R20, R23, -0.13229703903198242188 ;  /* 0xbe0778e014177423 */ /* 0x000fe20000010017 */
[----:B------:R-:W-:Y:S02]  /*0a30*/  FFMA.FTZ R25, R24, R25, 0.14491446316242218018 ;  /* 0x3e14647518197423 */ /* 0x000fe40000010019 */
[----:B------:R-:W-:Y:S05]  /*0a40*/  @!P1 BRA `(.L_x_6340) ;  /* 0x0000000000149947 */ /* 0x000fea0003800000 */
[----:B------:R-:W-:-:S13]  /*0a50*/  ISETP.GE.AND P0, PT, R17, -0x407fffff, PT ;  /* 0xbf8000011100780c */ /* 0x000fda0003f06270 */
[----:B------:R-:W-:-:S05]  /*0a60*/  @P0 MOV R18, 0x7f800000 ;  /* 0x7f80000000120802 */ /* 0x000fca0000000f00 */
[C---:B------:R-:W-:Y:S01]  /*0a70*/  @P0 FFMA.FTZ R16, R17.reuse, R18, +INF ;  /* 0x7f80000011100423 */ /* 0x040fe20000010012 */
[----:B------:R-:W-:-:S04]  /*0a80*/  FSETP.NEU.FTZ.AND P0, PT, R17, RZ, PT ;  /* 0x000000ff1100720b */ /* 0x000fc80003f1d000 */
[----:B------:R-:W-:-:S09]  /*0a90*/  FSEL R16, R16, -RZ, P0 ;  /* 0x800000ff10107208 */ /* 0x000fd20000000000 */
.L_x_6340:
[----:B------:R-:W-:Y:S05]  /*0aa0*/  BSYNC B0 ;  /* 0x0000000000007941 */ /* 0x000fea0003800000 */
.L_x_6339:
[----:B------:R-:W-:Y:S01]  /*0ab0*/  FFMA.FTZ R23, R20, R23, 0.14491446316242218018 ;  /* 0x3e14647514177423 */ /* 0x000fe20000010017 */
[--C-:B-----5:R-:W-:Y:S02]  /*0ac0*/  HADD2.F32 R17, -RZ, R19.reuse.H0_H0 ;  /* 0x20000013ff117230 */ /* 0x120fe40000004100 */
[----:B------:R-:W-:Y:S01]  /*0ad0*/  FFMA.FTZ R25, R24, R25, -0.16641564667224884033 ;  /* 0xbe2a68dd18197423 */ /* 0x000fe20000010019 */
[----:B------:R-:W-:Y:S02]  /*0ae0*/  HADD2.F32 R19, -RZ, R19.H1_H1 ;  /* 0x30000013ff137230 */ /* 0x000fe40000004100 */
[----:B------:R-:W-:Y:S01]  /*0af0*/  FFMA.FTZ R23, R20, R23, -0.16641564667224884033 ;  /* 0xbe2a68dd14177423 */ /* 0x000fe20000010017 */
[----:B------:R-:W-:Y:S01]  /*0b00*/  I2FP.F32.S32 R22, R22 ;  /* 0x0000001600167245 */ /* 0x000fe20000201400 */
[----:B------:R-:W-:Y:S01]  /*0b10*/  FMUL.FTZ R18, R17, 1.4426950216293334961 ;  /* 0x3fb8aa3b11127820 */ /* 0x000fe20000410000 */
[----:B------:R-:W-:Y:S01]  /*0b20*/  FFMA.FTZ R25, R24, R25, 0.19988867640495300293 ;  /* 0x3e4caf9e18197423 */ /* 0x000fe20000010019 */
[----:B------:R-:W-:Y:S01]  /*0b30*/  FFMA.FTZ R23, R20, R23, 0.19988867640495300293 ;  /* 0x3e4caf9e14177423 */ /* 0x000fe20000010017 */
[----:B------:R-:W-:Y:S01]  /*0b40*/  FMUL.FTZ R28, R19, 1.4426950216293334961 ;  /* 0x3fb8aa3b131c7820 */ /* 0x000fe20000410000 */
[----:B------:R-:W-:Y:S01]  /*0b50*/  I2FP.F32.S32 R21, R21 ;  /* 0x0000001500157245 */ /* 0x000fe20000201400 */
[----:B------:R-:W-:Y:S01]  /*0b60*/  FFMA.FTZ R25, R24, R25, -0.25000196695327758789 ;  /* 0xbe80004218197423 */ /* 0x000fe20000010019 */
[----:B------:R-:W0:Y:S01]  /*0b70*/  MUFU.EX2 R18, R18 ;  /* 0x0000001200127308 */ /* 0x000e220000000800 */
[----:B------:R-:W-:Y:S01]  /*0b80*/  FFMA.FTZ R23, R20, R23, -0.25000196695327758789 ;  /* 0xbe80004214177423 */ /* 0x000fe20000010017 */
[----:B------:R-:W-:Y:S01]  /*0b90*/  ISETP.GE.U32.AND P0, PT, R13, 0x7f800000, PT ;  /* 0x7f8000000d00780c */ /* 0x000fe20003f06070 */
[----:B------:R-:W-:Y:S01]  /*0ba0*/  FFMA.FTZ R25, R24, R25, 0.33333510160446166992 ;  /* 0x3eaaaae618197423 */ /* 0x000fe20000010019 */
[----:B------:R-:W-:Y:S01]  /*0bb0*/  FMUL.FTZ R21, R21, 1.1920928955078125e-07 ;  /* 0x3400000015157820 */ /* 0x000fe20000410000 */
[----:B------:R-:W-:Y:S01]  /*0bc0*/  FFMA.FTZ R23, R20, R23, 0.33333510160446166992 ;  /* 0x3eaaaae614177423 */ /* 0x000fe20000010017 */
[----:B------:R-:W-:Y:S01]  /*0bd0*/  BSSY B0, `(.L_x_6341) ;  /* 0x000001b000007945 */ /* 0x000fe20003800000 */
[----:B------:R-:W-:-:S02]  /*0be0*/  FFMA.FTZ R25, R24, R25, -0.5 ;  /* 0xbf00000018197423 */ /* 0x000fc40000010019 */
[----:B------:R-:W-:Y:S02]  /*0bf0*/  FFMA.FTZ R23, R20, R23, -0.5 ;  /* 0xbf00000014177423 */ /* 0x000fe40000010017 */
[----:B------:R-:W-:Y:S02]  /*0c00*/  FMUL.FTZ R25, R24, R25 ;  /* 0x0000001918197220 */ /* 0x000fe40000410000 */
[----:B------:R-:W-:Y:S02]  /*0c10*/  FMUL.FTZ R23, R20, R23 ;  /* 0x0000001714177220 */ /* 0x000fe40000410000 */
[----:B------:R-:W-:Y:S01]  /*0c20*/  FFMA.FTZ R24, R24, R25, R24 ;  /* 0x0000001918187223 */ /* 0x000fe20000010018 */
[----:B------:R-:W-:Y:S01]  /*0c30*/  FMUL.FTZ R25, R22, 1.1920928955078125e-07 ;  /* 0x3400000016197820 */ /* 0x000fe20000410000 */
[----:B------:R-:W-:Y:S01]  /*0c40*/  FFMA.FTZ R26, R20, R23, R20 ;  /* 0x00000017141a7223 */ /* 0x000fe20000010014 */
[----:B0-----:R-:W-:Y:S01]  /*0c50*/  FADD.FTZ.RZ R23, R18, 1 ;  /* 0x3f80000012177421 */ /* 0x001fe2000001c000 */
[----:B------:R-:W0:Y:S01]  /*0c60*/  MUFU.EX2 R20, R28 ;  /* 0x0000001c00147308 */ /* 0x000e220000000800 */
[----:B------:R-:W-:Y:S01]  /*0c70*/  FFMA.FTZ R25, R25, 0.69314718246459960938, R24 ;  /* 0x3f31721819197823 */ /* 0x000fe20000010018 */
[----:B------:R-:W-:-:S02]  /*0c80*/  FFMA.FTZ R21, R21, 0.69314718246459960938, R26 ;  /* 0x3f31721815157823 */ /* 0x000fc4000001001a */
[----:B------:R-:W-:-:S04]  /*0c90*/  IADD3 R23, R23, -0x3f400000, RZ ;  /* 0xc0c0000017177810 */ /* 0x000fc80007ffe0ff */
[----:B------:R-:W-:Y:S01]  /*0ca0*/  LOP3.LUT R23, R23, 0xff800000, RZ, 0xc0, !PT ;  /* 0xff80000017177812 */ /* 0x000fe200078ec0ff */
[----:B------:R1:W2:Y:S03]  /*0cb0*/  MUFU.TANH R24, R15 ;  /* 0x0000000f00187308 */ /* 0x0002a60000002400 */
[----:B------:R-:W-:Y:S02]  /*0cc0*/  IADD3 R27, -R23, 0x40800000, RZ ;  /* 0x40800000171b7810 */ /* 0x000fe40007ffe1ff */
[----:B------:R-:W-:Y:S01]  /*0cd0*/  IADD3 R22, R18, -R23, RZ ;  /* 0x8000001712167210 */ /* 0x000fe20007ffe0ff */
[----:B0-----:R-:W-:Y:S02]  /*0ce0*/  FADD.FTZ.RZ R26, R20, 1 ;  /* 0x3f800000141a7421 */ /* 0x001fe4000001c000 */
[----:B------:R-:W-:-:S04]  /*0cf0*/  FFMA.FTZ R27, R27, R2, -1 ;  /* 0xbf8000001b1b7423 */ /* 0x000fc80000010002 */
[----:B------:R-:W-:Y:S01]  /*0d00*/  FADD.FTZ R22, R22, R27 ;  /* 0x0000001b16167221 */ /* 0x000fe20000010000 */
[----:B------:R-:W-:Y:S01]  /*0d10*/  IADD3 R26, R26, -0x3f400000, RZ ;  /* 0xc0c000001a1a7810 */ /* 0x000fe20007ffe0ff */
[----:B-1----:R-:W-:Y:S06]  /*0d20*/  @!P0 BRA `(.L_x_6342) ;  /* 0x0000000000148947 */ /* 0x002fec0003800000 */
[----:B------:R-:W-:-:S13]  /*0d30*/  ISETP.GE.AND P0, PT, R13, -0x407fffff, PT ;  /* 0xbf8000010d00780c */ /* 0x000fda0003f06270 */
[----:B------:R-:W-:-:S05]  /*0d40*/  @P0 MOV R28, 0x7f800000 ;  /* 0x7f800000001c0802 */ /* 0x000fca0000000f00 */
[C---:B------:R-:W-:Y:S01]  /*0d50*/  @P0 FFMA.FTZ R25, R13.reuse, R28, +INF ;  /* 0x7f8000000d190423 */ /* 0x040fe2000001001c */
[----:B------:R-:W-:-:S04]  /*0d60*/  FSETP.NEU.FTZ.AND P0, PT, R13, RZ, PT ;  /* 0x000000ff0d00720b */ /* 0x000fc80003f1d000 */
[----:B------:R-:W-:-:S09]  /*0d70*/  FSEL R25, R25, -RZ, P0 ;  /* 0x800000ff19197208 */ /* 0x000fd20000000000 */
.L_x_6342:
[----:B------:R-:W-:Y:S05]  /*0d80*/  BSYNC B0 ;  /* 0x0000000000007941 */ /* 0x000fea0003800000 */
.L_x_6341:
[----:B------:R-:W-:Y:S01]  /*0d90*/  FFMA.FTZ R15, R22, -R3, 0.10546888411045074463 ;  /* 0x3dd80012160f7423 */ /* 0x000fe20000010803 */
[----:B------:R-:W-:Y:S01]  /*0da0*/  LOP3.LUT R13, R26, 0xff800000, RZ, 0xc0, !PT ;  /* 0xff8000001a0d7812 */ /* 0x000fe200078ec0ff */
[----:B------:R-:W0:Y:S01]  /*0db0*/  MUFU.TANH R11, R11 ;  /* 0x0000000b000b7308 */ /* 0x000e220000002400 */
[----:B------:R-:W-:Y:S01]  /*0dc0*/  ISETP.GE.U32.AND P0, PT, R12, 0x7f800000, PT ;  /* 0x7f8000000c00780c */ /* 0x000fe20003f06070 */
[----:B------:R-:W-:Y:S01]  /*0dd0*/  FFMA.FTZ R15, R22, R15, -0.13229703903198242188 ;  /* 0xbe0778e0160f7423 */ /* 0x000fe2000001000f */
[----:B------:R-:W-:Y:S01]  /*0de0*/  IADD3 R27, -R13, 0x40800000, RZ ;  /* 0x408000000d1b7810 */ /* 0x000fe20007ffe1ff */
[----:B------:R-:W-:Y:S01]  /*0df0*/  BSSY B0, `(.L_x_6343) ;  /* 0x0000015000007945 */ /* 0x000fe20003800000 */
[----:B------:R-:W-:Y:S01]  /*0e00*/  IADD3 R26, R20, -R13, RZ ;  /* 0x8000000d141a7210 */ /* 0x000fe20007ffe0ff */
[C---:B------:R-:W-:Y:S02]  /*0e10*/  FFMA.FTZ R15, R22.reuse, R15, 0.14491446316242218018 ;  /* 0x3e146475160f7423 */ /* 0x040fe4000001000f */
[----:B------:R-:W-:Y:S01]  /*0e20*/  FFMA.FTZ R27, R27, R2, -1 ;  /* 0xbf8000001b1b7423 */ /* 0x000fe20000010002 */
[----:B------:R-:W1:Y:S01]  /*0e30*/  MUFU.TANH R14, R14 ;  /* 0x0000000e000e7308 */ /* 0x000e620000002400 */
[----:B------:R-:W-:-:S02]  /*0e40*/  FFMA.FTZ R15, R22, R15, -0.16641564667224884033 ;  /* 0xbe2a68dd160f7423 */ /* 0x000fc4000001000f */
[----:B------:R-:W-:Y:S02]  /*0e50*/  FADD.FTZ R26, R26, R27 ;  /* 0x0000001b1a1a7221 */ /* 0x000fe40000010000 */
[----:B------:R-:W-:Y:S02]  /*0e60*/  FFMA.FTZ R27, R22, R15, 0.19988867640495300293 ;  /* 0x3e4caf9e161b7423 */ /* 0x000fe4000001000f */
[----:B------:R-:W-:Y:S01]  /*0e70*/  FFMA.FTZ R3, R26, -R3, 0.10546888411045074463 ;  /* 0x3dd800121a037423 */ /* 0x000fe20000010803 */
[----:B------:R3:W4:Y:S01]  /*0e80*/  MUFU.TANH R15, R16 ;  /* 0x00000010000f7308 */ /* 0x0007220000002400 */
[----:B------:R-:W-:Y:S02]  /*0e90*/  FFMA.FTZ R27, R22, R27, -0.25000196695327758789 ;  /* 0xbe800042161b7423 */ /* 0x000fe4000001001b */
[----:B------:R-:W-:Y:S02]  /*0ea0*/  FFMA.FTZ R3, R26, R3, -0.13229703903198242188 ;  /* 0xbe0778e01a037423 */ /* 0x000fe40000010003 */
[----:B------:R-:W-:-:S02]  /*0eb0*/  FFMA.FTZ R27, R22, R27, 0.33333510160446166992 ;  /* 0x3eaaaae6161b7423 */ /* 0x000fc4000001001b */
[----:B------:R-:W-:Y:S02]  /*0ec0*/  FFMA.FTZ R3, R26, R3, 0.14491446316242218018 ;  /* 0x3e1464751a037423 */ /* 0x000fe40000010003 */
[----:B------:R-:W-:Y:S01]  /*0ed0*/  FFMA.FTZ R27, R22, R27, -0.5 ;  /* 0xbf000000161b7423 */ /* 0x000fe2000001001b */
[----:B01-3--:R-:W-:Y:S06]  /*0ee0*/  @!P0 BRA `(.L_x_6344) ;  /* 0x0000000000148947 */ /* 0x00bfec0003800000 */
[----:B------:R-:W-:-:S13]  /*0ef0*/  ISETP.GE.AND P0, PT, R12, -0x407fffff, PT ;  /* 0xbf8000010c00780c */ /* 0x000fda0003f06270 */
[----:B------:R-:W-:-:S05]  /*0f00*/  @P0 MOV R29, 0x7f800000 ;  /* 0x7f800000001d0802 */ /* 0x000fca0000000f00 */
[C---:B------:R-:W-:Y:S01]  /*0f10*/  @P0 FFMA.FTZ R21, R12.reuse, R29, +INF ;  /* 0x7f8000000c150423 */ /* 0x040fe2000001001d */
[----:B------:R-:W-:-:S04]  /*0f20*/  FSETP.NEU.FTZ.AND P0, PT, R12, RZ, PT ;  /* 0x000000ff0c00720b */ /* 0x000fc80003f1d000 */
[----:B------:R-:W-:-:S09]  /*0f30*/  FSEL R21, R21, -RZ, P0 ;  /* 0x800000ff15157208 */ /* 0x000fd20000000000 */
.L_x_6344:
[----:B------:R-:W-:Y:S05]  /*0f40*/  BSYNC B0 ;  /* 0x0000000000007941 */ /* 0x000fea0003800000 */
.L_x_6343:
[----:B------:R-:W-:Y:S01]  /*0f50*/  FFMA.FTZ R29, R26, R3, -0.16641564667224884033 ;  /* 0xbe2a68dd1a1d7423 */ /* 0x000fe20000010003 */
[----:B------:R-:W-:Y:S01]  /*0f60*/  ISETP.GE.U32.AND P0, PT, R18, 0x7f800000, PT ;  /* 0x7f8000001200780c */ /* 0x000fe20003f06070 */
[----:B------:R-:W0:Y:S01]  /*0f70*/  LDC.64 R2, c[0x0][0x218] ;  /* 0x00008600ff027b82 */ /* 0x000e220000000a00 */
[----:B------:R1:W3:Y:S01]  /*0f80*/  MUFU.TANH R12, R25 ;  /* 0x00000019000c7308 */ /* 0x0002e20000002400 */
[----:B------:R-:W-:Y:S01]  /*0f90*/  FFMA.FTZ R29, R26, R29, 0.19988867640495300293 ;  /* 0x3e4caf9e1a1d7423 */ /* 0x000fe2000001001d */
[----:B------:R-:W-:Y:S01]  /*0fa0*/  I2FP.F32.S32 R23, R23 ;  /* 0x0000001700177245 */ /* 0x000fe20000201400 */
[----:B------:R-:W-:Y:S01]  /*0fb0*/  FMUL.FTZ R27, R22, R27 ;  /* 0x0000001b161b7220 */ /* 0x000fe20000410000 */
[----:B------:R-:W-:Y:S01]  /*0fc0*/  BSSY B0, `(.L_x_6345) ;  /* 0x000000e000007945 */ /* 0x000fe20003800000 */
[----:B------:R-:W-:Y:S02]  /*0fd0*/  FFMA.FTZ R29, R26, R29, -0.25000196695327758789 ;  /* 0xbe8000421a1d7423 */ /* 0x000fe4000001001d */
[----:B------:R-:W-:Y:S01]  /*0fe0*/  FFMA.FTZ R22, R22, R27, R22 ;  /* 0x0000001b16167223 */ /* 0x000fe20000010016 */
[----:B------:R-:W0:Y:S01]  /*0ff0*/  MUFU.TANH R21, R21 ;  /* 0x0000001500157308 */ /* 0x000e220000002400 */
[----:B------:R-:W-:Y:S01]  /*1000*/  FMUL.FTZ R23, R23, 1.1920928955078125e-07 ;  /* 0x3400000017177820 */ /* 0x000fe20000410000 */
[----:B------:R-:W-:-:S03]  /*1010*/  FFMA.FTZ R29, R26, R29, 0.33333510160446166992 ;  /* 0x3eaaaae61a1d7423 */ /* 0x000fc6000001001d */
[----:B------:R-:W-:Y:S01]  /*1020*/  FFMA.FTZ R16, R23, 0.69314718246459960938, R22 ;  /* 0x3f31721817107823 */ /* 0x000fe20000010016 */
[----:B------:R-:W-:Y:S01]  /*1030*/  FFMA.FTZ R29, R26, R29, -0.5 ;  /* 0xbf0000001a1d7423 */ /* 0x000fe2000001001d */
[----:B-1----:R-:W-:Y:S06]  /*1040*/  @!P0 BRA `(.L_x_6346) ;  /* 0x0000000000148947 */ /* 0x002fec0003800000 */
[----:B------:R-:W-:-:S13]  /*1050*/  ISETP.GE.AND P0, PT, R18, -0x407fffff, PT ;  /* 0xbf8000011200780c */ /* 0x000fda0003f06270 */
[----:B------:R-:W-:-:S05]  /*1060*/  @P0 MOV R23, 0x7f800000 ;  /* 0x7f80000000170802 */ /* 0x000fca0000000f00 */
[C---:B------:R-:W-:Y:S01]  /*1070*/  @P0 FFMA.FTZ R16, R18.reuse, R23, +INF ;  /* 0x7f80000012100423 */ /* 0x040fe20000010017 */
[----:B------:R-:W-:-:S04]  /*1080*/  FSETP.NEU.FTZ.AND P0, PT, R18, RZ, PT ;  /* 0x000000ff1200720b */ /* 0x000fc80003f1d000 */
[----:B------:R-:W-:-:S09]  /*1090*/  FSEL R16, R16, -RZ, P0 ;  /* 0x800000ff10107208 */ /* 0x000fd20000000000 */
.L_x_6346:
[----:B------:R-:W-:Y:S05]  /*10a0*/  BSYNC B0 ;  /* 0x0000000000007941 */ /* 0x000fea0003800000 */
.L_x_6345:
[----:B------:R-:W-:Y:S01]  /*10b0*/  ISETP.GE.U32.AND P0, PT, R20, 0x7f800000, PT ;  /* 0x7f8000001400780c */ /* 0x000fe20003f06070 */
[----:B------:R-:W1:Y:S01]  /*10c0*/  MUFU.TANH R16, R16 ;  /* 0x0000001000107308 */ /* 0x000e620000002400 */
        /* <DEDUP_REMOVED lines=12> */
.L_x_6348:
[----:B------:R-:W-:Y:S05]  /*1190*/  BSYNC B0 ;  /* 0x0000000000007941 */ /* 0x000fea0003800000 */
.L_x_6347:
[----:B------:R-:W5:Y:S01]  /*11a0*/  MUFU.TANH R18, R13 ;  /* 0x0000000d00127308 */ /* 0x000f620000002400 */
[----:B--2---:R-:W-:Y:S01]  /*11b0*/  FMUL.FTZ R24, R7, R24 ;  /* 0x0000001807187220 */ /* 0x004fe20000410000 */
[----:B------:R-:W-:Y:S01]  /*11c0*/  FMUL.FTZ R11, R6, R11 ;  /* 0x0000000b060b7220 */ /* 0x000fe20000410000 */
[----:B0-----:R-:W-:-:S04]  /*11d0*/  IMAD.WIDE.U32 R2, R0, 0x2, R2 ;  /* 0x0000000200027825 */ /* 0x001fc800078e0002 */
[----:B------:R-:W-:Y:S01]  /*11e0*/  FMUL.FTZ R7, R5, R14 ;  /* 0x0000000e05077220 */ /* 0x000fe20000410000 */
[----:B----4-:R-:W-:Y:S01]  /*11f0*/  FMUL.FTZ R4, R4, R15 ;  /* 0x0000000f04047220 */ /* 0x010fe20000410000 */
[----:B---3--:R-:W-:Y:S01]  /*1200*/  FMUL.FTZ R9, R9, R12 ;  /* 0x0000000c09097220 */ /* 0x008fe20000410000 */
[----:B------:R-:W-:Y:S01]  /*1210*/  FMUL.FTZ R10, R10, R21 ;  /* 0x000000150a0a7220 */ /* 0x000fe20000410000 */
[----:B-1----:R-:W-:Y:S01]  /*1220*/  FMUL.FTZ R17, R17, R16 ;  /* 0x0000001011117220 */ /* 0x002fe20000410000 */
[----:B------:R-:W-:Y:S01]  /*1230*/  F2FP.F16.F32.PACK_AB R5, R11, R24 ;  /* 0x000000180b05723e */ /* 0x000fe200000000ff */
[----:B------:R-:W-:Y:S01]  /*1240*/  IMAD.WIDE R2, R8, 0x4, R2 ;  /* 0x0000000408027825 */ /* 0x000fe200078e0202 */
[----:B------:R-:W-:Y:S02]  /*1250*/  F2FP.F16.F32.PACK_AB R7, R4, R7 ;  /* 0x000000070407723e */ /* 0x000fe400000000ff */
[----:B------:R-:W-:Y:S02]  /*1260*/  F2FP.F16.F32.PACK_AB R9, R10, R9 ;  /* 0x000000090a09723e */ /* 0x000fe400000000ff */
[----:B------:R-:W-:Y:S01]  /*1270*/  STG.E desc[UR4][R2.64], R5 ;  /* 0x0000000502007986 */ /* 0x000fe2000c101904 */
[----:B-----5:R-:W-:-:S03]  /*1280*/  FMUL.FTZ R18, R19, R18 ;  /* 0x0000001213127220 */ /* 0x020fc60000410000 */
[----:B------:R-:W-:Y:S02]  /*1290*/  STG.E desc[UR4][R2.64+0x200], R7 ;  /* 0x0002000702007986 */ /* 0x000fe4000c101904 */
[----:B------:R-:W-:Y:S02]  /*12a0*/  F2FP.F16.F32.PACK_AB R11, R18, R17 ;  /* 0x00000011120b723e */ /* 0x000fe400000000ff */
[----:B------:R-:W-:Y:S04]  /*12b0*/  STG.E desc[UR4][R2.64+0x400], R9 ;  /* 0x0004000902007986 */ /* 0x000fe8000c101904 */
[----:B------:R-:W-:Y:S01]  /*12c0*/  STG.E desc[UR4][R2.64+0x600], R11 ;  /* 0x0006000b02007986 */ /* 0x000fe2000c101904 */
[----:B------:R-:W-:Y:S05]  /*12d0*/  EXIT ;  /* 0x000000000000794d */ /* 0x000fea0003800000 */
.L_x_6332:
        /* <DEDUP_REMOVED lines=59> */
[----:B-----5:R-:W-:Y:S01]  /*1690*/  HADD2.F32 R20, -RZ, R20.H0_H0 ;  /* 0x20000014ff147230 */ /* 0x020fe20000004100 */
        /* <DEDUP_REMOVED lines=32> */
.L_x_6352:
[----:B------:R-:W-:Y:S05]  /*18a0*/  BSYNC B1 ;  /* 0x0000000000017941 */ /* 0x000fea0003800000 */
.L_x_6351:
[----:B------:R-:W0:Y:S02]  /*18b0*/  MUFU.TANH R3, R3 ;  /* 0x0000000300037308 */ /* 0x000e240000002400 */
[----:B0-----:R-:W-:-:S05]  /*18c0*/  FMUL.FTZ R2, R20, R3 ;  /* 0x0000000314027220 */ /* 0x001fca0000410000 */
[----:B------:R-:W-:-:S07]  /*18d0*/  F2FP.F16.F32.PACK_AB R2, RZ, R2 ;  /* 0x00000002ff02723e */ /* 0x000fce00000000ff */
.L_x_6350:
[----:B------:R-:W-:Y:S05]  /*18e0*/  BSYNC B0 ;  /* 0x0000000000007941 */ /* 0x000fea0003800000 */
.L_x_6349:
        /* <DEDUP_REMOVED lines=37> */
.L_x_6356:
[----:B------:R-:W-:Y:S05]  /*1b40*/  BSYNC B1 ;  /* 0x0000000000017941 */ /* 0x000fea0003800000 */
.L_x_6355:
[----:B------:R-:W0:Y:S02]  /*1b50*/  MUFU.TANH R3, R4 ;  /* 0x0000000400037308 */ /* 0x000e240000002400 */
[----:B0-----:R-:W-:-:S05]  /*1b60*/  FMUL.FTZ R3, R16, R3 ;  /* 0x0000000310037220 */ /* 0x001fca0000410000 */
[----:B------:R-:W-:-:S07]  /*1b70*/  F2FP.F16.F32.PACK_AB R3, RZ, R3 ;  /* 0x00000003ff03723e */ /* 0x000fce00000000ff */
.L_x_6354:
[----:B------:R-:W-:Y:S05]  /*1b80*/  BSYNC B0 ;  /* 0x0000000000007941 */ /* 0x000fea0003800000 */
.L_x_6353:
        /* <DEDUP_REMOVED lines=37> */
.L_x_6360:
[----:B------:R-:W-:Y:S05]  /*1de0*/  BSYNC B1 ;  /* 0x0000000000017941 */ /* 0x000fea0003800000 */
.L_x_6359:
[----:B------:R-:W0:Y:S02]  /*1df0*/  MUFU.TANH R5, R5 ;  /* 0x0000000500057308 */ /* 0x000e240000002400 */
[----:B0-----:R-:W-:-:S05]  /*1e00*/  FMUL.FTZ R4, R22, R5 ;  /* 0x0000000516047220 */ /* 0x001fca0000410000 */
[----:B------:R-:W-:-:S07]  /*1e10*/  F2FP.F16.F32.PACK_AB R4, RZ, R4 ;  /* 0x00000004ff04723e */ /* 0x000fce00000000ff */
.L_x_6358:
[----:B------:R-:W-:Y:S05]  /*1e20*/  BSYNC B0 ;  /* 0x0000000000007941 */ /* 0x000fea0003800000 */
.L_x_6357:
        /* <DEDUP_REMOVED lines=37> */
.L_x_6364:
[----:B------:R-:W-:Y:S05]  /*2080*/  BSYNC B1 ;  /* 0x0000000000017941 */ /* 0x000fea0003800000 */
.L_x_6363:
[----:B------:R-:W0:Y:S02]  /*2090*/  MUFU.TANH R6, R6 ;  /* 0x0000000600067308 */ /* 0x000e240000002400 */
[----:B0-----:R-:W-:-:S05]  /*20a0*/  FMUL.FTZ R5, R23, R6 ;  /* 0x0000000617057220 */ /* 0x001fca0000410000 */
[----:B------:R-:W-:-:S07]  /*20b0*/  F2FP.F16.F32.PACK_AB R5, RZ, R5 ;  /* 0x00000005ff05723e */ /* 0x000fce00000000ff */
.L_x_6362:
[----:B------:R-:W-:Y:S05]  /*20c0*/  BSYNC B0 ;  /* 0x0000000000007941 */ /* 0x000fea0003800000 */
.L_x_6361:
        /* <DEDUP_REMOVED lines=37> */
.L_x_6368:
[----:B------:R-:W-:Y:S05]  /*2320*/  BSYNC B1 ;  /* 0x0000000000017941 */ /* 0x000fea0003800000 */
.L_x_6367:
[----:B------:R-:W0:Y:S02]  /*2330*/  MUFU.TANH R6, R7 ;  /* 0x0000000700067308 */ /* 0x000e240000002400 */
[----:B0-----:R-:W-:-:S05]  /*2340*/  FMUL.FTZ R6, R21, R6 ;  /* 0x0000000615067220 */ /* 0x001fca0000410000 */
[----:B------:R-:W-:-:S07]  /*2350*/  F2FP.F16.F32.PACK_AB R6, RZ, R6 ;  /* 0x00000006ff06723e */ /* 0x000fce00000000ff */
.L_x_6366:
[----:B------:R-:W-:Y:S05]  /*2360*/  BSYNC B0 ;  /* 0x0000000000007941 */ /* 0x000fea0003800000 */
.L_x_6365:
        /* <DEDUP_REMOVED lines=37> */
.L_x_6372:
[----:B------:R-:W-:Y:S05]  /*25c0*/  BSYNC B1 ;  /* 0x0000000000017941 */ /* 0x000fea0003800000 */
.L_x_6371:
[----:B------:R-:W0:Y:S02]  /*25d0*/  MUFU.TANH R8, R8 ;  /* 0x0000000800087308 */ /* 0x000e240000002400 */
[----:B0-----:R-:W-:-:S05]  /*25e0*/  FMUL.FTZ R7, R19, R8 ;  /* 0x0000000813077220 */ /* 0x001fca0000410000 */
[----:B------:R-:W-:-:S07]  /*25f0*/  F2FP.F16.F32.PACK_AB R7, RZ, R7 ;  /* 0x00000007ff07723e */ /* 0x000fce00000000ff */
.L_x_6370:
[----:B------:R-:W-:Y:S05]  /*2600*/  BSYNC B0 ;  /* 0x0000000000007941 */ /* 0x000fea0003800000 */
.L_x_6369:
        /* <DEDUP_REMOVED lines=37> */
.L_x_6376:
[----:B------:R-:W-:Y:S05]  /*2860*/  BSYNC B1 ;  /* 0x0000000000017941 */ /* 0x000fea0003800000 */
.L_x_6375:
[----:B------:R-:W0:Y:S02]  /*2870*/  MUFU.TANH R8, R9 ;  /* 0x0000000900087308 */ /* 0x000e240000002400 */
[----:B0-----:R-:W-:-:S05]  /*2880*/  FMUL.FTZ R8, R13, R8 ;  /* 0x000000080d087220 */ /* 0x001fca0000410000 */
[----:B------:R-:W-:-:S07]  /*2890*/  F2FP.F16.F32.PACK_AB R8, RZ, R8 ;  /* 0x00000008ff08723e */ /* 0x000fce00000000ff */
.L_x_6374:
[----:B------:R-:W-:Y:S05]  /*28a0*/  BSYNC B0 ;  /* 0x0000000000007941 */ /* 0x000fea0003800000 */
.L_x_6373:
        /* <DEDUP_REMOVED lines=37> */
.L_x_6380:
[----:B------:R-:W-:Y:S05]  /*2b00*/  BSYNC B1 ;  /* 0x0000000000017941 */ /* 0x000fea0003800000 */
.L_x_6379:
[----:B------:R-:W0:Y:S02]  /*2b10*/  MUFU.TANH R9, R10 ;  /* 0x0000000a00097308 */ /* 0x000e240000002400 */
[----:B0-----:R-:W-:-:S05]  /*2b20*/  FMUL.FTZ R9, R12, R9 ;  /* 0x000000090c097220 */ /* 0x001fca0000410000 */
[----:B------:R-:W-:-:S07]  /*2b30*/  F2FP.F16.F32.PACK_AB R9, RZ, R9 ;  /* 0x00000009ff09723e */ /* 0x000fce00000000ff */
.L_x_6378:
[----:B------:R-:W-:Y:S05]  /*2b40*/  BSYNC B0 ;  /* 0x0000000000007941 */ /* 0x000fea0003800000 */
.L_x_6377:
        /* <DEDUP_REMOVED lines=22> */
.L_x_6383:
[----:B------:R-:W-:-:S13]  /*2cb0*/  ISETP.GE.AND P0, PT, R18, R17, PT ;  /* 0x000000111200720c */ /* 0x000fda0003f06270 */
[----:B------:R-:W-:Y:S05]  /*2cc0*/  @P0 BRA `(.L_x_6385) ;  /* 0x0000000000300947 */ /* 0x000fea0003800000 */
[----:B0-----:R-:W0:Y:S01]  /*2cd0*/  LDC.64 R2, c[0x0][0x218] ;  /* 0x00008600ff027b82 */ /* 0x001e220000000a00 */
[----:B------:R-:W-:Y:S02]  /*2ce0*/  IADD3 R11, R0, R18, RZ ;  /* 0x00000012000b7210 */ /* 0x000fe40007ffe0ff */
[----:B------:R-:W-:-:S03]  /*2cf0*/  IADD3 R18, R18, 0x80, RZ ;  /* 0x0000008012127810 */ /* 0x000fc60007ffe0ff */
[----:B0-----:R-:W-:-:S05]  /*2d00*/  IMAD.WIDE.U32 R2, R11, 0x2, R2 ;  /* 0x000000020b027825 */ /* 0x001fca00078e0002 */
[----:B------:R1:W-:Y:S02]  /*2d10*/  STG.E.U16 desc[UR4][R2.64], R5 ;  /* 0x0000000502007986 */ /* 0x0003e4000c101504 */
.L_x_6384:
[----:B------:R-:W-:-:S13]  /*2d20*/  ISETP.GE.AND P0, PT, R18, R17, PT ;  /* 0x000000111200720c */ /* 0x000fda0003f06270 */
[----:B------:R-:W-:Y:S05]  /*2d30*/  @P0 BRA `(.L_x_6386) ;  /* 0x0000000000340947 */ /* 0x000fea0003800000 */
[----:B01----:R-:W0:Y:S01]  /*2d40*/  LDC.64 R2, c[0x0][0x218] ;  /* 0x00008600ff027b82 */ /* 0x003e220000000a00 */
[----:B------:R-:W-:Y:S02]  /*2d50*/  IADD3 R5, R0, R18, RZ ;  /* 0x0000001200057210 */ /* 0x000fe40007ffe0ff */
[----:B------:R-:W-:-:S03]  /*2d60*/  IADD3 R18, R18, 0x80, RZ ;  /* 0x0000008012127810 */ /* 0x000fc60007ffe0ff */
[----:B0-----:R-:W-:-:S05]  /*2d70*/  IMAD.WIDE.U32 R2, R5, 0x2, R2 ;  /* 0x0000000205027825 */ /* 0x001fca00078e0002 */
[----:B------:R1:W-:Y:S02]  /*2d80*/  STG.E.U16 desc[UR4][R2.64], R6 ;  /* 0x0000000602007986 */ /* 0x0003e4000c101504 */
.L_x_6385:
        /* <DEDUP_REMOVED lines=8> */
.L_x_6386:
[----:B------:R-:W-:Y:S05]  /*2e10*/  BSYNC B1 ;  /* 0x0000000000017941 */ /* 0x000fea0003800000 */
.L_x_6382:
[----:B------:R-:W-:-:S13]  /*2e20*/  ISETP.GE.AND P0, PT, R18, R17, PT ;  /* 0x000000111200720c */ /* 0x000fda0003f06270 */
[----:B012---:R-:W0:Y:S01]  /*2e30*/  @!P0 LDC.64 R2, c[0x0][0x218] ;  /* 0x00008600ff028b82 */ /* 0x007e220000000a00 */
[----:B------:R-:W-:Y:S02]  /*2e40*/  @!P0 IADD3 R5, R0, R18, RZ ;  /* 0x0000001200058210 */ /* 0x000fe40007ffe0ff */
[----:B------:R-:W-:-:S03]  /*2e50*/  @!P0 IADD3 R18, R18, 0x80, RZ ;  /* 0x0000008012128810 */ /* 0x000fc60007ffe0ff */
[----:B0-----:R-:W-:-:S05]  /*2e60*/  @!P0 IMAD.WIDE.U32 R2, R5, 0x2, R2 ;  /* 0x0000000205028825 */ /* 0x001fca00078e0002 */
[----:B------:R2:W-:Y:S02]  /*2e70*/  @!P0 STG.E.U16 desc[UR4][R2.64], R8 ;  /* 0x0000000802008986 */ /* 0x0005e4000c101504 */
.L_x_6387:
[----:B------:R-:W-:Y:S05]  /*2e80*/  BSYNC B0 ;  /* 0x0000000000007941 */ /* 0x000fea0003800000 */
.L_x_6381:
        /* <DEDUP_REMOVED lines=8> */
.L_x_6388:
        /* <DEDUP_REMOVED lines=15> */
.L_x_8613:


//--------------------- .text._ZN2at6native29vectorized_elementwise_kernelILi4EZZZNS0_61_GLOBAL__N__b29612f4_23_ActivationMishKernel_cu_9e10b42f_310211mish_kernelERNS_18TensorIteratorBaseEENKUlvE_clEvENKUlvE1_clEvEUlN3c104HalfEE_St5arrayIPcLm2EEEEviT0_T1_ --------------------------
	.section	.text._ZN2at6native29vectorized_elementwise_kernelILi4EZZZNS0_61_GLOBAL__N__b29612f4_23_ActivationMishKernel_cu_9e10b42f_310211mish_kernelERNS_18TensorIteratorBaseEENKUlvE_clEvENKUlvE1_clEvEUlN3c104HalfEE_St5arrayIPcLm2EEEEviT0_T1_,"ax",@progbits
	.align	128
        .global         _ZN2at6native29vectorized_elementwise_kernelILi4EZZZNS0_61_GLOBAL__N__b29612f4_23_ActivationMishKernel_cu_9e10b42f_310211mish_kernelERNS_18TensorIteratorBaseEENKUlvE_clEvENKUlvE1_clEvEUlN3c104HalfEE_St5arrayIPcLm2EEEEviT0_T1_
        .type           _ZN2at6native29vectorized_elementwise_kernelILi4EZZZNS0_61_GLOBAL__N__b29612f4_23_ActivationMishKernel_cu_9e10b42f_310211mish_kernelERNS_18TensorIteratorBaseEENKUlvE_clEvENKUlvE1_clEvEUlN3c104HalfEE_St5arrayIPcLm2EEEEviT0_T1_,@function
        .size           _ZN2at6native29vectorized_elementwise_kernelILi4EZZZNS0_61_GLOBAL__N__b29612f4_23_ActivationMishKernel_cu_9e10b42f_310211mish_kernelERNS_18TensorIteratorBaseEENKUlvE_clEvENKUlvE1_clEvEUlN3c104HalfEE_St5arrayIPcLm2EEEEviT0_T1_,(.L_x_8614 - _ZN2at6native29vectorized_elementwise_kernelILi4EZZZNS0_61_GLOBAL__N__b29612f4_23_ActivationMishKernel_cu_9e10b42f_310211mish_kernelERNS_18TensorIteratorBaseEENKUlvE_clEvENKUlvE1_clEvEUlN3c104HalfEE_St5arrayIPcLm2EEEEviT0_T1_)
        .other          _ZN2at6native29vectorized_elementwise_kernelILi4EZZZNS0_61_GLOBAL__N__b29612f4_23_ActivationMishKernel_cu_9e10b42f_310211mish_kernelERNS_18TensorIteratorBaseEENKUlvE_clEvENKUlvE1_clEvEUlN3c104HalfEE_St5arrayIPcLm2EEEEviT0_T1_,@"STO_CUDA_ENTRY STV_DEFAULT"
_ZN2at6native29vectorized_elementwise_kernelILi4EZZZNS0_61_GLOBAL__N__b29612f4_23_ActivationMishKernel_cu_9e10b42f_310211mish_kernelERNS_18TensorIteratorBaseEENKUlvE_clEvENKUlvE1_clEvEUlN3c104HalfEE_St5arrayIPcLm2EEEEviT0_T1_:
.text._ZN2at6native29vectorized_elementwise_kernelILi4EZZZNS0_61_GLOBAL__N__b29612f4_23_ActivationMishKernel_cu_9e10b42f_310211mish_kernelERNS_18TensorIteratorBaseEENKUlvE_clEvENKUlvE1_clEvEUlN3c104HalfEE_St5arrayIPcLm2EEEEviT0_T1_:
        /* <DEDUP_REMOVED lines=14> */
[----:B------:R-:W-:Y:S01]  /*00e0*/  MOV R14, 0x3d39bf78 ;  /* 0x3d39bf78000e7802 */ /* 0x000fe20000000f00 */
[----:B------:R-:W-:Y:S01]  /*00f0*/  BSSY B0, `(.L_x_6390) ;  /* 0x0000071000007945 */ /* 0x000fe20003800000 */
[----:B0-----:R-:W-:Y:S01]  /*0100*/  HFMA2.MMA R13, -RZ, RZ, 1.625, 0 ;  /* 0x3e800000ff0d7435 */ /* 0x001fe200000001ff */
[--C-:B--2---:R-:W-:Y:S02]  /*0110*/  HADD2.F32 R8, -RZ, R4.reuse.H0_H0 ;  /* 0x20000004ff087230 */ /* 0x104fe40000004100 */
[----:B------:R-:W-:-:S02]  /*0120*/  HADD2.F32 R7, -RZ, R4.H1_H1 ;  /* 0x30000004ff077230 */ /* 0x000fc40000004100 */
[--C-:B------:R-:W-:Y:S02]  /*0130*/  HADD2.F32 R6, -RZ, R5.reuse.H0_H0 ;  /* 0x20000005ff067230 */ /* 0x100fe40000004100 */
[----:B------:R-:W-:Y:S01]  /*0140*/  FMUL.FTZ R10, R8, 1.4426950216293334961 ;  /* 0x3fb8aa3b080a7820 */ /* 0x000fe20000410000 */
[----:B------:R-:W-:Y:S02]  /*0150*/  HADD2.F32 R5, -RZ, R5.H1_H1 ;  /* 0x30000005ff057230 */ /* 0x000fe40000004100 */
[----:B------:R-:W-:Y:S01]  /*0160*/  FMUL.FTZ R11, R7, 1.4426950216293334961 ;  /* 0x3fb8aa3b070b7820 */ /* 0x000fe20000410000 */
[----:B------:R-:W-:Y:S02]  /*0170*/  FMUL.FTZ R20, R6, 1.4426950216293334961 ;  /* 0x3fb8aa3b06147820 */ /* 0x000fe40000410000 */
        /* <DEDUP_REMOVED lines=11> */
[----:B------:R-:W-:Y:S01]  /*0230*/  IADD3 R19, R10, -R15, RZ ;  /* 0x8000000f0a137210 */ /* 0x000fe20007ffe0ff */
[----:B--2---:R-:W-:Y:S01]  /*0240*/  FADD.FTZ.RZ R12, R11, 1 ;  /* 0x3f8000000b0c7421 */ /* 0x004fe2000001c000 */
[----:B------:R-:W-:Y:S01]  /*0250*/  IADD3 R16, R16, -0x3f400000, RZ ;  /* 0xc0c0000010107810 */ /* 0x000fe20007ffe0ff */
[----:B------:R-:W-:Y:S01]  /*0260*/  FFMA.FTZ R4, R4, R13, -1 ;  /* 0xbf80000004047423 */ /* 0x000fe2000001000d */
[----:B------:R-:W-:Y:S02]  /*0270*/  I2FP.F32.S32 R15, R15 ;  /* 0x0000000f000f7245 */ /* 0x000fe40000201400 */
[----:B------:R-:W-:Y:S01]  /*0280*/  LOP3.LUT R17, R16, 0xff800000, RZ, 0xc0, !PT ;  /* 0xff80000010117812 */ /* 0x000fe200078ec0ff */
[----:B------:R-:W-:Y:S01]  /*0290*/  FADD.FTZ R19, R19, R4 ;  /* 0x0000000413137221 */ /* 0x000fe20000010000 */
[----:B------:R-:W-:Y:S01]  /*02a0*/  IADD3 R12, R12, -0x3f400000, RZ ;  /* 0xc0c000000c0c7810 */ /* 0x000fe20007ffe0ff */
[----:B0-----:R-:W-:Y:S01]  /*02b0*/  FADD.FTZ.RZ R18, R21, 1 ;  /* 0x3f80000015127421 */ /* 0x001fe2000001c000 */
[----:B------:R-:W-:Y:S01]  /*02c0*/  IADD3 R16, -R17, 0x40800000, RZ ;  /* 0x4080000011107810 */ /* 0x000fe20007ffe1ff */
[----:B------:R-:W-:Y:S01]  /*02d0*/  FFMA.FTZ R4, R19, -R14, 0.10546888411045074463 ;  /* 0x3dd8001213047423 */ /* 0x000fe2000001080e */
[----:B------:R-:W-:-:S02]  /*02e0*/  LOP3.LUT R22, R12, 0xff800000, RZ, 0xc0, !PT ;  /* 0xff8000000c167812 */ /* 0x000fc400078ec0ff */
[----:B------:R-:W-:Y:S01]  /*02f0*/  IADD3 R24, R18, -0x3f400000, RZ ;  /* 0xc0c0000012187810 */ /* 0x000fe20007ffe0ff */
[C---:B------:R-:W-:Y:S01]  /*0300*/  FFMA.FTZ R4, R19.reuse, R4, -0.13229703903198242188 ;  /* 0xbe0778e013047423 */ /* 0x040fe20000010004 */
[----:B------:R-:W-:Y:S01]  /*0310*/  IADD3 R25, R20, -R17, RZ ;  /* 0x8000001114197210 */ /* 0x000fe20007ffe0ff */
[-C--:B------:R-:W-:Y:S01]  /*0320*/  FFMA.FTZ R18, R16, R13.reuse, -1 ;  /* 0xbf80000010127423 */ /* 0x080fe2000001000d */
[----:B------:R-:W-:Y:S01]  /*0330*/  IADD3 R12, -R22, 0x40800000, RZ ;  /* 0x40800000160c7810 */ /* 0x000fe20007ffe1ff */
[----:B------:R-:W-:Y:S01]  /*0340*/  FFMA.FTZ R4, R19, R4, 0.14491446316242218018 ;  /* 0x3e14647513047423 */ /* 0x000fe20000010004 */
[----:B------:R-:W-:Y:S01]  /*0350*/  LOP3.LUT R16, R24, 0xff800000, RZ, 0xc0, !PT ;  /* 0xff80000018107812 */ /* 0x000fe200078ec0ff */
[----:B------:R-:W-:Y:S01]  /*0360*/  FADD.FTZ R25, R25, R18 ;  /* 0x0000001219197221 */ /* 0x000fe20000010000 */
[----:B------:R-:W-:Y:S01]  /*0370*/  IADD3 R23, R11, -R22, RZ ;  /* 0x800000160b177210 */ /* 0x000fe20007ffe0ff */
[----:B------:R-:W-:Y:S01]  /*0380*/  FFMA.FTZ R4, R19, R4, -0.16641564667224884033 ;  /* 0xbe2a68dd13047423 */ /* 0x000fe20000010004 */
[----:B------:R-:W-:Y:S01]  /*0390*/  FFMA.FTZ R12, R12, R13, -1 ;  /* 0xbf8000000c0c7423 */ /* 0x000fe2000001000d */
[----:B------:R-:W-:-:S02]  /*03a0*/  IADD3 R18, -R16, 0x40800000, RZ ;  /* 0x4080000010127810 */ /* 0x000fc40007ffe1ff */
[----:B------:R-:W-:Y:S01]  /*03b0*/  FFMA.FTZ R4, R19, R4, 0.19988867640495300293 ;  /* 0x3e4caf9e13047423 */ /* 0x000fe20000010004 */
[----:B------:R-:W-:Y:S01]  /*03c0*/  FADD.FTZ R23, R23, R12 ;  /* 0x0000000c17177221 */ /* 0x000fe20000010000 */
[----:B------:R-:W-:Y:S01]  /*03d0*/  IADD3 R27, R21, -R16, RZ ;  /* 0x80000010151b7210 */ /* 0x000fe20007ffe0ff */
[----:B------:R-:W-:Y:S01]  /*03e0*/  FFMA.FTZ R18, R18, R13, -1 ;  /* 0xbf80000012127423 */ /* 0x000fe2000001000d */
[----:B------:R-:W-:Y:S01]  /*03f0*/  FFMA.FTZ R4, R19, R4, -0.25000196695327758789 ;  /* 0xbe80004213047423 */ /* 0x000fe20000010004 */
[----:B------:R-:W-:Y:S01]  /*0400*/  FFMA.FTZ R12, R23, -R14, 0.10546888411045074463 ;  /* 0x3dd80012170c7423 */ /* 0x000fe2000001080e */
[----:B------:R-:W-:Y:S01]  /*0410*/  I2FP.F32.S32 R26, R22 ;  /* 0x00000016001a7245 */ /* 0x000fe20000201400 */
[----:B------:R-:W-:Y:S01]  /*0420*/  FADD.FTZ R27, R27, R18 ;  /* 0x000000121b1b7221 */ /* 0x000fe20000010000 */
[----:B------:R-:W-:Y:S01]  /*0430*/  FFMA.FTZ R4, R19, R4, 0.33333510160446166992 ;  /* 0x3eaaaae613047423 */ /* 0x000fe20000010004 */
[----:B------:R-:W-:Y:S01]  /*0440*/  FFMA.FTZ R12, R23, R12, -0.13229703903198242188 ;  /* 0xbe0778e0170c7423 */ /* 0x000fe2000001000c */
[----:B------:R-:W-:Y:S01]  /*0450*/  FMUL.FTZ R22, R15, 1.1920928955078125e-07 ;  /* 0x340000000f167820 */ /* 0x000fe20000410000 */
[----:B------:R-:W-:Y:S01]  /*0460*/  FFMA.FTZ R18, R27, -R14, 0.10546888411045074463 ;  /* 0x3dd800121b127423 */ /* 0x000fe2000001080e */
[----:B------:R-:W-:Y:S01]  /*0470*/  FFMA.FTZ R4, R19, R4, -0.5 ;  /* 0xbf00000013047423 */ /* 0x000fe20000010004 */
[----:B------:R-:W-:Y:S01]  /*0480*/  FFMA.FTZ R12, R23, R12, 0.14491446316242218018 ;  /* 0x3e146475170c7423 */ /* 0x000fe2000001000c */
[----:B------:R-:W-:Y:S01]  /*0490*/  FMUL.FTZ R26, R26, 1.1920928955078125e-07 ;  /* 0x340000001a1a7820 */ /* 0x000fe20000410000 */
[----:B------:R-:W-:Y:S01]  /*04a0*/  FFMA.FTZ R18, R27, R18, -0.13229703903198242188 ;  /* 0xbe0778e01b127423 */ /* 0x000fe20000010012 */
[----:B------:R-:W-:Y:S01]  /*04b0*/  FMUL.FTZ R4, R19, R4 ;  /* 0x0000000413047220 */ /* 0x000fe20000410000 */
[----:B------:R-:W-:Y:S01]  /*04c0*/  FFMA.FTZ R12, R23, R12, -0.16641564667224884033 ;  /* 0xbe2a68dd170c7423 */ /* 0x000fe2000001000c */
[----:B------:R-:W-:Y:S01]  /*04d0*/  I2FP.F32.S32 R16, R16 ;  /* 0x0000001000107245 */ /* 0x000fe20000201400 */
[----:B------:R-:W-:Y:S01]  /*04e0*/  FFMA.FTZ R18, R27, R18, 0.14491446316242218018 ;  /* 0x3e1464751b127423 */ /* 0x000fe20000010012 */
[----:B------:R-:W-:Y:S01]  /*04f0*/  FFMA.FTZ R19, R19, R4, R19 ;  /* 0x0000000413137223 */ /* 0x000fe20000010013 */
[----:B------:R-:W-:Y:S01]  /*0500*/  FFMA.FTZ R4, R25, -R14, 0.10546888411045074463 ;  /* 0x3dd8001219047423 */ /* 0x000fe2000001080e */
[----:B------:R-:W-:Y:S01]  /*0510*/  FFMA.FTZ R12, R23, R12, 0.19988867640495300293 ;  /* 0x3e4caf9e170c7423 */ /* 0x000fe2000001000c */
[----:B------:R-:W-:Y:S01]  /*0520*/  FFMA.FTZ R18, R27, R18, -0.16641564667224884033 ;  /* 0xbe2a68dd1b127423 */ /* 0x000fe20000010012 */
[----:B------:R-:W-:Y:S01]  /*0530*/  FFMA.FTZ R19, R22, 0.69314718246459960938, R19 ;  /* 0x3f31721816137823 */ /* 0x000fe20000010013 */
[----:B------:R-:W-:Y:S01]  /*0540*/  FFMA.FTZ R4, R25, R4, -0.13229703903198242188 ;  /* 0xbe0778e019047423 */ /* 0x000fe20000010004 */
[----:B------:R-:W-:Y:S01]  /*0550*/  FFMA.FTZ R12, R23, R12, -0.25000196695327758789 ;  /* 0xbe800042170c7423 */ /* 0x000fe2000001000c */
[----:B------:R-:W-:-:S02]  /*0560*/  FFMA.FTZ R18, R27, R18, 0.19988867640495300293 ;  /* 0x3e4caf9e1b127423 */ /* 0x000fc40000010012 */
[----:B------:R-:W-:Y:S01]  /*0570*/  FFMA.FTZ R4, R25, R4, 0.14491446316242218018 ;  /* 0x3e14647519047423 */ /* 0x000fe20000010004 */
[----:B------:R-:W-:Y:S01]  /*0580*/  FFMA.FTZ R12, R23, R12, 0.33333510160446166992 ;  /* 0x3eaaaae6170c7423 */ /* 0x000fe2000001000c */
[----:B------:R-:W-:Y:S02]  /*0590*/  FFMA.FTZ R18, R27, R18, -0.25000196695327758789 ;  /* 0xbe8000421b127423 */ /* 0x000fe40000010012 */
[----:B------:R-:W-:Y:S01]  /*05a0*/  FFMA.FTZ R4, R25, R4, -0.16641564667224884033 ;  /* 0xbe2a68dd19047423 */ /* 0x000fe20000010004 */
[----:B------:R-:W-:Y:S01]  /*05b0*/  FFMA.FTZ R12, R23, R12, -0.5 ;  /* 0xbf000000170c7423 */ /* 0x000fe2000001000c */
[----:B------:R-:W-:Y:S02]  /*05c0*/  FFMA.FTZ R18, R27, R18, 0.33333510160446166992 ;  /* 0x3eaaaae61b127423 */ /* 0x000fe40000010012 */
[----:B------:R-:W-:Y:S01]  /*05d0*/  FFMA.FTZ R4, R25, R4, 0.19988867640495300293 ;  /* 0x3e4caf9e19047423 */ /* 0x000fe20000010004 */
[----:B------:R-:W-:Y:S01]  /*05e0*/  FMUL.FTZ R12, R23, R12 ;  /* 0x0000000c170c7220 */ /* 0x000fe20000410000 */
[----:B------:R-:W-:-:S02]  /*05f0*/  FFMA.FTZ R18, R27, R18, -0.5 ;  /* 0xbf0000001b127423 */ /* 0x000fc40000010012 */
[----:B------:R-:W-:Y:S01]  /*0600*/  FFMA.FTZ R4, R25, R4, -0.25000196695327758789 ;  /* 0xbe80004219047423 */ /* 0x000fe20000010004 */
[----:B------:R-:W-:Y:S01]  /*0610*/  FFMA.FTZ R23, R23, R12, R23 ;  /* 0x0000000c17177223 */ /* 0x000fe20000010017 */
[----:B---3--:R-:W-:Y:S02]  /*0620*/  HADD2.F32 R12, -RZ, R2.H1_H1 ;  /* 0x30000002ff0c7230 */ /* 0x008fe40000004100 */
[----:B------:R-:W-:Y:S01]  /*0630*/  FMUL.FTZ R24, R27, R18 ;  /* 0x000000121b187220 */ /* 0x000fe20000410000 */
[----:B------:R-:W-:-:S03]  /*0640*/  FFMA.FTZ R4, R25, R4, 0.33333510160446166992 ;  /* 0x3eaaaae619047423 */ /* 0x000fc60000010004 */
[----:B------:R-:W-:Y:S01]  /*0650*/  FFMA.FTZ R24, R27, R24, R27 ;  /* 0x000000181b187223 */ /* 0x000fe2000001001b */
[C---:B------:R-:W-:Y:S01]  /*0660*/  FFMA.FTZ R4, R25.reuse, R4, -0.5 ;  /* 0xbf00000019047423 */ /* 0x040fe20000010004 */
[----:B------:R-:W-:Y:S01]  /*0670*/  I2FP.F32.S32 R27, R17 ;  /* 0x00000011001b7245 */ /* 0x000fe20000201400 */
[----:B------:R-:W-:Y:S02]  /*0680*/  FFMA.FTZ R17, R26, 0.69314718246459960938, R23 ;  /* 0x3f3172181a117823 */ /* 0x000fe40000010017 */
[----:B------:R-:W-:Y:S02]  /*0690*/  FMUL.FTZ R4, R25, R4 ;  /* 0x0000000419047220 */ /* 0x000fe40000410000 */
[----:B------:R-:W-:Y:S02]  /*06a0*/  FMUL.FTZ R22, R27, 1.1920928955078125e-07 ;  /* 0x340000001b167820 */ /* 0x000fe40000410000 */
[----:B------:R-:W-:Y:S01]  /*06b0*/  FFMA.FTZ R25, R25, R4, R25 ;  /* 0x0000000419197223 */ /* 0x000fe20000010019 */
[----:B------:R-:W-:-:S02]  /*06c0*/  HADD2.F32 R4, -RZ, R2.H0_H0 ;  /* 0x20000002ff047230 */ /* 0x000fc40000004100 */
[----:B------:R-:W-:Y:S01]  /*06d0*/  FMUL.FTZ R2, R12, 1.4426950216293334961 ;  /* 0x3fb8aa3b0c027820 */ /* 0x000fe20000410000 */
[----:B------:R-:W-:Y:S01]  /*06e0*/  FFMA.FTZ R15, R22, 0.69314718246459960938, R25 ;  /* 0x3f317218160f7823 */ /* 0x000fe20000010019 */
[----:B------:R-:W-:Y:S01]  /*06f0*/  FMUL.FTZ R25, R16, 1.1920928955078125e-07 ;  /* 0x3400000010197820 */ /* 0x000fe20000410000 */
[----:B------:R-:W-:-:S03]  /*0700*/  FMUL.FTZ R28, R4, 1.4426950216293334961 ;  /* 0x3fb8aa3b041c7820 */ /* 0x000fc60000410000 */
[----:B------:R-:W0:Y:S01]  /*0710*/  MUFU.EX2 R2, R2 ;  /* 0x0000000200027308 */ /* 0x000e220000000800 */
[----:B------:R-:W-:-:S07]  /*0720*/  FFMA.FTZ R16, R25, 0.69314718246459960938, R24 ;  /* 0x3f31721819107823 */ /* 0x000fce0000010018 */
[----:B------:R-:W1:Y:S01]  /*0730*/  MUFU.EX2 R18, R28 ;  /* 0x0000001c00127308 */ /* 0x000e620000000800 */
[----:B0-----:R-:W-:-:S05]  /*0740*/  FADD.FTZ.RZ R22, R2, 1 ;  /* 0x3f80000002167421 */ /* 0x001fca000001c000 */
[----:B------:R-:W-:Y:S01]  /*0750*/  IADD3 R25, R22, -0x3f400000, RZ ;  /* 0xc0c0000016197810 */ /* 0x000fe20007ffe0ff */
[----:B-1----:R-:W-:-:S05]  /*0760*/  FADD.FTZ.RZ R23, R18, 1 ;  /* 0x3f80000012177421 */ /* 0x002fca000001c000 */
[----:B------:R-:W-:-:S04]  /*0770*/  IADD3 R23, R23, -0x3f400000, RZ ;  /* 0xc0c0000017177810 */ /* 0x000fc80007ffe0ff */
[----:B------:R-:W-:-:S04]  /*0780*/  LOP3.LUT R23, R23, 0xff800000, RZ, 0xc0, !PT ;  /* 0xff80000017177812 */ /* 0x000fc800078ec0ff */
[----:B------:R-:W-:Y:S01]  /*0790*/  IADD3 R22, -R23, 0x40800000, RZ ;  /* 0x4080000017167810 */ /* 0x000fe20007ffe1ff */
[----:B------:R-:W-:Y:S06]  /*07a0*/  @!P0 BRA `(.L_x_6391) ;  /* 0x0000000000148947 */ /* 0x000fec0003800000 */
[----:B------:R-:W-:-:S13]  /*07b0*/  ISETP.GE.AND P0, PT, R10, -0x407fffff, PT ;  /* 0xbf8000010a00780c */ /* 0x000fda0003f06270 */
[----:B------:R-:W-:-:S05]  /*07c0*/  @P0 MOV R27, 0x7f800000 ;  /* 0x7f800000001b0802 */ /* 0x000fca0000000f00 */
[C---:B------:R-:W-:Y:S01]  /*07d0*/  @P0 FFMA.FTZ R19, R10.reuse, R27, +INF ;  /* 0x7f8000000a130423 */ /* 0x040fe2000001001b */
[----:B------:R-:W-:-:S04]  /*07e0*/  FSETP.NEU.FTZ.AND P0, PT, R10, RZ, PT ;  /* 0x000000ff0a00720b */ /* 0x000fc80003f1d000 */
[----:B------:R-:W-:-:S09]  /*07f0*/  FSEL R19, R19, -RZ, P0 ;  /* 0x800000ff13137208 */ /* 0x000fd20000000000 */
.L_x_6391:
[----:B------:R-:W-:Y:S05]  /*0800*/  BSYNC B0 ;  /* 0x0000000000007941 */ /* 0x000fea0003800000 */
.L_x_6390:
        /* <DEDUP_REMOVED lines=15> */
.L_x_6393:
[----:B------:R-:W-:Y:S05]  /*0900*/  BSYNC B0 ;  /* 0x0000000000007941 */ /* 0x000fea0003800000 */
.L_x_6392:
[----:B------:R-:W-:Y:S01]  /*0910*/  ISETP.GE.U32.AND P0, PT, R20, 0x7f800000, PT ;  /* 0x7f8000001400780c */ /* 0x000fe20003f06070 */
[----:B------:R-:W-:Y:S01]  /*0920*/  FADD.FTZ R27, R27, R10 ;  /* 0x0000000a1b1b7221 */ /* 0x000fe20000010000 */
[-C--:B------:R-:W-:Y:S01]  /*0930*/  FFMA.FTZ R10, R29, -R14.reuse, 0.10546888411045074463 ;  /* 0x3dd800121d0a7423 */ /* 0x080fe2000001080e */
[----:B------:R-:W-:Y:S01]  /*0940*/  BSSY B0, `(.L_x_6394) ;  /* 0x000000c000007945 */ /* 0x000fe20003800000 */
[----:B------:R-:W-:Y:S01]  /*0950*/  ISETP.GE.U32.AND P1, PT, R21, 0x7f800000, PT ;  /* 0x7f8000001500780c */ /* 0x000fe20003f26070 */
[----:B------:R-:W-:Y:S01]  /*0960*/  FFMA.FTZ R22, R27, -R14, 0.10546888411045074463 ;  /* 0x3dd800121b167423 */ /* 0x000fe2000001080e */
[----:B------:R-:W-:-:S03]  /*0970*/  FFMA.FTZ R10, R29, R10, -0.13229703903198242188 ;  /* 0xbe0778e01d0a7423 */ /* 0x000fc6000001000a */
[----:B------:R-:W-:Y:S01]  /*0980*/  FFMA.FTZ R22, R27, R22, -0.13229703903198242188 ;  /* 0xbe0778e01b167423 */ /* 0x000fe20000010016 */
[----:B------:R-:W-:-:S03]  /*0990*/  FFMA.FTZ R10, R29, R10, 0.14491446316242218018 ;  /* 0x3e1464751d0a7423 */ /* 0x000fc6000001000a */
[----:B------:R-:W-:Y:S05]  /*09a0*/  @!P0 BRA `(.L_x_6395) ;  /* 0x0000000000148947 */ /* 0x000fea0003800000 */
[----:B------:R-:W-:-:S13]  /*09b0*/  ISETP.GE.AND P0, PT, R20, -0x407fffff, PT ;  /* 0xbf8000011400780c */ /* 0x000fda0003f06270 */
[----:B------:R-:W-:-:S05]  /*09c0*/  @P0 MOV R11, 0x7f800000 ;  /* 0x7f800000000b0802 */ /* 0x000fca0000000f00 */
[C---:B------:R-:W-:Y:S01]  /*09d0*/  @P0 FFMA.FTZ R15, R20.reuse, R11, +INF ;  /* 0x7f800000140f0423 */ /* 0x040fe2000001000b */
[----:B------:R-:W-:-:S04]  /*09e0*/  FSETP.NEU.FTZ.AND P0, PT, R20, RZ, PT ;  /* 0x000000ff1400720b */ /* 0x000fc80003f1d000 */
[----:B------:R-:W-:-:S09]  /*09f0*/  FSEL R15, R15, -RZ, P0 ;  /* 0x800000ff0f0f7208 */ /* 0x000fd20000000000 */
.L_x_6395:
[----:B------:R-:W-:Y:S05]  /*0a00*/  BSYNC B0 ;  /* 0x0000000000007941 */ /* 0x000fea0003800000 */
.L_x_6394:
[----:B------:R-:W-:Y:S01]  /*0a10*/  BSSY B0, `(.L_x_6396) ;  /* 0x0000009000007945 */ /* 0x000fe20003800000 */
[----:B------:R-:W-:Y:S01]  /*0a20*/  FFMA.FTZ R22, R27, R22, 0.14491446316242218018 ;  /* 0x3e1464751b167423 */ /* 0x000fe20000010016 */
[----:B------:R-:W-:Y:S02]  /*0a30*/  FFMA.FTZ R10, R29, R10, -0.16641564667224884033 ;  /* 0xbe2a68dd1d0a7423 */ /* 0x000fe4000001000a */
[----:B------:R-:W-:Y:S05]  /*0a40*/  @!P1 BRA `(.L_x_6397) ;  /* 0x0000000000149947 */ /* 0x000fea0003800000 */
[----:B------:R-:W-:-:S13]  /*0a50*/  ISETP.GE.AND P0, PT, R21, -0x407fffff, PT ;  /* 0xbf8000011500780c */ /* 0x000fda0003f06270 */
[----:B------:R-:W-:-:S05]  /*0a60*/  @P0 MOV R20, 0x7f800000 ;  /* 0x7f80000000140802 */ /* 0x000fca0000000f00 */
[C---:B------:R-:W-:Y:S01]  /*0a70*/  @P0 FFMA.FTZ R16, R21.reuse, R20, +INF ;  /* 0x7f80000015100423 */ /* 0x040fe20000010014 */
[----:B------:R-:W-:-:S04]  /*0a80*/  FSETP.NEU.FTZ.AND P0, PT, R21, RZ, PT ;  /* 0x000000ff1500720b */ /* 0x000fc80003f1d000 */
[----:B------:R-:W-:-:S09]  /*0a90*/  FSEL R16, R16, -RZ, P0 ;  /* 0x800000ff10107208 */ /* 0x000fd20000000000 */
.L_x_6397:
[----:B------:R-:W-:Y:S05]  /*0aa0*/  BSYNC B0 ;  /* 0x0000000000007941 */ /* 0x000fea0003800000 */
.L_x_6396:
[--C-:B------:R-:W-:Y:S02]  /*0ab0*/  HADD2.F32 R11, -RZ, R3.reuse.H0_H0 ;  /* 0x20000003ff0b7230 */ /* 0x100fe40000004100 */
[----:B------:R-:W-:Y:S01]  /*0ac0*/  FFMA.FTZ R10, R29, R10, 0.19988867640495300293 ;  /* 0x3e4caf9e1d0a7423 */ /* 0x000fe2000001000a */
[----:B------:R-:W-:Y:S01]  /*0ad0*/  FFMA.FTZ R22, R27, R22, -0.16641564667224884033 ;  /* 0xbe2a68dd1b167423 */ /* 0x000fe20000010016 */
[----:B------:R-:W-:Y:S01]  /*0ae0*/  I2FP.F32.S32 R23, R23 ;  /* 0x0000001700177245 */ /* 0x000fe20000201400 */
[----:B------:R-:W-:Y:S01]  /*0af0*/  MUFU.TANH R19, R19 ;  /* 0x0000001300137308 */ /* 0x000fe20000002400 */
[----:B------:R-:W-:Y:S01]  /*0b00*/  FFMA.FTZ R20, R29, R10, -0.25000196695327758789 ;  /* 0xbe8000421d147423 */ /* 0x000fe2000001000a */
[----:B------:R-:W-:Y:S01]  /*0b10*/  FMUL.FTZ R21, R11, 1.4426950216293334961 ;  /* 0x3fb8aa3b0b157820 */ /* 0x000fe20000410000 */
[----:B------:R-:W-:Y:S01]  /*0b20*/  FFMA.FTZ R22, R27, R22, 0.19988867640495300293 ;  /* 0x3e4caf9e1b167423 */ /* 0x000fe20000010016 */
[----:B------:R-:W-:Y:S01]  /*0b30*/  I2FP.F32.S32 R25, R25 ;  /* 0x0000001900197245 */ /* 0x000fe20000201400 */
[----:B------:R-:W-:Y:S01]  /*0b40*/  FFMA.FTZ R20, R29, R20, 0.33333510160446166992 ;  /* 0x3eaaaae61d147423 */ /* 0x000fe20000010014 */
[----:B------:R-:W-:Y:S01]  /*0b50*/  ISETP.GE.U32.AND P0, PT, R18, 0x7f800000, PT ;  /* 0x7f8000001200780c */ /* 0x000fe20003f06070 */
[----:B------:R-:W-:Y:S01]  /*0b60*/  FFMA.FTZ R22, R27, R22, -0.25000196695327758789 ;  /* 0xbe8000421b167423 */ /* 0x000fe20000010016 */
[----:B------:R-:W0:Y:S01]  /*0b70*/  MUFU.EX2 R10, R21 ;  /* 0x00000015000a7308 */ /* 0x000e220000000800 */
[----:B------:R-:W-:Y:S01]  /*0b80*/  FFMA.FTZ R20, R29, R20, -0.5 ;  /* 0xbf0000001d147423 */ /* 0x000fe20000010014 */
[----:B------:R-:W-:Y:S01]  /*0b90*/  FMUL.FTZ R25, R25, 1.1920928955078125e-07 ;  /* 0x3400000019197820 */ /* 0x000fe20000410000 */
[----:B------:R-:W-:Y:S01]  /*0ba0*/  FFMA.FTZ R22, R27, R22, 0.33333510160446166992 ;  /* 0x3eaaaae61b167423 */ /* 0x000fe20000010016 */
[----:B------:R-:W-:Y:S01]  /*0bb0*/  BSSY B0, `(.L_x_6398) ;  /* 0x000001b000007945 */ /* 0x000fe20003800000 */
[----:B------:R-:W-:Y:S01]  /*0bc0*/  FMUL.FTZ R24, R29, R20 ;  /* 0x000000141d187220 */ /* 0x000fe20000410000 */
[----:B------:R-:W-:-:S02]  /*0bd0*/  HADD2.F32 R20, -RZ, R3.H1_H1 ;  /* 0x30000003ff147230 */ /* 0x000fc40000004100 */
[----:B------:R-:W-:Y:S01]  /*0be0*/  FFMA.FTZ R22, R27, R22, -0.5 ;  /* 0xbf0000001b167423 */ /* 0x000fe20000010016 */
[----:B------:R-:W-:Y:S02]  /*0bf0*/  FFMA.FTZ R24, R29, R24, R29 ;  /* 0x000000181d187223 */ /* 0x000fe4000001001d */
[----:B------:R-:W-:Y:S01]  /*0c00*/  FMUL.FTZ R28, R20, 1.4426950216293334961 ;  /* 0x3fb8aa3b141c7820 */ /* 0x000fe20000410000 */
[----:B------:R-:W-:-:S03]  /*0c10*/  FMUL.FTZ R22, R27, R22 ;  /* 0x000000161b167220 */ /* 0x000fc60000410000 */
[----:B------:R-:W1:Y:S01]  /*0c20*/  MUFU.EX2 R21, R28 ;  /* 0x0000001c00157308 */ /* 0x000e620000000800 */
[----:B------:R-:W-:Y:S01]  /*0c30*/  FFMA.FTZ R22, R27, R22, R27 ;  /* 0x000000161b167223 */ /* 0x000fe2000001001b */
[----:B0-----:R-:W-:-:S03]  /*0c40*/  FADD.FTZ.RZ R3, R10, 1 ;  /* 0x3f8000000a037421 */ /* 0x001fc6000001c000 */
[----:B------:R-:W-:Y:S02]  /*0c50*/  FFMA.FTZ R22, R25, 0.69314718246459960938, R22 ;  /* 0x3f31721819167823 */ /* 0x000fe40000010016 */
[----:B------:R-:W-:Y:S01]  /*0c60*/  IADD3 R26, R3, -0x3f400000, RZ ;  /* 0xc0c00000031a7810 */ /* 0x000fe20007ffe0ff */
[----:B------:R-:W-:-:S03]  /*0c70*/  FMUL.FTZ R3, R23, 1.1920928955078125e-07 ;  /* 0x3400000017037820 */ /* 0x000fc60000410000 */
[----:B------:R-:W-:Y:S01]  /*0c80*/  LOP3.LUT R23, R26, 0xff800000, RZ, 0xc0, !PT ;  /* 0xff8000001a177812 */ /* 0x000fe200078ec0ff */
[----:B------:R-:W-:-:S03]  /*0c90*/  FFMA.FTZ R24, R3, 0.69314718246459960938, R24 ;  /* 0x3f31721803187823 */ /* 0x000fc60000010018 */
[----:B------:R-:W-:Y:S02]  /*0ca0*/  IADD3 R26, -R23, 0x40800000, RZ ;  /* 0x40800000171a7810 */ /* 0x000fe40007ffe1ff */
[----:B------:R-:W-:Y:S01]  /*0cb0*/  IADD3 R25, R10, -R23, RZ ;  /* 0x800000170a197210 */ /* 0x000fe20007ffe0ff */
[----:B-1----:R-:W-:Y:S02]  /*0cc0*/  FADD.FTZ.RZ R3, R21, 1 ;  /* 0x3f80000015037421 */ /* 0x002fe4000001c000 */
[----:B------:R-:W-:-:S03]  /*0cd0*/  FFMA.FTZ R26, R26, R13, -1 ;  /* 0xbf8000001a1a7423 */ /* 0x000fc6000001000d */
[----:B------:R-:W-:Y:S01]  /*0ce0*/  IADD3 R3, R3, -0x3f400000, RZ ;  /* 0xc0c0000003037810 */ /* 0x000fe20007ffe0ff */
[----:B------:R-:W-:Y:S01]  /*0cf0*/  FADD.FTZ R25, R25, R26 ;  /* 0x0000001a19197221 */ /* 0x000fe20000010000 */
[----:B------:R-:W-:Y:S06]  /*0d00*/  @!P0 BRA `(.L_x_6399) ;  /* 0x0000000000148947 */ /* 0x000fec0003800000 */
[----:B------:R-:W-:-:S13]  /*0d10*/  ISETP.GE.AND P0, PT, R18, -0x407fffff, PT ;  /* 0xbf8000011200780c */ /* 0x000fda0003f06270 */
[----:B------:R-:W-:-:S05]  /*0d20*/  @P0 MOV R27, 0x7f800000 ;  /* 0x7f800000001b0802 */ /* 0x000fca0000000f00 */
[C---:B------:R-:W-:Y:S01]  /*0d30*/  @P0 FFMA.FTZ R24, R18.reuse, R27, +INF ;  /* 0x7f80000012180423 */ /* 0x040fe2000001001b */
[----:B------:R-:W-:-:S04]  /*0d40*/  FSETP.NEU.FTZ.AND P0, PT, R18, RZ, PT ;  /* 0x000000ff1200720b */ /* 0x000fc80003f1d000 */
[----:B------:R-:W-:-:S09]  /*0d50*/  FSEL R24, R24, -RZ, P0 ;  /* 0x800000ff18187208 */ /* 0x000fd20000000000 */
.L_x_6399:
[----:B------:R-:W-:Y:S05]  /*0d60*/  BSYNC B0 ;  /* 0x0000000000007941 */ /* 0x000fea0003800000 */
.L_x_6398:
[----:B------:R-:W-:Y:S01]  /*0d70*/  FFMA.FTZ R28, R25, -R14, 0.10546888411045074463 ;  /* 0x3dd80012191c7423 */ /* 0x000fe2000001080e */
[----:B------:R-:W-:Y:S01]  /*0d80*/  LOP3.LUT R18, R3, 0xff800000, RZ, 0xc0, !PT ;  /* 0xff80000003127812 */ /* 0x000fe200078ec0ff */
[----:B------:R0:W1:Y:S01]  /*0d90*/  MUFU.TANH R26, R17 ;  /* 0x00000011001a7308 */ /* 0x0000620000002400 */
[----:B------:R-:W-:Y:S01]  /*0da0*/  ISETP.GE.U32.AND P0, PT, R2, 0x7f800000, PT ;  /* 0x7f8000000200780c */ /* 0x000fe20003f06070 */
[C---:B------:R-:W-:Y:S01]  /*0db0*/  FFMA.FTZ R28, R25.reuse, R28, -0.13229703903198242188 ;  /* 0xbe0778e0191c7423 */ /* 0x040fe2000001001c */
[----:B------:R-:W-:Y:S01]  /*0dc0*/  IADD3 R3, -R18, 0x40800000, RZ ;  /* 0x4080000012037810 */ /* 0x000fe20007ffe1ff */
[----:B------:R-:W-:Y:S02]  /*0dd0*/  BSSY B0, `(.L_x_6400) ;  /* 0x0000015000007945 */ /* 0x000fe40003800000 */
[----:B------:R-:W-:Y:S02]  /*0de0*/  FFMA.FTZ R28, R25, R28, 0.14491446316242218018 ;  /* 0x3e146475191c7423 */ /* 0x000fe4000001001c */
[----:B------:R-:W-:Y:S01]  /*0df0*/  FFMA.FTZ R3, R3, R13, -1 ;  /* 0xbf80000003037423 */ /* 0x000fe2000001000d */
[----:B------:R-:W-:Y:S01]  /*0e00*/  IADD3 R13, R21, -R18, RZ ;  /* 0x80000012150d7210 */ /* 0x000fe20007ffe0ff */
[----:B------:R-:W-:Y:S01]  /*0e10*/  FFMA.FTZ R28, R25, R28, -0.16641564667224884033 ;  /* 0xbe2a68dd191c7423 */ /* 0x000fe2000001001c */
[----:B------:R-:W2:Y:S03]  /*0e20*/  MUFU.TANH R15, R15 ;  /* 0x0000000f000f7308 */ /* 0x000ea60000002400 */
[----:B------:R-:W-:Y:S01]  /*0e30*/  FADD.FTZ R13, R13, R3 ;  /* 0x000000030d0d7221 */ /* 0x000fe20000010000 */
[----:B------:R-:W-:-:S03]  /*0e40*/  FFMA.FTZ R28, R25, R28, 0.19988867640495300293 ;  /* 0x3e4caf9e191c7423 */ /* 0x000fc6000001001c */
[----:B------:R-:W-:Y:S01]  /*0e50*/  FFMA.FTZ R14, R13, -R14, 0.10546888411045074463 ;  /* 0x3dd800120d0e7423 */ /* 0x000fe2000001080e */
[----:B------:R-:W3:Y:S01]  /*0e60*/  MUFU.TANH R16, R16 ;  /* 0x0000001000107308 */ /* 0x000ee20000002400 */
        /* <DEDUP_REMOVED lines=11> */
.L_x_6401:
[----:B------:R-:W-:Y:S05]  /*0f20*/  BSYNC B0 ;  /* 0x0000000000007941 */ /* 0x000fea0003800000 */
.L_x_6400:
        /* <DEDUP_REMOVED lines=21> */
.L_x_6403:
[----:B------:R-:W-:Y:S05]  /*1080*/  BSYNC B0 ;  /* 0x0000000000007941 */ /* 0x000fea0003800000 */
.L_x_6402:
        /* <DEDUP_REMOVED lines=14> */
.L_x_6405:
[----:B------:R-:W-:Y:S05]  /*1170*/  BSYNC B0 ;  /* 0x0000000000007941 */ /* 0x000fea0003800000 */
.L_x_6404:
[----:B------:R-:W5:Y:S01]  /*1180*/  MUFU.TANH R13, R13 ;  /* 0x0000000d000d7308 */ /* 0x000f620000002400 */
[----:B------:R-:W-:Y:S01]  /*1190*/  FMUL.FTZ R26, R7, R26 ;  /* 0x0000001a071a7220 */ /* 0x000fe20000410000 */
[----:B------:R-:W-:Y:S01]  /*11a0*/  FMUL.FTZ R15, R6, R15 ;  /* 0x0000000f060f7220 */ /* 0x000fe20000410000 */
[----:B0-----:R-:W-:-:S04]  /*11b0*/  IMAD.WIDE.U32 R2, R0, 0x2, R2 ;  /* 0x0000000200027825 */ /* 0x001fc800078e0002 */
[----:B------:R-:W-:Y:S01]  /*11c0*/  FMUL.FTZ R19, R8, R19 ;  /* 0x0000001308137220 */ /* 0x000fe20000410000 */
[----:B---3--:R-:W-:Y:S01]  /*11d0*/  FMUL.FTZ R16, R5, R16 ;  /* 0x0000001005107220 */ /* 0x008fe20000410000 */
[----:B--2---:R-:W-:Y:S01]  /*11e0*/  FMUL.FTZ R6, R4, R17 ;  /* 0x0000001104067220 */ /* 0x004fe20000410000 */
[----:B----4-:R-:W-:Y:S01]  /*11f0*/  FMUL.FTZ R23, R12, R23 ;  /* 0x000000170c177220 */ /* 0x010fe20000410000 */
[----:B------:R-:W-:Y:S01]  /*1200*/  FMUL.FTZ R7, R11, R10 ;  /* 0x0000000a0b077220 */ /* 0x000fe20000410000 */
[----:B------:R-:W-:Y:S01]  /*1210*/  IMAD.WIDE R2, R9, 0x8, R2 ;  /* 0x0000000809027825 */ /* 0x000fe200078e0202 */
[----:B------:R-:W-:Y:S02]  /*1220*/  F2FP.F16.F32.PACK_AB R4, R26, R19 ;  /* 0x000000131a04723e */ /* 0x000fe400000000ff */
[----:B------:R-:W-:Y:S02]  /*1230*/  F2FP.F16.F32.PACK_AB R5, R16, R15 ;  /* 0x0000000f1005723e */ /* 0x000fe400000000ff */
[----:B------:R-:W-:Y:S01]  /*1240*/  F2FP.F16.F32.PACK_AB R6, R23, R6 ;  /* 0x000000061706723e */ /* 0x000fe200000000ff */
[----:B-----5:R-:W-:-:S02]  /*1250*/  FMUL.FTZ R20, R20, R13 ;  /* 0x0000000d14147220 */ /* 0x020fc40000410000 */
[----:B------:R-:W-:Y:S03]  /*1260*/  STG.E.64 desc[UR4][R2.64], R4 ;  /* 0x0000000402007986 */ /* 0x000fe6000c101b04 */
[----:B------:R-:W-:-:S05]  /*1270*/  F2FP.F16.F32.PACK_AB R7, R20, R7 ;  /* 0x000000071407723e */ /* 0x000fca00000000ff */
[----:B------:R-:W-:Y:S01]  /*1280*/  STG.E.64 desc[UR4][R2.64+0x400], R6 ;  /* 0x0004000602007986 */ /* 0x000fe2000c101b04 */
[----:B------:R-:W-:Y:S05]  /*1290*/  EXIT ;  /* 0x000000000000794d */ /* 0x000fea0003800000 */
.L_x_6389:
        /* <DEDUP_REMOVED lines=92> */
.L_x_6409:
[----:B------:R-:W-:Y:S05]  /*1860*/  BSYNC B1 ;  /* 0x0000000000017941 */ /* 0x000fea0003800000 */
.L_x_6408:
[----:B------:R-:W0:Y:S02]  /*1870*/  MUFU.TANH R3, R3 ;  /* 0x0000000300037308 */ /* 0x000e240000002400 */
[----:B0-----:R-:W-:-:S05]  /*1880*/  FMUL.FTZ R2, R20, R3 ;  /* 0x0000000314027220 */ /* 0x001fca0000410000 */
[----:B------:R-:W-:-:S07]  /*1890*/  F2FP.F16.F32.PACK_AB R2, RZ, R2 ;  /* 0x00000002ff02723e */ /* 0x000fce00000000ff */
.L_x_6407:
[----:B------:R-:W-:Y:S05]  /*18a0*/  BSYNC B0 ;  /* 0x0000000000007941 */ /* 0x000fea0003800000 */
.L_x_6406:
        /* <DEDUP_REMOVED lines=37> */
.L_x_6413:
[----:B------:R-:W-:Y:S05]  /*1b00*/  BSYNC B1 ;  /* 0x0000000000017941 */ /* 0x000fea0003800000 */
.L_x_6412:
[----:B------:R-:W0:Y:S02]  /*1b10*/  MUFU.TANH R3, R4 ;  /* 0x0000000400037308 */ /* 0x000e240000002400 */
[----:B0-----:R-:W-:-:S05]  /*1b20*/  FMUL.FTZ R3, R16, R3 ;  /* 0x0000000310037220 */ /* 0x001fca0000410000 */
[----:B------:R-:W-:-:S07]  /*1b30*/  F2FP.F16.F32.PACK_AB R3, RZ, R3 ;  /* 0x00000003ff03723e */ /* 0x000fce00000000ff */
.L_x_6411:
[----:B------:R-:W-:Y:S05]  /*1b40*/  BSYNC B0 ;  /* 0x0000000000007941 */ /* 0x000fea0003800000 */
.L_x_6410:
        /* <DEDUP_REMOVED lines=37> */
.L_x_6417:
[----:B------:R-:W-:Y:S05]  /*1da0*/  BSYNC B1 ;  /* 0x0000000000017941 */ /* 0x000fea0003800000 */
.L_x_6416:
[----:B------:R-:W0:Y:S02]  /*1db0*/  MUFU.TANH R5, R5 ;  /* 0x0000000500057308 */ /* 0x000e240000002400 */
[----:B0-----:R-:W-:-:S05]  /*1dc0*/  FMUL.FTZ R4, R22, R5 ;  /* 0x0000000516047220 */ /* 0x001fca0000410000 */
[----:B------:R-:W-:-:S07]  /*1dd0*/  F2FP.F16.F32.PACK_AB R4, RZ, R4 ;  /* 0x00000004ff04723e */ /* 0x000fce00000000ff */
.L_x_6415:
[----:B------:R-:W-:Y:S05]  /*1de0*/  BSYNC B0 ;  /* 0x0000000000007941 */ /* 0x000fea0003800000 */
.L_x_6414:
        /* <DEDUP_REMOVED lines=37> */
.L_x_6421:
[----:B------:R-:W-:Y:S05]  /*2040*/  BSYNC B1 ;  /* 0x0000000000017941 */ /* 0x000fea0003800000 */
.L_x_6420:
[----:B------:R-:W0:Y:S02]  /*2050*/  MUFU.TANH R6, R6 ;  /* 0x0000000600067308 */ /* 0x000e240000002400 */
[----:B0-----:R-:W-:-:S05]  /*2060*/  FMUL.FTZ R5, R23, R6 ;  /* 0x0000000617057220 */ /* 0x001fca0000410000 */
[----:B------:R-:W-:-:S07]  /*2070*/  F2FP.F16.F32.PACK_AB R5, RZ, R5 ;  /* 0x00000005ff05723e */ /* 0x000fce00000000ff */
.L_x_6419:
[----:B------:R-:W-:Y:S05]  /*2080*/  BSYNC B0 ;  /* 0x0000000000007941 */ /* 0x000fea0003800000 */
.L_x_6418:
        /* <DEDUP_REMOVED lines=37> */
.L_x_6425:
[----:B------:R-:W-:Y:S05]  /*22e0*/  BSYNC B1 ;  /* 0x0000000000017941 */ /* 0x000fea0003800000 */
.L_x_6424:
[----:B------:R-:W0:Y:S02]  /*22f0*/  MUFU.TANH R6, R7 ;  /* 0x0000000700067308 */ /* 0x000e240000002400 */
[----:B0-----:R-:W-:-:S05]  /*2300*/  FMUL.FTZ R6, R21, R6 ;  /* 0x0000000615067220 */ /* 0x001fca0000410000 */
[----:B------:R-:W-:-:S07]  /*2310*/  F2FP.F16.F32.PACK_AB R6, RZ, R6 ;  /* 0x00000006ff06723e */ /* 0x000fce00000000ff */
.L_x_6423:
[----:B------:R-:W-:Y:S05]  /*2320*/  BSYNC B0 ;  /* 0x0000000000007941 */ /* 0x000fea0003800000 */
.L_x_6422:
        /* <DEDUP_REMOVED lines=37> */
.L_x_6429:
[----:B------:R-:W-:Y:S05]  /*2580*/  BSYNC B1 ;  /* 0x0000000000017941 */ /* 0x000fea0003800000 */
.L_x_6428:
[----:B------:R-:W0:Y:S02]  /*2590*/  MUFU.TANH R8, R8 ;  /* 0x0000000800087308 */ /* 0x000e240000002400 */
[----:B0-----:R-:W-:-:S05]  /*25a0*/  FMUL.FTZ R7, R19, R8 ;  /* 0x0000000813077220 */ /* 0x001fca0000410000 */
[----:B------:R-:W-:-:S07]  /*25b0*/  F2FP.F16.F32.PACK_AB R7, RZ, R7 ;  /* 0x00000007ff07723e */ /* 0x000fce00000000ff */
.L_x_6427:
[----:B------:R-:W-:Y:S05]  /*25c0*/  BSYNC B0 ;  /* 0x0000000000007941 */ /* 0x000fea0003800000 */
.L_x_6426:
        /* <DEDUP_REMOVED lines=37> */
.L_x_6433:
[----:B------:R-:W-:Y:S05]  /*2820*/  BSYNC B1 ;  /* 0x0000000000017941 */ /* 0x000fea0003800000 */
.L_x_6432:
[----:B------:R-:W0:Y:S02]  /*2830*/  MUFU.TANH R8, R9 ;  /* 0x0000000900087308 */ /* 0x000e240000002400 */
[----:B0-----:R-:W-:-:S05]  /*2840*/  FMUL.FTZ R8, R13, R8 ;  /* 0x000000080d087220 */ /* 0x001fca0000410000 */
[----:B------:R-:W-:-:S07]  /*2850*/  F2FP.F16.F32.PACK_AB R8, RZ, R8 ;  /* 0x00000008ff08723e */ /* 0x000fce00000000ff */
.L_x_6431:
[----:B------:R-:W-:Y:S05]  /*2860*/  BSYNC B0 ;  /* 0x0000000000007941 */ /* 0x000fea0003800000 */
.L_x_6430:
        /* <DEDUP_REMOVED lines=37> */
.L_x_6437:
[----:B------:R-:W-:Y:S05]  /*2ac0*/  BSYNC B1 ;  /* 0x0000000000017941 */ /* 0x000fea0003800000 */
.L_x_6436:
[----:B------:R-:W0:Y:S02]  /*2ad0*/  MUFU.TANH R9, R10 ;  /* 0x0000000a00097308 */ /* 0x000e240000002400 */
[----:B0-----:R-:W-:-:S05]  /*2ae0*/  FMUL.FTZ R9, R12, R9 ;  /* 0x000000090c097220 */ /* 0x001fca0000410000 */
[----:B------:R-:W-:-:S07]  /*2af0*/  F2FP.F16.F32.PACK_AB R9, RZ, R9 ;  /* 0x00000009ff09723e */ /* 0x000fce00000000ff */
.L_x_6435:
[----:B------:R-:W-:Y:S05]  /*2b00*/  BSYNC B0 ;  /* 0x0000000000007941 */ /* 0x000fea0003800000 */
.L_x_6434:
        /* <DEDUP_REMOVED lines=22> */
.L_x_6440:
[----:B------:R-:W-:-:S13]  /*2c70*/  ISETP.GE.AND P0, PT, R18, R17, PT ;  /* 0x000000111200720c */ /* 0x000fda0003f06270 */
[----:B------:R-:W-:Y:S05]  /*2c80*/  @P0 BRA `(.L_x_6442) ;  /* 0x0000000000300947 */ /* 0x000fea0003800000 */
[----:B0-----:R-:W0:Y:S01]  /*2c90*/  LDC.64 R2, c[0x0][0x218] ;  /* 0x00008600ff027b82 */ /* 0x001e220000000a00 */
[----:B------:R-:W-:Y:S02]  /*2ca0*/  IADD3 R11, R0, R18, RZ ;  /* 0x00000012000b7210 */ /* 0x000fe40007ffe0ff */
[----:B------:R-:W-:-:S03]  /*2cb0*/  IADD3 R18, R18, 0x80, RZ ;  /* 0x0000008012127810 */ /* 0x000fc60007ffe0ff */
[----:B0-----:R-:W-:-:S05]  /*2cc0*/  IMAD.WIDE.U32 R2, R11, 0x2, R2 ;  /* 0x000000020b027825 */ /* 0x001fca00078e0002 */
[----:B------:R1:W-:Y:S02]  /*2cd0*/  STG.E.U16 desc[UR4][R2.64], R5 ;  /* 0x0000000502007986 */ /* 0x0003e4000c101504 */
.L_x_6441:
[----:B------:R-:W-:-:S13]  /*2ce0*/  ISETP.GE.AND P0, PT, R18, R17, PT ;  /* 0x000000111200720c */ /* 0x000fda0003f06270 */
[----:B------:R-:W-:Y:S05]  /*2cf0*/  @P0 BRA `(.L_x_6443) ;  /* 0x0000000000340947 */ /* 0x000fea0003800000 */
[----:B01----:R-:W0:Y:S01]  /*2d00*/  LDC.64 R2, c[0x0][0x218] ;  /* 0x00008600ff027b82 */ /* 0x003e220000000a00 */
[----:B------:R-:W-:Y:S02]  /*2d10*/  IADD3 R5, R0, R18, RZ ;  /* 0x0000001200057210 */ /* 0x000fe40007ffe0ff */
[----:B------:R-:W-:-:S03]  /*2d20*/  IADD3 R18, R18, 0x80, RZ ;  /* 0x0000008012127810 */ /* 0x000fc60007ffe0ff */
[----:B0-----:R-:W-:-:S05]  /*2d30*/  IMAD.WIDE.U32 R2, R5, 0x2, R2 ;  /* 0x0000000205027825 */ /* 0x001fca00078e0002 */
[----:B------:R1:W-:Y:S02]  /*2d40*/  STG.E.U16 desc[UR4][R2.64], R6 ;  /* 0x0000000602007986 */ /* 0x0003e4000c101504 */
.L_x_6442:
        /* <DEDUP_REMOVED lines=8> */
.L_x_6443:
[----:B------:R-:W-:Y:S05]  /*2dd0*/  BSYNC B1 ;  /* 0x0000000000017941 */ /* 0x000fea0003800000 */
.L_x_6439:
[----:B------:R-:W-:-:S13]  /*2de0*/  ISETP.GE.AND P0, PT, R18, R17, PT ;  /* 0x000000111200720c */ /* 0x000fda0003f06270 */
[----:B012---:R-:W0:Y:S01]  /*2df0*/  @!P0 LDC.64 R2, c[0x0][0x218] ;  /* 0x00008600ff028b82 */ /* 0x007e220000000a00 */
[----:B------:R-:W-:Y:S02]  /*2e00*/  @!P0 IADD3 R5, R0, R18, RZ ;  /* 0x0000001200058210 */ /* 0x000fe40007ffe0ff */
[----:B------:R-:W-:-:S03]  /*2e10*/  @!P0 IADD3 R18, R18, 0x80, RZ ;  /* 0x0000008012128810 */ /* 0x000fc60007ffe0ff */
[----:B0-----:R-:W-:-:S05]  /*2e20*/  @!P0 IMAD.WIDE.U32 R2, R5, 0x2, R2 ;  /* 0x0000000205028825 */ /* 0x001fca00078e0002 */
[----:B------:R2:W-:Y:S02]  /*2e30*/  @!P0 STG.E.U16 desc[UR4][R2.64], R8 ;  /* 0x0000000802008986 */ /* 0x0005e4000c101504 */
.L_x_6444:
[----:B------:R-:W-:Y:S05]  /*2e40*/  BSYNC B0 ;  /* 0x0000000000007941 */ /* 0x000fea0003800000 */
.L_x_6438:
        /* <DEDUP_REMOVED lines=8> */
.L_x_6445:
        /* <DEDUP_REMOVED lines=11> */
.L_x_8614:


//--------------------- .text._ZN2at6native29vectorized_elementwise_kernelILi8EZZZNS0_61_GLOBAL__N__b29612f4_23_ActivationMishKernel_cu_9e10b42f_310211mish_kernelERNS_18TensorIteratorBaseEENKUlvE_clEvENKUlvE1_clEvEUlN3c104HalfEE_St5arrayIPcLm2EEEEviT0_T1_ --------------------------
	.section	.text._ZN2at6native29vectorized_elementwise_kernelILi8EZZZNS0_61_GLOBAL__N__b29612f4_23_ActivationMishKernel_cu_9e10b42f_310211mish_kernelERNS_18TensorIteratorBaseEENKUlvE_clEvENKUlvE1_clEvEUlN3c104HalfEE_St5arrayIPcLm2EEEEviT0_T1_,"ax",@progbits
	.align	128
        .global         _ZN2at6native29vectorized_elementwise_kernelILi8EZZZNS0_61_GLOBAL__N__b29612f4_23_ActivationMishKernel_cu_9e10b42f_310211mish_kernelERNS_18TensorIteratorBaseEENKUlvE_clEvENKUlvE1_clEvEUlN3c104HalfEE_St5arrayIPcLm2EEEEviT0_T1_
        .type           _ZN2at6native29vectorized_elementwise_kernelILi8EZZZNS0_61_GLOBAL__N__b29612f4_23_ActivationMishKernel_cu_9e10b42f_310211mish_kernelERNS_18TensorIteratorBaseEENKUlvE_clEvENKUlvE1_clEvEUlN3c104HalfEE_St5arrayIPcLm2EEEEviT0_T1_,@function
        .size           _ZN2at6native29vectorized_elementwise_kernelILi8EZZZNS0_61_GLOBAL__N__b29612f4_23_ActivationMishKernel_cu_9e10b42f_310211mish_kernelERNS_18TensorIteratorBaseEENKUlvE_clEvENKUlvE1_clEvEUlN3c104HalfEE_St5arrayIPcLm2EEEEviT0_T1_,(.L_x_8615 - _ZN2at6native29vectorized_elementwise_kernelILi8EZZZNS0_61_GLOBAL__N__b29612f4_23_ActivationMishKernel_cu_9e10b42f_310211mish_kernelERNS_18TensorIteratorBaseEENKUlvE_clEvENKUlvE1_clEvEUlN3c104HalfEE_St5arrayIPcLm2EEEEviT0_T1_)
        .other          _ZN2at6native29vectorized_elementwise_kernelILi8EZZZNS0_61_GLOBAL__N__b29612f4_23_ActivationMishKernel_cu_9e10b42f_310211mish_kernelERNS_18TensorIteratorBaseEENKUlvE_clEvENKUlvE1_clEvEUlN3c104HalfEE_St5arrayIPcLm2EEEEviT0_T1_,@"STO_CUDA_ENTRY STV_DEFAULT"
_ZN2at6native29vectorized_elementwise_kernelILi8EZZZNS0_61_GLOBAL__N__b29612f4_23_ActivationMishKernel_cu_9e10b42f_310211mish_kernelERNS_18TensorIteratorBaseEENKUlvE_clEvENKUlvE1_clEvEUlN3c104HalfEE_St5arrayIPcLm2EEEEviT0_T1_:
.text._ZN2at6native29vectorized_elementwise_kernelILi8EZZZNS0_61_GLOBAL__N__b29612f4_23_ActivationMishKernel_cu_9e10b42f_310211mish_kernelERNS_18TensorIteratorBaseEENKUlvE_clEvENKUlvE1_clEvEUlN3c104HalfEE_St5arrayIPcLm2EEEEviT0_T1_:
        /* <DEDUP_REMOVED lines=16> */
[--C-:B--2---:R-:W-:Y:S02]  /*0100*/  HADD2.F32 R2, -RZ, R4.reuse.H0_H0 ;  /* 0x20000004ff027230 */ /* 0x104fe40000004100 */
[----:B------:R-:W-:-:S03]  /*0110*/  HADD2.F32 R8, -RZ, R4.H1_H1 ;  /* 0x30000004ff087230 */ /* 0x000fc60000004100 */
[----:B------:R-:W-:Y:S02]  /*0120*/  FMUL.FTZ R11, R2, 1.4426950216293334961 ;  /* 0x3fb8aa3b020b7820 */ /* 0x000fe40000410000 */
[----:B------:R-:W-:-:S04]  /*0130*/  FMUL.FTZ R22, R8, 1.4426950216293334961 ;  /* 0x3fb8aa3b08167820 */ /* 0x000fc80000410000 */
[----:B------:R-:W0:Y:S08]  /*0140*/  MUFU.EX2 R11, R11 ;  /* 0x0000000b000b7308 */ /* 0x000e300000000800 */
[----:B------:R-:W1:Y:S01]  /*0150*/  MUFU.EX2 R22, R22 ;  /* 0x0000001600167308 */ /* 0x000e620000000800 */
[C---:B0-----:R-:W-:Y:S01]  /*0160*/  FADD.FTZ.RZ R9, R11.reuse, 1 ;  /* 0x3f8000000b097421 */ /* 0x041fe2000001c000 */
[----:B------:R-:W-:-:S04]  /*0170*/  ISETP.GE.U32.AND P0, PT, R11, 0x7f800000, PT ;  /* 0x7f8000000b00780c */ /* 0x000fc80003f06070 */
[----:B------:R-:W-:-:S04]  /*0180*/  IADD3 R9, R9, -0x3f400000, RZ ;  /* 0xc0c0000009097810 */ /* 0x000fc80007ffe0ff */
[----:B------:R-:W-:Y:S01]  /*0190*/  LOP3.LUT R14, R9, 0xff800000, RZ, 0xc0, !PT ;  /* 0xff800000090e7812 */ /* 0x000fe200078ec0ff */
[----:B-1----:R-:W-:-:S03]  /*01a0*/  FADD.FTZ.RZ R9, R22, 1 ;  /* 0x3f80000016097421 */ /* 0x002fc6000001c000 */
[----:B------:R-:W-:Y:S02]  /*01b0*/  IADD3 R4, -R14, 0x40800000, RZ ;  /* 0x408000000e047810 */ /* 0x000fe40007ffe1ff */
[-C--:B------:R-:W-:Y:S02]  /*01c0*/  IADD3 R15, R11, -R14.reuse, RZ ;  /* 0x8000000e0b0f7210 */ /* 0x080fe40007ffe0ff */
[----:B------:R-:W-:Y:S01]  /*01d0*/  IADD3 R9, R9, -0x3f400000, RZ ;  /* 0xc0c0000009097810 */ /* 0x000fe20007ffe0ff */
[----:B------:R-:W-:Y:S01]  /*01e0*/  FFMA.FTZ R4, R4, R13, -1 ;  /* 0xbf80000004047423 */ /* 0x000fe2000001000d */
[----:B------:R-:W-:Y:S02]  /*01f0*/  I2FP.F32.S32 R14, R14 ;  /* 0x0000000e000e7245 */ /* 0x000fe40000201400 */
[----:B------:R-:W-:Y:S01]  /*0200*/  LOP3.LUT R23, R9, 0xff800000, RZ, 0xc0, !PT ;  /* 0xff80000009177812 */ /* 0x000fe200078ec0ff */
[----:B------:R-:W-:Y:S01]  /*0210*/  FADD.FTZ R15, R15, R4 ;  /* 0x000000040f0f7221 */ /* 0x000fe20000010000 */
[----:B------:R-:W-:-:S02]  /*0220*/  HADD2.F32 R4, -RZ, R5.H0_H0 ;  /* 0x20000005ff047230 */ /* 0x000fc40000004100 */
[----:B------:R-:W-:Y:S01]  /*0230*/  IADD3 R16, -R23, 0x40800000, RZ ;  /* 0x4080000017107810 */ /* 0x000fe20007ffe1ff */
[C---:B------:R-:W-:Y:S01]  /*0240*/  FFMA.FTZ R10, R15.reuse, -R12, 0.10546888411045074463 ;  /* 0x3dd800120f0a7423 */ /* 0x040fe2000001080c */
[----:B------:R-:W-:Y:S01]  /*0250*/  IADD3 R19, R22, -R23, RZ ;  /* 0x8000001716137210 */ /* 0x000fe20007ffe0ff */
[----:B------:R-:W-:Y:S01]  /*0260*/  FMUL.FTZ R17, R4, 1.4426950216293334961 ;  /* 0x3fb8aa3b04117820 */ /* 0x000fe20000410000 */
[----:B------:R-:W-:Y:S02]  /*0270*/  HADD2.F32 R9, -RZ, R5.H1_H1 ;  /* 0x30000005ff097230 */ /* 0x000fe40000004100 */
[C---:B------:R-:W-:Y:S01]  /*0280*/  FFMA.FTZ R10, R15.reuse, R10, -0.13229703903198242188 ;  /* 0xbe0778e00f0a7423 */ /* 0x040fe2000001000a */
[----:B------:R-:W-:Y:S01]  /*0290*/  FFMA.FTZ R16, R16, R13, -1 ;  /* 0xbf80000010107423 */ /* 0x000fe2000001000d */
[----:B------:R-:W-:Y:S01]  /*02a0*/  HADD2.F32 R5, -RZ, R6.H0_H0 ;  /* 0x20000006ff057230 */ /* 0x000fe20000004100 */
[----:B------:R-:W0:Y:S01]  /*02b0*/  MUFU.EX2 R17, R17 ;  /* 0x0000001100117308 */ /* 0x000e220000000800 */
[----:B------:R-:W-:Y:S01]  /*02c0*/  FFMA.FTZ R10, R15, R10, 0.14491446316242218018 ;  /* 0x3e1464750f0a7423 */ /* 0x000fe2000001000a */
[----:B------:R-:W-:Y:S01]  /*02d0*/  FADD.FTZ R19, R19, R16 ;  /* 0x0000001013137221 */ /* 0x000fe20000010000 */
[----:B------:R-:W-:Y:S01]  /*02e0*/  FMUL.FTZ R24, R9, 1.4426950216293334961 ;  /* 0x3fb8aa3b09187820 */ /* 0x000fe20000410000 */
[----:B------:R-:W-:Y:S01]  /*02f0*/  FMUL.FTZ R26, R5, 1.4426950216293334961 ;  /* 0x3fb8aa3b051a7820 */ /* 0x000fe20000410000 */
[----:B------:R-:W-:Y:S01]  /*0300*/  FFMA.FTZ R10, R15, R10, -0.16641564667224884033 ;  /* 0xbe2a68dd0f0a7423 */ /* 0x000fe2000001000a */
[----:B------:R-:W-:-:S03]  /*0310*/  FFMA.FTZ R16, R19, -R12, 0.10546888411045074463 ;  /* 0x3dd8001213107423 */ /* 0x000fc6000001080c */
[----:B------:R-:W-:Y:S01]  /*0320*/  FFMA.FTZ R10, R15, R10, 0.19988867640495300293 ;  /* 0x3e4caf9e0f0a7423 */ /* 0x000fe2000001000a */
[----:B------:R-:W-:-:S03]  /*0330*/  FFMA.FTZ R16, R19, R16, -0.13229703903198242188 ;  /* 0xbe0778e013107423 */ /* 0x000fc60000010010 */
[----:B------:R-:W-:Y:S01]  /*0340*/  FFMA.FTZ R10, R15, R10, -0.25000196695327758789 ;  /* 0xbe8000420f0a7423 */ /* 0x000fe2000001000a */
[----:B------:R-:W-:Y:S02]  /*0350*/  FFMA.FTZ R18, R19, R16, 0.14491446316242218018 ;  /* 0x3e14647513127423 */ /* 0x000fe40000010010 */
[----:B------:R1:W2:Y:S01]  /*0360*/  MUFU.EX2 R16, R24 ;  /* 0x0000001800107308 */ /* 0x0002a20000000800 */
[----:B------:R-:W-:Y:S01]  /*0370*/  FFMA.FTZ R10, R15, R10, 0.33333510160446166992 ;  /* 0x3eaaaae60f0a7423 */ /* 0x000fe2000001000a */
[----:B0-----:R-:W-:Y:S01]  /*0380*/  FADD.FTZ.RZ R21, R17, 1 ;  /* 0x3f80000011157421 */ /* 0x001fe2000001c000 */
[----:B------:R-:W-:Y:S02]  /*0390*/  FFMA.FTZ R18, R19, R18, -0.16641564667224884033 ;  /* 0xbe2a68dd13127423 */ /* 0x000fe40000010012 */
[----:B------:R-:W-:Y:S02]  /*03a0*/  FFMA.FTZ R10, R15, R10, -0.5 ;  /* 0xbf0000000f0a7423 */ /* 0x000fe4000001000a */
[----:B------:R-:W-:Y:S01]  /*03b0*/  FFMA.FTZ R20, R19, R18, 0.19988867640495300293 ;  /* 0x3e4caf9e13147423 */ /* 0x000fe20000010012 */
[----:B------:R-:W-:Y:S01]  /*03c0*/  IADD3 R21, R21, -0x3f400000, RZ ;  /* 0xc0c0000015157810 */ /* 0x000fe20007ffe0ff */
[----:B------:R-:W-:-:S02]  /*03d0*/  FMUL.FTZ R18, R15, R10 ;  /* 0x0000000a0f127220 */ /* 0x000fc40000410000 */
[----:B------:R-:W-:Y:S01]  /*03e0*/  FFMA.FTZ R20, R19, R20, -0.25000196695327758789 ;  /* 0xbe80004213147423 */ /* 0x000fe20000010014 */
[----:B------:R-:W-:Y:S01]  /*03f0*/  LOP3.LUT R10, R21, 0xff800000, RZ, 0xc0, !PT ;  /* 0xff800000150a7812 */ /* 0x000fe200078ec0ff */
[----:B------:R-:W-:Y:S02]  /*0400*/  FFMA.FTZ R18, R15, R18, R15 ;  /* 0x000000120f127223 */ /* 0x000fe4000001000f */
[C---:B------:R-:W-:Y:S01]  /*0410*/  FFMA.FTZ R20, R19.reuse, R20, 0.33333510160446166992 ;  /* 0x3eaaaae613147423 */ /* 0x040fe20000010014 */
[----:B-1----:R-:W-:Y:S01]  /*0420*/  IADD3 R24, -R10, 0x40800000, RZ ;  /* 0x408000000a187810 */ /* 0x002fe20007ffe1ff */
[----:B------:R0:W1:Y:S01]  /*0430*/  MUFU.EX2 R15, R26 ;  /* 0x0000001a000f7308 */ /* 0x0000620000000800 */
[----:B--2---:R-:W-:Y:S01]  /*0440*/  FADD.FTZ.RZ R21, R16, 1 ;  /* 0x3f80000010157421 */ /* 0x004fe2000001c000 */
[----:B------:R-:W-:Y:S01]  /*0450*/  FFMA.FTZ R20, R19, R20, -0.5 ;  /* 0xbf00000013147423 */ /* 0x000fe20000010014 */
[----:B------:R-:W-:Y:S01]  /*0460*/  IADD3 R27, R17, -R10, RZ ;  /* 0x8000000a111b7210 */ /* 0x000fe20007ffe0ff */
[----:B------:R-:W-:-:S02]  /*0470*/  FFMA.FTZ R24, R24, R13, -1 ;  /* 0xbf80000018187423 */ /* 0x000fc4000001000d */
[----:B------:R-:W-:Y:S01]  /*0480*/  FMUL.FTZ R20, R19, R20 ;  /* 0x0000001413147220 */ /* 0x000fe20000410000 */
[----:B------:R-:W-:Y:S01]  /*0490*/  IADD3 R25, R21, -0x3f400000, RZ ;  /* 0xc0c0000015197810 */ /* 0x000fe20007ffe0ff */
[----:B------:R-:W-:Y:S01]  /*04a0*/  FADD.FTZ R27, R27, R24 ;  /* 0x000000181b1b7221 */ /* 0x000fe20000010000 */
[----:B------:R-:W-:Y:S01]  /*04b0*/  FMUL.FTZ R21, R14, 1.1920928955078125e-07 ;  /* 0x340000000e157820 */ /* 0x000fe20000410000 */
[----:B------:R-:W-:Y:S01]  /*04c0*/  FFMA.FTZ R20, R19, R20, R19 ;  /* 0x0000001413147223 */ /* 0x000fe20000010013 */
[----:B------:R-:W-:Y:S01]  /*04d0*/  LOP3.LUT R19, R25, 0xff800000, RZ, 0xc0, !PT ;  /* 0xff80000019137812 */ /* 0x000fe200078ec0ff */
[----:B------:R-:W-:Y:S01]  /*04e0*/  FFMA.FTZ R24, R27, -R12, 0.10546888411045074463 ;  /* 0x3dd800121b187423 */ /* 0x000fe2000001080c */
[----:B------:R-:W-:Y:S01]  /*04f0*/  FFMA.FTZ R14, R21, 0.69314718246459960938, R18 ;  /* 0x3f317218150e7823 */ /* 0x000fe20000010012 */
[----:B0-----:R-:W-:Y:S06]  /*0500*/  @!P0 BRA `(.L_x_6448) ;  /* 0x0000000000148947 */ /* 0x001fec0003800000 */
[C---:B------:R-:W-:Y:S02]  /*0510*/  ISETP.GE.AND P0, PT, R11.reuse, -0x407fffff, PT ;  /* 0xbf8000010b00780c */ /* 0x040fe40003f06270 */
[----:B------:R-:W-:-:S11]  /*0520*/  FSETP.NEU.FTZ.AND P1, PT, R11, RZ, PT ;  /* 0x000000ff0b00720b */ /* 0x000fd60003f3d000 */
[----:B------:R-:W-:-:S05]  /*0530*/  @P0 MOV R18, 0x7f800000 ;  /* 0x7f80000000120802 */ /* 0x000fca0000000f00 */
[----:B------:R-:W-:-:S05]  /*0540*/  @P0 FFMA.FTZ R14, R11, R18, +INF ;  /* 0x7f8000000b0e0423 */ /* 0x000fca0000010012 */
[----:B------:R-:W-:-:S07]  /*0550*/  FSEL R14, R14, -RZ, P1 ;  /* 0x800000ff0e0e7208 */ /* 0x000fce0000800000 */
.L_x_6448:
[----:B------:R-:W-:Y:S05]  /*0560*/  BSYNC B0 ;  /* 0x0000000000007941 */ /* 0x000fea0003800000 */
.L_x_6447:
[----:B------:R-:W-:Y:S01]  /*0570*/  IADD3 R18, -R19, 0x40800000, RZ ;  /* 0x4080000013127810 */ /* 0x000fe20007ffe1ff */
[----:B------:R-:W-:Y:S01]  /*0580*/  FFMA.FTZ R24, R27, R24, -0.13229703903198242188 ;  /* 0xbe0778e01b187423 */ /* 0x000fe20000010018 */
[----:B------:R-:W-:Y:S01]  /*0590*/  IADD3 R21, R16, -R19, RZ ;  /* 0x8000001310157210 */ /* 0x000fe20007ffe0ff */
[----:B-1----:R-:W-:Y:S01]  /*05a0*/  FADD.FTZ.RZ R11, R15, 1 ;  /* 0x3f8000000f0b7421 */ /* 0x002fe2000001c000 */
[----:B------:R-:W-:Y:S01]  /*05b0*/  I2FP.F32.S32 R23, R23 ;  /* 0x0000001700177245 */ /* 0x000fe20000201400 */
[----:B------:R-:W-:Y:S01]  /*05c0*/  FFMA.FTZ R26, R18, R13, -1 ;  /* 0xbf800000121a7423 */ /* 0x000fe2000001000d */
[----:B------:R-:W-:Y:S01]  /*05d0*/  FFMA.FTZ R24, R27, R24, 0.14491446316242218018 ;  /* 0x3e1464751b187423 */ /* 0x000fe20000010018 */
[----:B------:R-:W-:Y:S01]  /*05e0*/  I2FP.F32.S32 R10, R10 ;  /* 0x0000000a000a7245 */ /* 0x000fe20000201400 */
[----:B------:R-:W-:Y:S01]  /*05f0*/  BSSY B0, `(.L_x_6449) ;  /* 0x000004c000007945 */ /* 0x000fe20003800000 */
[----:B------:R-:W-:Y:S01]  /*0600*/  FADD.FTZ R21, R21, R26 ;  /* 0x0000001a15157221 */ /* 0x000fe20000010000 */
[----:B------:R-:W-:Y:S01]  /*0610*/  FFMA.FTZ R18, R27, R24, -0.16641564667224884033 ;  /* 0xbe2a68dd1b127423 */ /* 0x000fe20000010018 */
[----:B------:R-:W-:Y:S01]  /*0620*/  IADD3 R11, R11, -0x3f400000, RZ ;  /* 0xc0c000000b0b7810 */ /* 0x000fe20007ffe0ff */
[----:B------:R-:W-:Y:S01]  /*0630*/  FMUL.FTZ R23, R23, 1.1920928955078125e-07 ;  /* 0x3400000017177820 */ /* 0x000fe20000410000 */
[----:B------:R-:W-:Y:S01]  /*0640*/  FFMA.FTZ R26, R21, -R12, 0.10546888411045074463 ;  /* 0x3dd80012151a7423 */ /* 0x000fe2000001080c */
[----:B------:R-:W-:Y:S01]  /*0650*/  FFMA.FTZ R18, R27, R18, 0.19988867640495300293 ;  /* 0x3e4caf9e1b127423 */ /* 0x000fe20000010012 */
[----:B------:R-:W-:Y:S01]  /*0660*/  LOP3.LUT R24, R11, 0xff800000, RZ, 0xc0, !PT ;  /* 0xff8000000b187812 */ /* 0x000fe200078ec0ff */
[----:B------:R-:W-:-:S02]  /*0670*/  HADD2.F32 R11, -RZ, R6.H1_H1 ;  /* 0x30000006ff0b7230 */ /* 0x000fc40000004100 */
[----:B------:R-:W-:Y:S01]  /*0680*/  FFMA.FTZ R26, R21, R26, -0.13229703903198242188 ;  /* 0xbe0778e0151a7423 */ /* 0x000fe2000001001a */
[----:B------:R-:W-:Y:S01]  /*0690*/  FFMA.FTZ R18, R27, R18, -0.25000196695327758789 ;  /* 0xbe8000421b127423 */ /* 0x000fe20000010012 */
[----:B------:R-:W-:Y:S01]  /*06a0*/  IADD3 R28, -R24, 0x40800000, RZ ;  /* 0x40800000181c7810 */ /* 0x000fe20007ffe1ff */
[----:B------:R-:W-:Y:S01]  /*06b0*/  FFMA.FTZ R20, R23, 0.69314718246459960938, R20 ;  /* 0x3f31721817147823 */ /* 0x000fe20000010014 */
[----:B------:R-:W-:Y:S01]  /*06c0*/  FFMA.FTZ R26, R21, R26, 0.14491446316242218018 ;  /* 0x3e146475151a7423 */ /* 0x000fe2000001001a */
[----:B------:R-:W-:Y:S01]  /*06d0*/  FFMA.FTZ R18, R27, R18, 0.33333510160446166992 ;  /* 0x3eaaaae61b127423 */ /* 0x000fe20000010012 */
[----:B------:R-:W-:Y:S01]  /*06e0*/  FMUL.FTZ R10, R10, 1.1920928955078125e-07 ;  /* 0x340000000a0a7820 */ /* 0x000fe20000410000 */
[----:B------:R-:W-:Y:S01]  /*06f0*/  FFMA.FTZ R25, R28, R13, -1 ;  /* 0xbf8000001c197423 */ /* 0x000fe2000001000d */
[----:B------:R-:W-:Y:S01]  /*0700*/  FFMA.FTZ R26, R21, R26, -0.16641564667224884033 ;  /* 0xbe2a68dd151a7423 */ /* 0x000fe2000001001a */
[----:B------:R-:W-:Y:S01]  /*0710*/  IADD3 R28, R15, -R24, RZ ;  /* 0x800000180f1c7210 */ /* 0x000fe20007ffe0ff */
[----:B------:R-:W-:Y:S01]  /*0720*/  FFMA.FTZ R18, R27, R18, -0.5 ;  /* 0xbf0000001b127423 */ /* 0x000fe20000010012 */
[----:B------:R-:W-:Y:S01]  /*0730*/  ISETP.GE.U32.AND P0, PT, R22, 0x7f800000, PT ;  /* 0x7f8000001600780c */ /* 0x000fe20003f06070 */
[----:B------:R-:W-:Y:S01]  /*0740*/  FFMA.FTZ R26, R21, R26, 0.19988867640495300293 ;  /* 0x3e4caf9e151a7423 */ /* 0x000fe2000001001a */
[----:B------:R-:W-:Y:S01]  /*0750*/  I2FP.F32.S32 R24, R24 ;  /* 0x0000001800187245 */ /* 0x000fe20000201400 */
[----:B------:R-:W-:Y:S01]  /*0760*/  FMUL.FTZ R18, R27, R18 ;  /* 0x000000121b127220 */ /* 0x000fe20000410000 */
[----:B------:R-:W-:Y:S01]  /*0770*/  FADD.FTZ R25, R28, R25 ;  /* 0x000000191c197221 */ /* 0x000fe20000010000 */
[----:B------:R-:W-:-:S02]  /*0780*/  FFMA.FTZ R26, R21, R26, -0.25000196695327758789 ;  /* 0xbe800042151a7423 */ /* 0x000fc4000001001a */
[----:B------:R-:W-:Y:S01]  /*0790*/  FFMA.FTZ R27, R27, R18, R27 ;  /* 0x000000121b1b7223 */ /* 0x000fe2000001001b */
[----:B------:R-:W-:Y:S01]  /*07a0*/  FFMA.FTZ R18, R25, -R12, 0.10546888411045074463 ;  /* 0x3dd8001219127423 */ /* 0x000fe2000001080c */
[----:B------:R-:W-:Y:S01]  /*07b0*/  FFMA.FTZ R26, R21, R26, 0.33333510160446166992 ;  /* 0x3eaaaae6151a7423 */ /* 0x000fe2000001001a */
[----:B------:R-:W-:Y:S02]  /*07c0*/  FMUL.FTZ R24, R24, 1.1920928955078125e-07 ;  /* 0x3400000018187820 */ /* 0x000fe40000410000 */
[----:B------:R-:W-:Y:S01]  /*07d0*/  FFMA.FTZ R18, R25, R18, -0.13229703903198242188 ;  /* 0xbe0778e019127423 */ /* 0x000fe20000010012 */
[----:B------:R-:W-:-:S03]  /*07e0*/  FFMA.FTZ R26, R21, R26, -0.5 ;  /* 0xbf000000151a7423 */ /* 0x000fc6000001001a */
[----:B------:R-:W-:Y:S01]  /*07f0*/  FFMA.FTZ R28, R25, R18, 0.14491446316242218018 ;  /* 0x3e146475191c7423 */ /* 0x000fe20000010012 */
[----:B------:R-:W-:-:S03]  /*0800*/  FMUL.FTZ R18, R21, R26 ;  /* 0x0000001a15127220 */ /* 0x000fc60000410000 */
[----:B------:R-:W-:Y:S01]  /*0810*/  FFMA.FTZ R28, R25, R28, -0.16641564667224884033 ;  /* 0xbe2a68dd191c7423 */ /* 0x000fe2000001001c */
[----:B------:R-:W-:Y:S01]  /*0820*/  FFMA.FTZ R18, R21, R18, R21 ;  /* 0x0000001215127223 */ /* 0x000fe20000010015 */
[----:B------:R-:W-:Y:S02]  /*0830*/  FMUL.FTZ R21, R11, 1.4426950216293334961 ;  /* 0x3fb8aa3b0b157820 */ /* 0x000fe40000410000 */
[----:B------:R-:W-:-:S04]  /*0840*/  FFMA.FTZ R28, R25, R28, 0.19988867640495300293 ;  /* 0x3e4caf9e191c7423 */ /* 0x000fc8000001001c */
[----:B------:R-:W0:Y:S01]  /*0850*/  MUFU.EX2 R21, R21 ;  /* 0x0000001500157308 */ /* 0x000e220000000800 */
[----:B------:R-:W-:-:S04]  /*0860*/  FFMA.FTZ R28, R25, R28, -0.25000196695327758789 ;  /* 0xbe800042191c7423 */ /* 0x000fc8000001001c */
[----:B------:R-:W-:-:S04]  /*0870*/  FFMA.FTZ R28, R25, R28, 0.33333510160446166992 ;  /* 0x3eaaaae6191c7423 */ /* 0x000fc8000001001c */
[----:B------:R-:W-:-:S04]  /*0880*/  FFMA.FTZ R28, R25, R28, -0.5 ;  /* 0xbf000000191c7423 */ /* 0x000fc8000001001c */
[----:B------:R-:W-:Y:S01]  /*0890*/  FMUL.FTZ R28, R25, R28 ;  /* 0x0000001c191c7220 */ /* 0x000fe20000410000 */
[----:B0-----:R-:W-:-:S03]  /*08a0*/  FADD.FTZ.RZ R6, R21, 1 ;  /* 0x3f80000015067421 */ /* 0x001fc6000001c000 */
[----:B------:R-:W-:Y:S02]  /*08b0*/  FFMA.FTZ R25, R25, R28, R25 ;  /* 0x0000001c19197223 */ /* 0x000fe40000010019 */
[----:B------:R-:W-:Y:S02]  /*08c0*/  IADD3 R6, R6, -0x3f400000, RZ ;  /* 0xc0c0000006067810 */ /* 0x000fe40007ffe0ff */
[----:B------:R-:W-:Y:S02]  /*08d0*/  FFMA.FTZ R24, R24, 0.69314718246459960938, R25 ;  /* 0x3f31721818187823 */ /* 0x000fe40000010019 */
[----:B------:R-:W-:-:S04]  /*08e0*/  LOP3.LUT R26, R6, 0xff800000, RZ, 0xc0, !PT ;  /* 0xff800000061a7812 */ /* 0x000fc800078ec0ff */
[----:B------:R-:W-:Y:S02]  /*08f0*/  IADD3 R6, -R26, 0x40800000, RZ ;  /* 0x408000001a067810 */ /* 0x000fe40007ffe1ff */
[----:B------:R-:W-:-:S03]  /*0900*/  IADD3 R23, R21, -R26, RZ ;  /* 0x8000001a15177210 */ /* 0x000fc60007ffe0ff */
[----:B------:R-:W-:-:S04]  /*0910*/  FFMA.FTZ R6, R6, R13, -1 ;  /* 0xbf80000006067423 */ /* 0x000fc8000001000d */
        /* <DEDUP_REMOVED lines=8> */
[C---:B------:R-:W-:Y:S01]  /*09a0*/  FFMA.FTZ R28, R23.reuse, R6, -0.5 ;  /* 0xbf000000171c7423 */ /* 0x040fe20000010006 */
[----:B------:R-:W-:Y:S01]  /*09b0*/  I2FP.F32.S32 R6, R19 ;  /* 0x0000001300067245 */ /* 0x000fe20000201400 */
[----:B------:R-:W-:Y:S01]  /*09c0*/  FFMA.FTZ R19, R10, 0.69314718246459960938, R27 ;  /* 0x3f3172180a137823 */ /* 0x000fe2000001001b */
[--C-:B------:R-:W-:Y:S02]  /*09d0*/  HADD2.F32 R10, -RZ, R7.reuse.H0_H0 ;  /* 0x20000007ff0a7230 */ /* 0x100fe40000004100 */
[C---:B------:R-:W-:Y:S01]  /*09e0*/  FMUL.FTZ R28, R23.reuse, R28 ;  /* 0x0000001c171c7220 */ /* 0x040fe20000410000 */
[----:B------:R-:W-:Y:S02]  /*09f0*/  HADD2.F32 R7, -RZ, R7.H1_H1 ;  /* 0x30000007ff077230 */ /* 0x000fe40000004100 */
[----:B------:R-:W-:Y:S01]  /*0a00*/  FMUL.FTZ R27, R6, 1.1920928955078125e-07 ;  /* 0x34000000061b7820 */ /* 0x000fe20000410000 */
[----:B------:R-:W-:Y:S01]  /*0a10*/  FMUL.FTZ R6, R10, 1.4426950216293334961 ;  /* 0x3fb8aa3b0a067820 */ /* 0x000fe20000410000 */
[----:B------:R-:W-:-:S02]  /*0a20*/  FFMA.FTZ R23, R23, R28, R23 ;  /* 0x0000001c17177223 */ /* 0x000fc40000010017 */
        /* <DEDUP_REMOVED lines=8> */
.L_x_6450:
[----:B------:R-:W-:Y:S05]  /*0ab0*/  BSYNC B0 ;  /* 0x0000000000007941 */ /* 0x000fea0003800000 */
.L_x_6449:
        /* <DEDUP_REMOVED lines=16> */
.L_x_6452:
[----:B------:R-:W-:Y:S05]  /*0bc0*/  BSYNC B0 ;  /* 0x0000000000007941 */ /* 0x000fea0003800000 */
.L_x_6451:
        /* <DEDUP_REMOVED lines=8> */
.L_x_6454:
[----:B------:R-:W-:Y:S05]  /*0c50*/  BSYNC B0 ;  /* 0x0000000000007941 */ /* 0x000fea0003800000 */
.L_x_6453:
[----:B------:R-:W-:Y:S01]  /*0c60*/  ISETP.GE.U32.AND P0, PT, R15, 0x7f800000, PT ;  /* 0x7f8000000f00780c */ /* 0x000fe20003f06070 */
[----:B------:R1:W2:Y:S01]  /*0c70*/  MUFU.TANH R27, R14 ;  /* 0x0000000e001b7308 */ /* 0x0002a20000002400 */
[----:B------:R-:W-:Y:S01]  /*0c80*/  IADD3 R16, -R17, 0x40800000, RZ ;  /* 0x4080000011107810 */ /* 0x000fe20007ffe1ff */
[----:B0-----:R-:W-:Y:S01]  /*0c90*/  FADD.FTZ.RZ R26, R22, 1 ;  /* 0x3f800000161a7421 */ /* 0x001fe2000001c000 */
[----:B------:R-:W-:Y:S01]  /*0ca0*/  IADD3 R25, R6, -R17, RZ ;  /* 0x8000001106197210 */ /* 0x000fe20007ffe0ff */
[----:B------:R-:W-:Y:S02]  /*0cb0*/  BSSY B0, `(.L_x_6455) ;  /* 0x000000a000007945 */ /* 0x000fe40003800000 */
[----:B------:R-:W-:Y:S01]  /*0cc0*/  FFMA.FTZ R16, R16, R13, -1 ;  /* 0xbf80000010107423 */ /* 0x000fe2000001000d */
[----:B------:R-:W-:-:S03]  /*0cd0*/  IADD3 R26, R26, -0x3f400000, RZ ;  /* 0xc0c000001a1a7810 */ /* 0x000fc60007ffe0ff */
[----:B------:R-:W-:Y:S02]  /*0ce0*/  FADD.FTZ R25, R25, R16 ;  /* 0x0000001019197221 */ /* 0x000fe40000010000 */
[----:B-1----:R-:W-:Y:S05]  /*0cf0*/  @!P0 BRA `(.L_x_6456) ;  /* 0x0000000000148947 */ /* 0x002fea0003800000 */
[----:B------:R-:W-:-:S13]  /*0d00*/  ISETP.GE.AND P0, PT, R15, -0x407fffff, PT ;  /* 0xbf8000010f00780c */ /* 0x000fda0003f06270 */
[----:B------:R-:W-:-:S05]  /*0d10*/  @P0 MOV R14, 0x7f800000 ;  /* 0x7f800000000e0802 */ /* 0x000fca0000000f00 */
[C---:B------:R-:W-:Y:S01]  /*0d20*/  @P0 FFMA.FTZ R24, R15.reuse, R14, +INF ;  /* 0x7f8000000f180423 */ /* 0x040fe2000001000e */
[----:B------:R-:W-:-:S04]  /*0d30*/  FSETP.NEU.FTZ.AND P0, PT, R15, RZ, PT ;  /* 0x000000ff0f00720b */ /* 0x000fc80003f1d000 */
[----:B------:R-:W-:-:S09]  /*0d40*/  FSEL R24, R24, -RZ, P0 ;  /* 0x800000ff18187208 */ /* 0x000fd20000000000 */
.L_x_6456:
[----:B------:R-:W-:Y:S05]  /*0d50*/  BSYNC B0 ;  /* 0x0000000000007941 */ /* 0x000fea0003800000 */
.L_x_6455:
        /* <DEDUP_REMOVED lines=11> */
[----:B------:R-:W3:Y:S03]  /*0e10*/  MUFU.TANH R19, R19 ;  /* 0x0000001300137308 */ /* 0x000ee60000002400 */
[----:B------:R-:W-:Y:S01]  /*0e20*/  FADD.FTZ R14, R13, R26 ;  /* 0x0000001a0d0e7221 */ /* 0x000fe20000010000 */
[----:B------:R-:W-:-:S03]  /*0e30*/  FFMA.FTZ R16, R25, R16, 0.19988867640495300293 ;  /* 0x3e4caf9e19107423 */ /* 0x000fc60000010010 */
[C---:B------:R-:W-:Y:S01]  /*0e40*/  FFMA.FTZ R13, R14.reuse, -R12, 0.10546888411045074463 ;  /* 0x3dd800120e0d7423 */ /* 0x040fe2000001080c */
[----:B------:R-:W4:Y:S01]  /*0e50*/  MUFU.TANH R18, R18 ;  /* 0x0000001200127308 */ /* 0x000f220000002400 */
[C---:B------:R-:W-:Y:S02]  /*0e60*/  FFMA.FTZ R16, R25.reuse, R16, -0.25000196695327758789 ;  /* 0xbe80004219107423 */ /* 0x040fe40000010010 */
[C---:B------:R-:W-:Y:S02]  /*0e70*/  FFMA.FTZ R13, R14.reuse, R13, -0.13229703903198242188 ;  /* 0xbe0778e00e0d7423 */ /* 0x040fe4000001000d */
[C---:B------:R-:W-:Y:S02]  /*0e80*/  FFMA.FTZ R16, R25.reuse, R16, 0.33333510160446166992 ;  /* 0x3eaaaae619107423 */ /* 0x040fe40000010010 */
        /* <DEDUP_REMOVED lines=8> */
.L_x_6458:
[----:B------:R-:W-:Y:S05]  /*0f10*/  BSYNC B0 ;  /* 0x0000000000007941 */ /* 0x000fea0003800000 */
.L_x_6457:
[----:B------:R-:W-:Y:S01]  /*0f20*/  FFMA.FTZ R21, R14, R13, -0.16641564667224884033 ;  /* 0xbe2a68dd0e157423 */ /* 0x000fe2000001000d */
[C---:B------:R-:W-:Y:S01]  /*0f30*/  FMUL.FTZ R16, R25.reuse, R16 ;  /* 0x0000001019107220 */ /* 0x040fe20000410000 */
[----:B------:R-:W0:Y:S01]  /*0f40*/  LDC.64 R12, c[0x0][0x218] ;  /* 0x00008600ff0c7b82 */ /* 0x000e220000000a00 */
[----:B------:R-:W-:Y:S01]  /*0f50*/  ISETP.GE.U32.AND P0, PT, R6, 0x7f800000, PT ;  /* 0x7f8000000600780c */ /* 0x000fe20003f06070 */
[----:B------:R-:W1:Y:S01]  /*0f60*/  MUFU.TANH R24, R24 ;  /* 0x0000001800187308 */ /* 0x000e620000002400 */
[----:B------:R-:W-:Y:S01]  /*0f70*/  FFMA.FTZ R25, R25, R16, R25 ;  /* 0x0000001019197223 */ /* 0x000fe20000010019 */
[C---:B------:R-:W-:Y:S01]  /*0f80*/  FFMA.FTZ R21, R14.reuse, R21, 0.19988867640495300293 ;  /* 0x3e4caf9e0e157423 */ /* 0x040fe20000010015 */
[----:B------:R-:W-:Y:S01]  /*0f90*/  I2FP.F32.S32 R17, R17 ;  /* 0x0000001100117245 */ /* 0x000fe20000201400 */
[----:B------:R-:W-:Y:S02]  /*0fa0*/  BSSY B0, `(.L_x_6459) ;  /* 0x000000d000007945 */ /* 0x000fe40003800000 */
[----:B------:R-:W-:-:S02]  /*0fb0*/  FFMA.FTZ R21, R14, R21, -0.25000196695327758789 ;  /* 0xbe8000420e157423 */ /* 0x000fc40000010015 */
[----:B------:R3:W0:Y:S01]  /*0fc0*/  MUFU.TANH R16, R23 ;  /* 0x0000001700107308 */ /* 0x0006220000002400 */
[----:B------:R-:W-:Y:S01]  /*0fd0*/  FMUL.FTZ R20, R17, 1.1920928955078125e-07 ;  /* 0x3400000011147820 */ /* 0x000fe20000410000 */
[----:B------:R-:W-:-:S03]  /*0fe0*/  FFMA.FTZ R21, R14, R21, 0.33333510160446166992 ;  /* 0x3eaaaae60e157423 */ /* 0x000fc60000010015 */
[----:B------:R-:W-:Y:S01]  /*0ff0*/  FFMA.FTZ R17, R20, 0.69314718246459960938, R25 ;  /* 0x3f31721814117823 */ /* 0x000fe20000010019 */
[----:B------:R-:W-:Y:S01]  /*1000*/  FFMA.FTZ R21, R14, R21, -0.5 ;  /* 0xbf0000000e157423 */ /* 0x000fe20000010015 */
[----:B------:R-:W-:Y:S06]  /*1010*/  @!P0 BRA `(.L_x_6460) ;  /* 0x0000000000148947 */ /* 0x000fec0003800000 */
[----:B------:R-:W-:-:S13]  /*1020*/  ISETP.GE.AND P0, PT, R6, -0x407fffff, PT ;  /* 0xbf8000010600780c */ /* 0x000fda0003f06270 */
[----:B---3--:R-:W-:-:S05]  /*1030*/  @P0 MOV R23, 0x7f800000 ;  /* 0x7f80000000170802 */ /* 0x008fca0000000f00 */
[C---:B------:R-:W-:Y:S01]  /*1040*/  @P0 FFMA.FTZ R17, R6.reuse, R23, +INF ;  /* 0x7f80000006110423 */ /* 0x040fe20000010017 */
[----:B------:R-:W-:-:S04]  /*1050*/  FSETP.NEU.FTZ.AND P0, PT, R6, RZ, PT ;  /* 0x000000ff0600720b */ /* 0x000fc80003f1d000 */
[----:B------:R-:W-:-:S09]  /*1060*/  FSEL R17, R17, -RZ, P0 ;  /* 0x800000ff11117208 */ /* 0x000fd20000000000 */
.L_x_6460:
[----:B------:R-:W-:Y:S05]  /*1070*/  BSYNC B0 ;  /* 0x0000000000007941 */ /* 0x000fea0003800000 */
.L_x_6459:
[----:B------:R-:W-:Y:S01]  /*1080*/  ISETP.GE.U32.AND P0, PT, R22, 0x7f800000, PT ;  /* 0x7f8000001600780c */ /* 0x000fe20003f06070 */
[----:B------:R-:W0:Y:S01]  /*1090*/  MUFU.TANH R17, R17 ;  /* 0x0000001100117308 */ /* 0x000e220000002400 */
        /* <DEDUP_REMOVED lines=12> */
.L_x_6462:
[----:B------:R-:W-:Y:S05]  /*1160*/  BSYNC B0 ;  /* 0x0000000000007941 */ /* 0x000fea0003800000 */
.L_x_6461:
[----:B------:R-:W5:Y:S01]  /*1170*/  MUFU.TANH R14, R14 ;  /* 0x0000000e000e7308 */ /* 0x000f620000002400 */
[----:B0-----:R-:W-:-:S04]  /*1180*/  IMAD.WIDE.U32 R12, R0, 0x2, R12 ;  /* 0x00000002000c7825 */ /* 0x001fc800078e000c */
[----:B--2---:R-:W-:Y:S01]  /*1190*/  FMUL.FTZ R27, R2, R27 ;  /* 0x0000001b021b7220 */ /* 0x004fe20000410000 */
[----:B------:R-:W-:Y:S01]  /*11a0*/  FMUL.FTZ R8, R8, R29 ;  /* 0x0000001d08087220 */ /* 0x000fe20000410000 */
[----:B------:R-:W-:Y:S01]  /*11b0*/  FMUL.FTZ R19, R4, R19 ;  /* 0x0000001304137220 */ /* 0x000fe20000410000 */
[----:B----4-:R-:W-:Y:S01]  /*11c0*/  FMUL.FTZ R18, R9, R18 ;  /* 0x0000001209127220 */ /* 0x010fe20000410000 */
[----:B-1----:R-:W-:Y:S01]  /*11d0*/  FMUL.FTZ R6, R5, R24 ;  /* 0x0000001805067220 */ /* 0x002fe20000410000 */
[----:B------:R-:W-:Y:S01]  /*11e0*/  FMUL.FTZ R11, R11, R16 ;  /* 0x000000100b0b7220 */ /* 0x000fe20000410000 */
[----:B------:R-:W-:Y:S01]  /*11f0*/  FMUL.FTZ R10, R10, R17 ;  /* 0x000000110a0a7220 */ /* 0x000fe20000410000 */
[----:B------:R-:W-:Y:S01]  /*1200*/  IMAD.WIDE R12, R3, 0x10, R12 ;  /* 0x00000010030c7825 */ /* 0x000fe200078e020c */
[----:B------:R-:W-:Y:S02]  /*1210*/  F2FP.F16.F32.PACK_AB R4, R8, R27 ;  /* 0x0000001b0804723e */ /* 0x000fe400000000ff */
[----:B------:R-:W-:-:S02]  /*1220*/  F2FP.F16.F32.PACK_AB R5, R18, R19 ;  /* 0x000000131205723e */ /* 0x000fc400000000ff */
[----:B------:R-:W-:Y:S01]  /*1230*/  F2FP.F16.F32.PACK_AB R6, R11, R6 ;  /* 0x000000060b06723e */ /* 0x000fe200000000ff */
[----:B-----5:R-:W-:-:S05]  /*1240*/  FMUL.FTZ R7, R7, R14 ;  /* 0x0000000e07077220 */ /* 0x020fca0000410000 */
[----:B------:R-:W-:-:S05]  /*1250*/  F2FP.F16.F32.PACK_AB R7, R7, R10 ;  /* 0x0000000a0707723e */ /* 0x000fca00000000ff */
[----:B------:R-:W-:Y:S01]  /*1260*/  STG.E.128 desc[UR4][R12.64], R4 ;  /* 0x000000040c007986 */ /* 0x000fe2000c101d04 */
[----:B------:R-:W-:Y:S05]  /*1270*/  EXIT ;  /* 0x000000000000794d */ /* 0x000fea0003800000 */
.L_x_6446:
        /* <DEDUP_REMOVED lines=92> */
.L_x_6466:
[----:B------:R-:W-:Y:S05]  /*1840*/  BSYNC B1 ;  /* 0x0000000000017941 */ /* 0x000fea0003800000 */
.L_x_6465:
[----:B------:R-:W0:Y:S02]  /*1850*/  MUFU.TANH R3, R3 ;  /* 0x0000000300037308 */ /* 0x000e240000002400 */
[----:B0-----:R-:W-:-:S05]  /*1860*/  FMUL.FTZ R2, R20, R3 ;  /* 0x0000000314027220 */ /* 0x001fca0000410000 */
[----:B------:R-:W-:-:S07]  /*1870*/  F2FP.F16.F32.PACK_AB R2, RZ, R2 ;  /* 0x00000002ff02723e */ /* 0x000fce00000000ff */
.L_x_6464:
[----:B------:R-:W-:Y:S05]  /*1880*/  BSYNC B0 ;  /* 0x0000000000007941 */ /* 0x000fea0003800000 */
.L_x_6463:
        /* <DEDUP_REMOVED lines=37> */
.L_x_6470:
[----:B------:R-:W-:Y:S05]  /*1ae0*/  BSYNC B1 ;  /* 0x0000000000017941 */ /* 0x000fea0003800000 */
.L_x_6469:
[----:B------:R-:W0:Y:S02]  /*1af0*/  MUFU.TANH R3, R4 ;  /* 0x0000000400037308 */ /* 0x000e240000002400 */
[----:B0-----:R-:W-:-:S05]  /*1b00*/  FMUL.FTZ R3, R16, R3 ;  /* 0x0000000310037220 */ /* 0x001fca0000410000 */
[----:B------:R-:W-:-:S07]  /*1b10*/  F2FP.F16.F32.PACK_AB R3, RZ, R3 ;  /* 0x00000003ff03723e */ /* 0x000fce00000000ff */
.L_x_6468:
[----:B------:R-:W-:Y:S05]  /*1b20*/  BSYNC B0 ;  /* 0x0000000000007941 */ /* 0x000fea0003800000 */
.L_x_6467:
        /* <DEDUP_REMOVED lines=37> */
.L_x_6474:
[----:B------:R-:W-:Y:S05]  /*1d80*/  BSYNC B1 ;  /* 0x0000000000017941 */ /* 0x000fea0003800000 */
.L_x_6473:
[----:B------:R-:W0:Y:S02]  /*1d90*/  MUFU.TANH R5, R5 ;  /* 0x0000000500057308 */ /* 0x000e240000002400 */
[----:B0-----:R-:W-:-:S05]  /*1da0*/  FMUL.FTZ R4, R22, R5 ;  /* 0x0000000516047220 */ /* 0x001fca0000410000 */
[----:B------:R-:W-:-:S07]  /*1db0*/  F2FP.F16.F32.PACK_AB R4, RZ, R4 ;  /* 0x00000004ff04723e */ /* 0x000fce00000000ff */
.L_x_6472:
[----:B------:R-:W-:Y:S05]  /*1dc0*/  BSYNC B0 ;  /* 0x0000000000007941 */ /* 0x000fea0003800000 */
.L_x_6471:
        /* <DEDUP_REMOVED lines=37> */
.L_x_6478:
[----:B------:R-:W-:Y:S05]  /*2020*/  BSYNC B1 ;  /* 0x0000000000017941 */ /* 0x000fea0003800000 */
.L_x_6477:
[----:B------:R-:W0:Y:S02]  /*2030*/  MUFU.TANH R6, R6 ;  /* 0x0000000600067308 */ /* 0x000e240000002400 */
[----:B0-----:R-:W-:-:S05]  /*2040*/  FMUL.FTZ R5, R23, R6 ;  /* 0x0000000617057220 */ /* 0x001fca0000410000 */
[----:B------:R-:W-:-:S07]  /*2050*/  F2FP.F16.F32.PACK_AB R5, RZ, R5 ;  /* 0x00000005ff05723e */ /* 0x000fce00000000ff */
.L_x_6476:
[----:B------:R-:W-:Y:S05]  /*2060*/  BSYNC B0 ;  /* 0x0000000000007941 */ /* 0x000fea0003800000 */
.L_x_6475:
        /* <DEDUP_REMOVED lines=37> */
.L_x_6482:
[----:B------:R-:W-:Y:S05]  /*22c0*/  BSYNC B1 ;  /* 0x0000000000017941 */ /* 0x000fea0003800000 */
.L_x_6481:
[----:B------:R-:W0:Y:S02]  /*22d0*/  MUFU.TANH R6, R7 ;  /* 0x0000000700067308 */ /* 0x000e240000002400 */
[----:B0-----:R-:W-:-:S05]  /*22e0*/  FMUL.FTZ R6, R21, R6 ;  /* 0x0000000615067220 */ /* 0x001fca0000410000 */
[----:B------:R-:W-:-:S07]  /*22f0*/  F2FP.F16.F32.PACK_AB R6, RZ, R6 ;  /* 0x00000006ff06723e */ /* 0x000fce00000000ff */
.L_x_6480:
[----:B------:R-:W-:Y:S05]  /*2300*/  BSYNC B0 ;  /* 0x0000000000007941 */ /* 0x000fea0003800000 */
.L_x_6479:
        /* <DEDUP_REMOVED lines=37> */
.L_x_6486:
[----:B------:R-:W-:Y:S05]  /*2560*/  BSYNC B1 ;  /* 0x0000000000017941 */ /* 0x000fea0003800000 */
.L_x_6485:
[----:B------:R-:W0:Y:S02]  /*2570*/  MUFU.TANH R8, R8 ;  /* 0x0000000800087308 */ /* 0x000e240000002400 */
[----:B0-----:R-:W-:-:S05]  /*2580*/  FMUL.FTZ R7, R19, R8 ;  /* 0x0000000813077220 */ /* 0x001fca0000410000 */
[----:B------:R-:W-:-:S07]  /*2590*/  F2FP.F16.F32.PACK_AB R7, RZ, R7 ;  /* 0x00000007ff07723e */ /* 0x000fce00000000ff */
.L_x_6484:
[----:B------:R-:W-:Y:S05]  /*25a0*/  BSYNC B0 ;  /* 0x0000000000007941 */ /* 0x000fea0003800000 */
.L_x_6483:
        /* <DEDUP_REMOVED lines=37> */
.L_x_6490:
[----:B------:R-:W-:Y:S05]  /*2800*/  BSYNC B1 ;  /* 0x0000000000017941 */ /* 0x000fea0003800000 */
.L_x_6489:
[----:B------:R-:W0:Y:S02]  /*2810*/  MUFU.TANH R8, R9 ;  /* 0x0000000900087308 */ /* 0x000e240000002400 */
[----:B0-----:R-:W-:-:S05]  /*2820*/  FMUL.FTZ R8, R13, R8 ;  /* 0x000000080d087220 */ /* 0x001fca0000410000 */
[----:B------:R-:W-:-:S07]  /*2830*/  F2FP.F16.F32.PACK_AB R8, RZ, R8 ;  /* 0x00000008ff08723e */ /* 0x000fce00000000ff */
.L_x_6488:
[----:B------:R-:W-:Y:S05]  /*2840*/  BSYNC B0 ;  /* 0x0000000000007941 */ /* 0x000fea0003800000 */
.L_x_6487:
        /* <DEDUP_REMOVED lines=37> */
.L_x_6494:
[----:B------:R-:W-:Y:S05]  /*2aa0*/  BSYNC B1 ;  /* 0x0000000000017941 */ /* 0x000fea0003800000 */
.L_x_6493:
[----:B------:R-:W0:Y:S02]  /*2ab0*/  MUFU.TANH R9, R10 ;  /* 0x0000000a00097308 */ /* 0x000e240000002400 */
[----:B0-----:R-:W-:-:S05]  /*2ac0*/  FMUL.FTZ R9, R12, R9 ;  /* 0x000000090c097220 */ /* 0x001fca0000410000 */
[----:B------:R-:W-:-:S07]  /*2ad0*/  F2FP.F16.F32.PACK_AB R9, RZ, R9 ;  /* 0x00000009ff09723e */ /* 0x000fce00000000ff */
.L_x_6492:
[----:B------:R-:W-:Y:S05]  /*2ae0*/  BSYNC B0 ;  /* 0x0000000000007941 */ /* 0x000fea0003800000 */
.L_x_6491:
        /* <DEDUP_REMOVED lines=22> */
.L_x_6497:
[----:B------:R-:W-:-:S13]  /*2c50*/  ISETP.GE.AND P0, PT, R18, R17, PT ;  /* 0x000000111200720c */ /* 0x000fda0003f06270 */
[----:B------:R-:W-:Y:S05]  /*2c60*/  @P0 BRA `(.L_x_6499) ;  /* 0x0000000000300947 */ /* 0x000fea0003800000 */
[----:B0-----:R-:W0:Y:S01]  /*2c70*/  LDC.64 R2, c[0x0][0x218] ;  /* 0x00008600ff027b82 */ /* 0x001e220000000a00 */
[----:B------:R-:W-:Y:S02]  /*2c80*/  IADD3 R11, R0, R18, RZ ;  /* 0x00000012000b7210 */ /* 0x000fe40007ffe0ff */
[----:B------:R-:W-:-:S03]  /*2c90*/  IADD3 R18, R18, 0x80, RZ ;  /* 0x0000008012127810 */ /* 0x000fc60007ffe0ff */
[----:B0-----:R-:W-:-:S05]  /*2ca0*/  IMAD.WIDE.U32 R2, R11, 0x2, R2 ;  /* 0x000000020b027825 */ /* 0x001fca00078e0002 */
[----:B------:R1:W-:Y:S02]  /*2cb0*/  STG.E.U16 desc[UR4][R2.64], R5 ;  /* 0x0000000502007986 */ /* 0x0003e4000c101504 */
.L_x_6498:
[----:B------:R-:W-:-:S13]  /*2cc0*/  ISETP.GE.AND P0, PT, R18, R17, PT ;  /* 0x000000111200720c */ /* 0x000fda0003f06270 */
[----:B------:R-:W-:Y:S05]  /*2cd0*/  @P0 BRA `(.L_x_6500) ;  /* 0x0000000000340947 */ /* 0x000fea0003800000 */
[----:B01----:R-:W0:Y:S01]  /*2ce0*/  LDC.64 R2, c[0x0][0x218] ;  /* 0x00008600ff027b82 */ /* 0x003e220000000a00 */
[----:B------:R-:W-:Y:S02]  /*2cf0*/  IADD3 R5, R0, R18, RZ ;  /* 0x0000001200057210 */ /* 0x000fe40007ffe0ff */
[----:B------:R-:W-:-:S03]  /*2d00*/  IADD3 R18, R18, 0x80, RZ ;  /* 0x0000008012127810 */ /* 0x000fc60007ffe0ff */
[----:B0-----:R-:W-:-:S05]  /*2d10*/  IMAD.WIDE.U32 R2, R5, 0x2, R2 ;  /* 0x0000000205027825 */ /* 0x001fca00078e0002 */
[----:B------:R1:W-:Y:S02]  /*2d20*/  STG.E.U16 desc[UR4][R2.64], R6 ;  /* 0x0000000602007986 */ /* 0x0003e4000c101504 */
.L_x_6499:
        /* <DEDUP_REMOVED lines=8> */
.L_x_6500:
[----:B------:R-:W-:Y:S05]  /*2db0*/  BSYNC B1 ;  /* 0x0000000000017941 */ /* 0x000fea0003800000 */
.L_x_6496:
[----:B------:R-:W-:-:S13]  /*2dc0*/  ISETP.GE.AND P0, PT, R18, R17, PT ;  /* 0x000000111200720c */ /* 0x000fda0003f06270 */
[----:B012---:R-:W0:Y:S01]  /*2dd0*/  @!P0 LDC.64 R2, c[0x0][0x218] ;  /* 0x00008600ff028b82 */ /* 0x007e220000000a00 */
[----:B------:R-:W-:Y:S02]  /*2de0*/  @!P0 IADD3 R5, R0, R18, RZ ;  /* 0x0000001200058210 */ /* 0x000fe40007ffe0ff */
[----:B------:R-:W-:-:S03]  /*2df0*/  @!P0 IADD3 R18, R18, 0x80, RZ ;  /* 0x0000008012128810 */ /* 0x000fc60007ffe0ff */
[----:B0-----:R-:W-:-:S05]  /*2e00*/  @!P0 IMAD.WIDE.U32 R2, R5, 0x2, R2 ;  /* 0x0000000205028825 */ /* 0x001fca00078e0002 */
[----:B------:R2:W-:Y:S02]  /*2e10*/  @!P0 STG.E.U16 desc[UR4][R2.64], R8 ;  /* 0x0000000802008986 */ /* 0x0005e4000c101504 */
.L_x_6501:
[----:B------:R-:W-:Y:S05]  /*2e20*/  BSYNC B0 ;  /* 0x0000000000007941 */ /* 0x000fea0003800000 */
.L_x_6495:
        /* <DEDUP_REMOVED lines=8> */
.L_x_6502:
        /* <DEDUP_REMOVED lines=13> */
.L_x_8615:


//--------------------- .text._ZN2at6native18elementwise_kernelILi128ELi4EZNS0_15gpu_kernel_implIZZZNS0_61_GLOBAL__N__b29612f4_23_ActivationMishKernel_cu_9e10b42f_310211mish_kernelERNS_18TensorIteratorBaseEENKUlvE_clEvENKUlvE0_clEvEUlfE_EEvS5_RKT_EUliE_EEviT1_ --------------------------
	.section	.text._ZN2at6native18elementwise_kernelILi128ELi4EZNS0_15gpu_kernel_implIZZZNS0_61_GLOBAL__N__b29612f4_23_ActivationMishKernel_cu_9e10b42f_310211mish_kernelERNS_18TensorIteratorBaseEENKUlvE_clEvENKUlvE0_clEvEUlfE_EEvS5_RKT_EUliE_EEviT1_,"ax",@progbits
	.align	128
        .global         _ZN2at6native18elementwise_kernelILi128ELi4EZNS0_15gpu_kernel_implIZZZNS0_61_GLOBAL__N__b29612f4_23_ActivationMishKernel_cu_9e10b42f_310211mish_kernelERNS_18TensorIteratorBaseEENKUlvE_clEvENKUlvE0_clEvEUlfE_EEvS5_RKT_EUliE_EEviT1_
        .type           _ZN2at6native18elementwise_kernelILi128ELi4EZNS0_15gpu_kernel_implIZZZNS0_61_GLOBAL__N__b29612f4_23_ActivationMishKernel_cu_9e10b42f_310211mish_kernelERNS_18TensorIteratorBaseEENKUlvE_clEvENKUlvE0_clEvEUlfE_EEvS5_RKT_EUliE_EEviT1_,@function
        .size           _ZN2at6native18elementwise_kernelILi128ELi4EZNS0_15gpu_kernel_implIZZZNS0_61_GLOBAL__N__b29612f4_23_ActivationMishKernel_cu_9e10b42f_310211mish_kernelERNS_18TensorIteratorBaseEENKUlvE_clEvENKUlvE0_clEvEUlfE_EEvS5_RKT_EUliE_EEviT1_,(.L_x_8616 - _ZN2at6native18elementwise_kernelILi128ELi4EZNS0_15gpu_kernel_implIZZZNS0_61_GLOBAL__N__b29612f4_23_ActivationMishKernel_cu_9e10b42f_310211mish_kernelERNS_18TensorIteratorBaseEENKUlvE_clEvENKUlvE0_clEvEUlfE_EEvS5_RKT_EUliE_EEviT1_)
        .other          _ZN2at6native18elementwise_kernelILi128ELi4EZNS0_15gpu_kernel_implIZZZNS0_61_GLOBAL__N__b29612f4_23_ActivationMishKernel_cu_9e10b42f_310211mish_kernelERNS_18TensorIteratorBaseEENKUlvE_clEvENKUlvE0_clEvEUlfE_EEvS5_RKT_EUliE_EEviT1_,@"STO_CUDA_ENTRY STV_DEFAULT"
_ZN2at6native18elementwise_kernelILi128ELi4EZNS0_15gpu_kernel_implIZZZNS0_61_GLOBAL__N__b29612f4_23_ActivationMishKernel_cu_9e10b42f_310211mish_kernelERNS_18TensorIteratorBaseEENKUlvE_clEvENKUlvE0_clEvEUlfE_EEvS5_RKT_EUliE_EEviT1_:
.text._ZN2at6native18elementwise_kernelILi128ELi4EZNS0_15gpu_kernel_implIZZZNS0_61_GLOBAL__N__b29612f4_23_ActivationMishKernel_cu_9e10b42f_310211mish_kernelERNS_18TensorIteratorBaseEENKUlvE_clEvENKUlvE0_clEvEUlfE_EEvS5_RKT_EUliE_EEviT1_:
        /* <DEDUP_REMOVED lines=315> */
.L_x_6505:
        /* <DEDUP_REMOVED lines=22> */
.L_x_6510:
[----:B------:R-:W2:Y:S02]  /*1510*/  LDG.E.U8 R0, desc[UR36][R2.64] ;  /* 0x0000002402007981 */ /* 0x000ea4000c1e1100 */
[----:B--2---:R-:W-:Y:S01]  /*1520*/  I2FP.F32.U32 R0, R0 ;  /* 0x0000000000007245 */ /* 0x004fe20000201000 */
[----:B------:R-:W-:Y:S06]  /*1530*/  BRA `(.L_x_6512) ;  /* 0x0000000c002c7947 */ /* 0x000fec0003800000 */
.L_x_6509:
        /* <DEDUP_REMOVED lines=9> */
.L_x_6514:
[----:B------:R-:W2:Y:S02]  /*15d0*/  LDG.E R0, desc[UR36][R2.64] ;  /* 0x0000002402007981 */ /* 0x000ea4000c1e1900 */
[----:B--2---:R-:W-:Y:S01]  /*15e0*/  I2FP.F32.S32 R0, R0 ;  /* 0x0000000000007245 */ /* 0x004fe20000201400 */
[----:B------:R-:W-:Y:S06]  /*15f0*/  BRA `(.L_x_6512) ;  /* 0x0000000800fc7947 */ /* 0x000fec0003800000 */
.L_x_6513:
[----:B------:R-:W2:Y:S02]  /*1600*/  LDG.E.U16 R0, desc[UR36][R2.64] ;  /* 0x0000002402007981 */ /* 0x000ea4000c1e1500 */
[----:B--2---:R-:W0:Y:S01]  /*1610*/  I2F.S16 R0, R0 ;  /* 0x0000000000007306 */ /* 0x004e220000101400 */
[----:B------:R-:W-:Y:S05]  /*1620*/  BRA `(.L_x_6512) ;  /* 0x0000000800f07947 */ /* 0x000fea0003800000 */
.L_x_6508:
        /* <DEDUP_REMOVED lines=8> */
.L_x_6516:
[----:B------:R-:W2:Y:S02]  /*16b0*/  LDG.E.U16 R0, desc[UR36][R2.64] ;  /* 0x0000002402007981 */ /* 0x000ea4000c1e1500 */
[----:B--2---:R-:W-:Y:S01]  /*16c0*/  HADD2.F32 R0, -RZ, R0.H0_H0 ;  /* 0x20000000ff007230 */ /* 0x004fe20000004100 */
[----:B------:R-:W-:Y:S06]  /*16d0*/  BRA `(.L_x_6512) ;  /* 0x0000000800c47947 */ /* 0x000fec0003800000 */
.L_x_6515:
        /* <DEDUP_REMOVED lines=8> */
.L_x_6518:
[----:B------:R-:W2:Y:S02]  /*1760*/  LDG.E.U16 R0, desc[UR36][R2.64] ;  /* 0x0000002402007981 */ /* 0x000ea4000c1e1500 */
[----:B--2---:R-:W-:Y:S01]  /*1770*/  HADD2.F32 R0, -RZ, R0.H0_H0 ;  /* 0x20000000ff007230 */ /* 0x004fe20000004100 */
[----:B------:R-:W-:Y:S06]  /*1780*/  BRA `(.L_x_6512) ;  /* 0x0000000800987947 */ /* 0x000fec0003800000 */
.L_x_6517:
[----:B------:R-:W2:Y:S01]  /*1790*/  LDG.E.64 R2, desc[UR36][R2.64] ;  /* 0x0000002402027981 */ /* 0x000ea2000c1e1b00 */
[----:B------:R-:W-:Y:S01]  /*17a0*/  UMOV UR4, 0xf0000000 ;  /* 0xf000000000047882 */ /* 0x000fe20000000000 */
[----:B------:R-:W-:Y:S01]  /*17b0*/  UMOV UR5, 0x380fffff ;  /* 0x380fffff00057882 */ /* 0x000fe20000000000 */
[----:B--2---:R-:W0:Y:S01]  /*17c0*/  F2F.F32.F64 R0, R2 ;  /* 0x0000000200007310 */ /* 0x004e220000301000 */
[----:B------:R-:W-:-:S14]  /*17d0*/  DSETP.GEU.AND P0, PT, |R2|, UR4, PT ;  /* 0x0000000402007e2a */ /* 0x000fdc000bf0e200 */
[----:B0-----:R-:W-:Y:S01]  /*17e0*/  @!P0 FMUL R0, R0, 1.175494350822287508e-38 ;  /* 0x0080000000008820 */ /* 0x001fe20000400000 */
[----:B------:R-:W-:Y:S06]  /*17f0*/  BRA `(.L_x_6512) ;  /* 0x00000008007c7947 */ /* 0x000fec0003800000 */
.L_x_6507:
        /* <DEDUP_REMOVED lines=12> */
.L_x_6521:
[----:B------:R-:W2:Y:S01]  /*18c0*/  LDG.E.64 R2, desc[UR36][R2.64] ;  /* 0x0000002402027981 */ /* 0x000ea2000c1e1b00 */
[----:B------:R-:W-:Y:S01]  /*18d0*/  UMOV UR4, 0xf0000000 ;  /* 0xf000000000047882 */ /* 0x000fe20000000000 */
[----:B------:R-:W-:Y:S01]  /*18e0*/  UMOV UR5, 0x380fffff ;  /* 0x380fffff00057882 */ /* 0x000fe20000000000 */
[----:B--2---:R-:W0:Y:S01]  /*18f0*/  F2F.F32.F64 R0, R2 ;  /* 0x0000000200007310 */ /* 0x004e220000301000 */
[----:B------:R-:W-:-:S14]  /*1900*/  DSETP.GEU.AND P0, PT, |R2|, UR4, PT ;  /* 0x0000000402007e2a */ /* 0x000fdc000bf0e200 */
[----:B0-----:R-:W-:Y:S01]  /*1910*/  @!P0 FMUL R0, R0, 1.175494350822287508e-38 ;  /* 0x0080000000008820 */ /* 0x001fe20000400000 */
[----:B------:R-:W-:Y:S06]  /*1920*/  BRA `(.L_x_6512) ;  /* 0x0000000800307947 */ /* 0x000fec0003800000 */
.L_x_6520:
        /* <DEDUP_REMOVED lines=26> */
.L_x_6523:
[----:B------:R-:W2:Y:S02]  /*1ad0*/  LDG.E.U8 R2, desc[UR36][R2.64] ;  /* 0x0000002402027981 */ /* 0x000ea4000c1e1100 */
[C---:B--2---:R-:W-:Y:S02]  /*1ae0*/  IMAD.SHL.U32 R0, R2.reuse, 0x2000000, RZ ;  /* 0x0200000002007824 */ /* 0x044fe400078e00ff */
[----:B------:R-:W-:-:S03]  /*1af0*/  IMAD.SHL.U32 R5, R2, 0x1000000, RZ ;  /* 0x0100000002057824 */ /* 0x000fc600078e00ff */
[----:B------:R-:W-:-:S13]  /*1b00*/  ISETP.GE.U32.AND P0, PT, R0, 0x8000000, PT ;  /* 0x080000000000780c */ /* 0x000fda0003f06070 */
[C---:B------:R-:W-:Y:S01]  /*1b10*/  @!P0 SHF.L.U32 R0, R2.reuse, 0x8, RZ ;  /* 0x0000000802008819 */ /* 0x040fe200000006ff */
        /* <DEDUP_REMOVED lines=8> */
.L_x_6522:
[----:B------:R-:W2:Y:S02]  /*1ba0*/  LDG.E.U16 R0, desc[UR36][R2.64] ;  /* 0x0000002402007981 */ /* 0x000ea4000c1e1500 */
[----:B--2---:R-:W-:Y:S01]  /*1bb0*/  IMAD.U32 R0, R0, 0x10000, RZ ;  /* 0x0001000000007824 */ /* 0x004fe200078e00ff */
[----:B------:R-:W-:Y:S06]  /*1bc0*/  BRA `(.L_x_6512) ;  /* 0x0000000400887947 */ /* 0x000fec0003800000 */
.L_x_6519:
        /* <DEDUP_REMOVED lines=11> */
.L_x_6526:
        /* <DEDUP_REMOVED lines=20> */
.L_x_6528:
[----:B------:R-:W-:Y:S05]  /*1dc0*/  BSYNC B0 ;  /* 0x0000000000007941 */ /* 0x000fea0003800000 */
.L_x_6527:
[----:B------:R-:W-:Y:S01]  /*1dd0*/  LEA R3, R0, 0x3b800000, 0x17 ;  /* 0x3b80000000037811 */ /* 0x000fe200078eb8ff */
[----:B------:R-:W-:-:S05]  /*1de0*/  IMAD.SHL.U32 R0, R2, 0x100000, RZ ;  /* 0x0010000002007824 */ /* 0x000fca00078e00ff */
[----:B------:R-:W-:Y:S01]  /*1df0*/  LOP3.LUT R0, R3, R0, R4, 0xfe, !PT ;  /* 0x0000000003007212 */ /* 0x000fe200078efe04 */
[----:B------:R-:W-:Y:S06]  /*1e00*/  BRA `(.L_x_6512) ;  /* 0x0000000000f87947 */ /* 0x000fec0003800000 */
.L_x_6525:
        /* <DEDUP_REMOVED lines=20> */
.L_x_6530:
[----:B------:R-:W-:Y:S05]  /*1f50*/  BSYNC B0 ;  /* 0x0000000000007941 */ /* 0x000fea0003800000 */
.L_x_6529:
[----:B------:R-:W-:Y:S01]  /*1f60*/  LEA R3, R0, 0x37800000, 0x17 ;  /* 0x3780000000037811 */ /* 0x000fe200078eb8ff */
[----:B------:R-:W-:-:S05]  /*1f70*/  IMAD.SHL.U32 R0, R2, 0x200000, RZ ;  /* 0x0020000002007824 */ /* 0x000fca00078e00ff */
[----:B------:R-:W-:Y:S01]  /*1f80*/  LOP3.LUT R0, R3, R0, R4, 0xfe, !PT ;  /* 0x0000000003007212 */ /* 0x000fe200078efe04 */
[----:B------:R-:W-:Y:S06]  /*1f90*/  BRA `(.L_x_6512) ;  /* 0x0000000000947947 */ /* 0x000fec0003800000 */
.L_x_6524:
        /* <DEDUP_REMOVED lines=14> */
.L_x_6511:
[----:B------:R-:W-:Y:S01]  /*2080*/  MOV R2, 0x0 ;  /* 0x0000000000027802 */ /* 0x000fe20000000f00 */
[----:B------:R-:W-:Y:S01]  /*2090*/  ULDC.64 UR4, c[0x4][0x128] ;  /* 0x01004a0000047ab9 */ /* 0x000fe20000000a00 */
[----:B------:R-:W-:Y:S01]  /*20a0*/  ULDC.64 UR6, c[0x4][0x18] ;  /* 0x0100060000067ab9 */ /* 0x000fe20000000a00 */
[----:B------:R-:W-:Y:S01]  /*20b0*/  IMAD.U32 R4, RZ, RZ, UR4 ;  /* 0x00000004ff047e24 */ /* 0x000fe2000f8e00ff */
[----:B------:R-:W-:Y:S01]  /*20c0*/  MOV R11, UR7 ;  /* 0x00000007000b7c02 */ /* 0x000fe20008000f00 */
[----:B------:R-:W-:Y:S01]  /*20d0*/  IMAD.U32 R5, RZ, RZ, UR5 ;  /* 0x00000005ff057e24 */ /* 0x000fe2000f8e00ff */
[----:B------:R-:W0:Y:S01]  /*20e0*/  LDC.64 R2, c[0x4][R2] ;  /* 0x0100000002027b82 */ /* 0x000e220000000a00 */
[----:B------:R-:W-:Y:S01]  /*20f0*/  ULDC.64 UR4, c[0x4][0x130] ;  /* 0x01004c0000047ab9 */ /* 0x000fe20000000a00 */
        /* <DEDUP_REMOVED lines=8> */
.L_x_6533:
[----:B------:R-:W-:Y:S01]  /*2180*/  IMAD.MOV.U32 R0, RZ, RZ, RZ ;  /* 0x000000ffff007224 */ /* 0x000fe200078e00ff */
[----:B------:R-:W-:Y:S06]  /*2190*/  BRA `(.L_x_6512) ;  /* 0x0000000000147947 */ /* 0x000fec0003800000 */
.L_x_6532:
[----:B------:R-:W2:Y:S02]  /*21a0*/  LDG.E.64 R2, desc[UR36][R2.64] ;  /* 0x0000002402027981 */ /* 0x000ea4000c1e1b00 */
[----:B--2---:R0:W1:Y:S01]  /*21b0*/  I2F.U64 R0, R2 ;  /* 0x0000000200007312 */ /* 0x0040620000301000 */
[----:B------:R-:W-:Y:S05]  /*21c0*/  BRA `(.L_x_6512) ;  /* 0x0000000000087947 */ /* 0x000fea0003800000 */
.L_x_6531:
[----:B------:R-:W2:Y:S02]  /*21d0*/  LDG.E R0, desc[UR36][R2.64] ;  /* 0x0000002402007981 */ /* 0x000ea4000c1e1900 */
[----:B--2---:R-:W-:-:S07]  /*21e0*/  I2FP.F32.U32 R0, R0 ;  /* 0x0000000000007245 */ /* 0x004fce0000201000 */
.L_x_6512:
[----:B------:R-:W-:Y:S05]  /*21f0*/  BSYNC B6 ;  /* 0x0000000000067941 */ /* 0x000fea0003800000 */
.L_x_6506:
[----:B012345:R-:W-:Y:S01]  /*2200*/  FMUL.FTZ R2, R0, 1.4426950216293334961 ;  /* 0x3fb8aa3b00027820 */ /* 0x03ffe20000410000 */
        /* <DEDUP_REMOVED lines=32> */
.L_x_6535:
[----:B------:R-:W-:Y:S05]  /*2410*/  BSYNC B0 ;  /* 0x0000000000007941 */ /* 0x000fea0003800000 */
.L_x_6534:
[----:B0-----:R-:W-:Y:S01]  /*2420*/  PRMT R4, R6, 0x9910, RZ ;  /* 0x0000991006047816 */ /* 0x001fe200000000ff */
[----:B------:R-:W0:Y:S03]  /*2430*/  MUFU.TANH R3, R3 ;  /* 0x0000000300037308 */ /* 0x000e260000002400 */
[----:B------:R-:W-:Y:S01]  /*2440*/  ISETP.GT.AND P0, PT, R4, 0x9, PT ;  /* 0x000000090400780c */ /* 0x000fe20003f04270 */
[----:B0-----:R-:W-:-:S12]  /*2450*/  FMUL.FTZ R2, R3, R0 ;  /* 0x0000000003027220 */ /* 0x001fd80000410000 */
        /* <DEDUP_REMOVED lines=12> */
.L_x_6539:
[----:B------:R-:W0:Y:S02]  /*2520*/  F2I.S64.TRUNC R2, R2 ;  /* 0x0000000200027311 */ /* 0x000e24000020d900 */
[----:B0-----:R-:W-:-:S05]  /*2530*/  IMAD.MOV.U32 R5, RZ, RZ, R2 ;  /* 0x000000ffff057224 */ /* 0x001fca00078e0002 */
[----:B------:R1:W-:Y:S01]  /*2540*/  STG.E.U8 desc[UR36][R16.64], R5 ;  /* 0x0000000510007986 */ /* 0x0003e2000c101124 */
[----:B------:R-:W-:Y:S05]  /*2550*/  BRA `(.L_x_6541) ;  /* 0x0000000c00407947 */ /* 0x000fea0003800000 */
.L_x_6538:
        /* <DEDUP_REMOVED lines=9> */
.L_x_6543:
[----:B------:R-:W0:Y:S02]  /*25f0*/  F2I.FTZ.TRUNC.NTZ R3, R2 ;  /* 0x0000000200037305 */ /* 0x000e24000021f100 */
[----:B0-----:R3:W-:Y:S01]  /*2600*/  STG.E desc[UR36][R16.64], R3 ;  /* 0x0000000310007986 */ /* 0x0017e2000c101924 */
[----:B------:R-:W-:Y:S05]  /*2610*/  BRA `(.L_x_6541) ;  /* 0x0000000c00107947 */ /* 0x000fea0003800000 */
.L_x_6542:
[----:B------:R-:W0:Y:S02]  /*2620*/  F2I.FTZ.TRUNC.NTZ R3, R2 ;  /* 0x0000000200037305 */ /* 0x000e24000021f100 */
[----:B0-----:R2:W-:Y:S01]  /*2630*/  STG.E.U16 desc[UR36][R16.64], R3 ;  /* 0x0000000310007986 */ /* 0x0015e2000c101524 */
[----:B------:R-:W-:Y:S05]  /*2640*/  BRA `(.L_x_6541) ;  /* 0x0000000c00047947 */ /* 0x000fea0003800000 */
.L_x_6537:
        /* <DEDUP_REMOVED lines=8> */
.L_x_6545:
[----:B------:R-:W-:-:S05]  /*26d0*/  F2FP.F16.F32.PACK_AB R2, RZ, R2 ;  /* 0x00000002ff02723e */ /* 0x000fca00000000ff */
[----:B------:R0:W-:Y:S01]  /*26e0*/  STG.E.U16 desc[UR36][R16.64], R2 ;  /* 0x0000000210007986 */ /* 0x0001e2000c101524 */
[----:B------:R-:W-:Y:S05]  /*26f0*/  BRA `(.L_x_6541) ;  /* 0x0000000800d87947 */ /* 0x000fea0003800000 */
.L_x_6544:
        /* <DEDUP_REMOVED lines=9> */
.L_x_6547:
[----:B------:R-:W-:-:S04]  /*2790*/  F2FP.F16.F32.PACK_AB R3, RZ, R2 ;  /* 0x00000002ff03723e */ /* 0x000fc800000000ff */
[----:B------:R-:W-:-:S05]  /*27a0*/  PRMT R3, R3, 0x5410, RZ ;  /* 0x0000541003037816 */ /* 0x000fca00000000ff */
[----:B------:R0:W-:Y:S01]  /*27b0*/  STG.E desc[UR36][R16.64], R3 ;  /* 0x0000000310007986 */ /* 0x0001e2000c101924 */
[----:B------:R-:W-:Y:S05]  /*27c0*/  BRA `(.L_x_6541) ;  /* 0x0000000800a47947 */ /* 0x000fea0003800000 */
.L_x_6546:
[----:B------:R-:W-:-:S06]  /*27d0*/  FMUL.FTZ R2, R2, 1 ;  /* 0x3f80000002027820 */ /* 0x000fcc0000410000 */
[----:B------:R-:W0:Y:S02]  /*27e0*/  F2F.F64.F32 R2, R2 ;  /* 0x0000000200027310 */ /* 0x000e240000201800 */
[----:B0-----:R0:W-:Y:S01]  /*27f0*/  STG.E.64 desc[UR36][R16.64], R2 ;  /* 0x0000000210007986 */ /* 0x0011e2000c101b24 */
[----:B------:R-:W-:Y:S05]  /*2800*/  BRA `(.L_x_6541) ;  /* 0x0000000800947947 */ /* 0x000fea0003800000 */
.L_x_6536:
        /* <DEDUP_REMOVED lines=12> */
.L_x_6550:
[----:B------:R-:W-:Y:S01]  /*28d0*/  FMUL.FTZ R4, R2, 1 ;  /* 0x3f80000002047820 */ /* 0x000fe20000410000 */
[----:B------:R-:W-:-:S05]  /*28e0*/  CS2R R6, SRZ ;  /* 0x0000000000067805 */ /* 0x000fca000001ff00 */
[----:B------:R-:W0:Y:S02]  /*28f0*/  F2F.F64.F32 R4, R4 ;  /* 0x0000000400047310 */ /* 0x000e240000201800 */
[----:B0-----:R0:W-:Y:S01]  /*2900*/  STG.E.128 desc[UR36][R16.64], R4 ;  /* 0x0000000410007986 */ /* 0x0011e2000c101d24 */
[----:B------:R-:W-:Y:S05]  /*2910*/  BRA `(.L_x_6541) ;  /* 0x0000000800507947 */ /* 0x000fea0003800000 */
.L_x_6549:
        /* <DEDUP_REMOVED lines=20> */
.L_x_6554:
[----:B------:R-:W-:Y:S05]  /*2a60*/  BSYNC B0 ;  /* 0x0000000000007941 */ /* 0x000fea0003800000 */
.L_x_6553:
[----:B------:R-:W-:-:S05]  /*2a70*/  LOP3.LUT R5, R0, R5, RZ, 0xfc, !PT ;  /* 0x0000000500057212 */ /* 0x000fca00078efcff */
[----:B------:R0:W-:Y:S01]  /*2a80*/  STG.E.U8 desc[UR36][R16.64], R5 ;  /* 0x0000000510007986 */ /* 0x0001e2000c101124 */
[----:B------:R-:W-:Y:S05]  /*2a90*/  BRA `(.L_x_6541) ;  /* 0x0000000400f07947 */ /* 0x000fea0003800000 */
.L_x_6552:
        /* <DEDUP_REMOVED lines=12> */
.L_x_6556:
[----:B------:R-:W-:Y:S01]  /*2b60*/  IMAD.MOV.U32 R0, RZ, RZ, 0x7f ;  /* 0x0000007fff007424 */ /* 0x000fe200078e00ff */
[----:B------:R-:W-:-:S04]  /*2b70*/  ISETP.GT.U32.AND P0, PT, R4, 0x7f800000, PT ;  /* 0x7f8000000400780c */ /* 0x000fc80003f04070 */
[----:B------:R-:W-:-:S09]  /*2b80*/  SEL R0, R0, 0x7c, P0 ;  /* 0x0000007c00007807 */ /* 0x000fd20000000000 */
.L_x_6557:
[----:B------:R-:W-:Y:S05]  /*2b90*/  BSYNC B0 ;  /* 0x0000000000007941 */ /* 0x000fea0003800000 */
.L_x_6555:
[----:B------:R-:W-:-:S04]  /*2ba0*/  LOP3.LUT R2, R2, 0x80000000, RZ, 0xc0, !PT ;  /* 0x8000000002027812 */ /* 0x000fc800078ec0ff */
[----:B------:R-:W-:-:S04]  /*2bb0*/  SHF.R.U32.HI R3, RZ, 0x18, R2 ;  /* 0x00000018ff037819 */ /* 0x000fc80000011602 */
[----:B------:R-:W-:-:S05]  /*2bc0*/  LOP3.LUT R3, R0, R3, RZ, 0xfc, !PT ;  /* 0x0000000300037212 */ /* 0x000fca00078efcff */
[----:B------:R0:W-:Y:S01]  /*2bd0*/  STG.E.U8 desc[UR36][R16.64], R3 ;  /* 0x0000000310007986 */ /* 0x0001e2000c101124 */
[----:B------:R-:W-:Y:S05]  /*2be0*/  BRA `(.L_x_6541) ;  /* 0x00000004009c7947 */ /* 0x000fea0003800000 */
.L_x_6551:
[----:B------:R-:W-:-:S05]  /*2bf0*/  F2FP.BF16.F32.PACK_AB R2, RZ, R2 ;  /* 0x00000002ff02723e */ /* 0x000fca00000010ff */
[----:B------:R0:W-:Y:S01]  /*2c00*/  STG.E.U16 desc[UR36][R16.64], R2 ;  /* 0x0000000210007986 */ /* 0x0001e2000c101524 */
[----:B------:R-:W-:Y:S05]  /*2c10*/  BRA `(.L_x_6541) ;  /* 0x0000000400907947 */ /* 0x000fea0003800000 */
.L_x_6548:
        /* <DEDUP_REMOVED lines=11> */
.L_x_6560:
        /* <DEDUP_REMOVED lines=16> */
.L_x_6563:
[----:B------:R-:W-:-:S04]  /*2dd0*/  LOP3.LUT R2, R2, 0x80000000, RZ, 0xc0, !PT ;  /* 0x8000000002027812 */ /* 0x000fc800078ec0ff */
[----:B------:R-:W-:-:S04]  /*2de0*/  SHF.R.U32.HI R3, RZ, 0x18, R2 ;  /* 0x00000018ff037819 */ /* 0x000fc80000011602 */
[----:B------:R-:W-:-:S04]  /*2df0*/  LOP3.LUT R0, R0, R3, RZ, 0xfc, !PT ;  /* 0x0000000300007212 */ /* 0x000fc800078efcff */
[----:B------:R-:W-:-:S07]  /*2e00*/  PRMT R8, R0, 0x7610, R8 ;  /* 0x0000761000087816 */ /* 0x000fce0000000008 */
.L_x_6562:
[----:B------:R-:W-:Y:S05]  /*2e10*/  BSYNC B0 ;  /* 0x0000000000007941 */ /* 0x000fea0003800000 */
.L_x_6561:
[----:B------:R0:W-:Y:S01]  /*2e20*/  STG.E.U8 desc[UR36][R16.64], R8 ;  /* 0x0000000810007986 */ /* 0x0001e2000c101124 */
[----:B------:R-:W-:Y:S05]  /*2e30*/  BRA `(.L_x_6541) ;  /* 0x0000000400087947 */ /* 0x000fea0003800000 */
.L_x_6559:
        /* <DEDUP_REMOVED lines=16> */
.L_x_6566:
[----:B------:R-:W-:-:S04]  /*2f40*/  LOP3.LUT R2, R2, 0x80000000, RZ, 0xc0, !PT ;  /* 0x8000000002027812 */ /* 0x000fc800078ec0ff */
[----:B------:R-:W-:-:S04]  /*2f50*/  SHF.R.U32.HI R3, RZ, 0x18, R2 ;  /* 0x00000018ff037819 */ /* 0x000fc80000011602 */
[----:B------:R-:W-:-:S04]  /*2f60*/  LOP3.LUT R0, R0, R3, RZ, 0xfc, !PT ;  /* 0x0000000300007212 */ /* 0x000fc800078efcff */
[----:B------:R-:W-:-:S07]  /*2f70*/  PRMT R8, R0, 0x7610, R8 ;  /* 0x0000761000087816 */ /* 0x000fce0000000008 */
.L_x_6565:
[----:B------:R-:W-:Y:S05]  /*2f80*/  BSYNC B0 ;  /* 0x0000000000007941 */ /* 0x000fea0003800000 */
.L_x_6564:
[----:B------:R0:W-:Y:S01]  /*2f90*/  STG.E.U8 desc[UR36][R16.64], R8 ;  /* 0x0000000810007986 */ /* 0x0001e2000c101124 */
[----:B------:R-:W-:Y:S05]  /*2fa0*/  BRA `(.L_x_6541) ;  /* 0x0000000000ac7947 */ /* 0x000fea0003800000 */
.L_x_6558:
        /* <DEDUP_REMOVED lines=17> */
[----:B------:R-:W-:-:S05]  /*30c0*/  @!P0 IMAD.MOV R0, RZ, RZ, R4 ;  /* 0x000000ffff008224 */ /* 0x000fca00078e0204 */
[----:B------:R-:W-:-:S05]  /*30d0*/  @P1 MOV R3, R0 ;  /* 0x0000000000031202 */ /* 0x000fca0000000f00 */
[----:B------:R0:W-:Y:S01]  /*30e0*/  STG.E.U8 desc[UR36][R16.64], R3 ;  /* 0x0000000310007986 */ /* 0x0001e2000c101124 */
[----:B------:R-:W-:Y:S05]  /*30f0*/  BRA `(.L_x_6541) ;  /* 0x0000000000587947 */ /* 0x000fea0003800000 */
.L_x_6540:
        /* <DEDUP_REMOVED lines=16> */
.L_x_6569:
[----:B------:R-:W-:Y:S05]  /*3200*/  BRA `(.L_x_6541) ;  /* 0x0000000000147947 */ /* 0x000fea0003800000 */
.L_x_6568:
[----:B------:R-:W0:Y:S02]  /*3210*/  F2I.U64.TRUNC R2, R2 ;  /* 0x0000000200027311 */ /* 0x000e24000020d800 */
[----:B0-----:R0:W-:Y:S01]  /*3220*/  STG.E.64 desc[UR36][R16.64], R2 ;  /* 0x0000000210007986 */ /* 0x0011e2000c101b24 */
[----:B------:R-:W-:Y:S05]  /*3230*/  BRA `(.L_x_6541) ;  /* 0x0000000000087947 */ /* 0x000fea0003800000 */
.L_x_6567:
[----:B------:R-:W0:Y:S02]  /*3240*/  F2I.FTZ.U32.TRUNC.NTZ R3, R2 ;  /* 0x0000000200037305 */ /* 0x000e24000021f000 */
[----:B0-----:R0:W-:Y:S02]  /*3250*/  STG.E desc[UR36][R16.64], R3 ;  /* 0x0000000310007986 */ /* 0x0011e4000c101924 */
.L_x_6541:
[----:B------:R-:W-:-:S04]  /*3260*/  IMAD R18, R23, 0x200, R18 ;  /* 0x0000020017127824 */ /* 0x000fc800078e0212 */
[----:B------:R-:W-:-:S07]  /*3270*/  VIADD R19, R18, 0x80 ;  /* 0x0000008012137836 */ /* 0x000fce0000000000 */
.L_x_6504:
[----:B------:R-:W-:Y:S05]  /*3280*/  BSYNC B7 ;  /* 0x0000000000077941 */ /* 0x000fea0003800000 */
.L_x_6503:
        /* <DEDUP_REMOVED lines=301> */
[----:B------:R-:W-:-:S04]  /*4560*/  SHF.R.U32.HI R2, RZ, UR5, R2 ;  /* 0x00000005ff027c19 */ /* 0x000fc80008011602 */
[----:B------:R-:W-:-:S05]  /*4570*/  IADD3 R3, -R2, RZ, RZ ;  /* 0x000000ff02037210 */ /* 0x000fca0007ffe1ff */
[----:B------:R-:W-:Y:S01]  /*4580*/  IMAD R5, R3, UR4, R5 ;  /* 0x0000000403057c24 */ /* 0x000fe2000f8e0205 */
[----:B------:R-:W-:-:S03]  /*4590*/  ULDC.64 UR4, c[0x0][0x408] ;  /* 0x0001020000047ab9 */ /* 0x000fc60000000a00 */
[C---:B------:R-:W-:Y:S02]  /*45a0*/  IMAD R16, R5.reuse, UR4, R16 ;  /* 0x0000000405107c24 */ /* 0x040fe4000f8e0210 */
[----:B------:R-:W-:-:S07]  /*45b0*/  IMAD R0, R5, UR5, R0 ;  /* 0x0000000505007c24 */ /* 0x000fce000f8e0200 */
.L_x_6572:
        /* <DEDUP_REMOVED lines=22> */
.L_x_6577:
[----:B------:R-:W2:Y:S02]  /*4720*/  LDG.E.U8 R0, desc[UR36][R2.64] ;  /* 0x0000002402007981 */ /* 0x000ea4000c1e1100 */
[----:B--2---:R-:W-:Y:S01]  /*4730*/  I2FP.F32.U32 R0, R0 ;  /* 0x0000000000007245 */ /* 0x004fe20000201000 */
[----:B------:R-:W-:Y:S06]  /*4740*/  BRA `(.L_x_6579) ;  /* 0x0000000c002c7947 */ /* 0x000fec0003800000 */
.L_x_6576:
        /* <DEDUP_REMOVED lines=9> */
.L_x_6581:
[----:B------:R-:W2:Y:S02]  /*47e0*/  LDG.E R0, desc[UR36][R2.64] ;  /* 0x0000002402007981 */ /* 0x000ea4000c1e1900 */
[----:B--2---:R-:W-:Y:S01]  /*47f0*/  I2FP.F32.S32 R0, R0 ;  /* 0x0000000000007245 */ /* 0x004fe20000201400 */
[----:B------:R-:W-:Y:S06]  /*4800*/  BRA `(.L_x_6579) ;  /* 0x0000000800fc7947 */ /* 0x000fec0003800000 */
.L_x_6580:
[----:B------:R-:W2:Y:S02]  /*4810*/  LDG.E.U16 R0, desc[UR36][R2.64] ;  /* 0x0000002402007981 */ /* 0x000ea4000c1e1500 */
[----:B--2---:R-:W0:Y:S01]  /*4820*/  I2F.S16 R0, R0 ;  /* 0x0000000000007306 */ /* 0x004e220000101400 */
[----:B------:R-:W-:Y:S05]  /*4830*/  BRA `(.L_x_6579) ;  /* 0x0000000800f07947 */ /* 0x000fea0003800000 */
.L_x_6575:
        /* <DEDUP_REMOVED lines=8> */
.L_x_6583:
[----:B------:R-:W2:Y:S02]  /*48c0*/  LDG.E.U16 R0, desc[UR36][R2.64] ;  /* 0x0000002402007981 */ /* 0x000ea4000c1e1500 */
[----:B--2---:R-:W-:Y:S01]  /*48d0*/  HADD2.F32 R0, -RZ, R0.H0_H0 ;  /* 0x20000000ff007230 */ /* 0x004fe20000004100 */
[----:B------:R-:W-:Y:S06]  /*48e0*/  BRA `(.L_x_6579) ;  /* 0x0000000800c47947 */ /* 0x000fec0003800000 */
.L_x_6582:
        /* <DEDUP_REMOVED lines=8> */
.L_x_6585:
[----:B------:R-:W2:Y:S02]  /*4970*/  LDG.E.U16 R0, desc[UR36][R2.64] ;  /* 0x0000002402007981 */ /* 0x000ea4000c1e1500 */
[----:B--2---:R-:W-:Y:S01]  /*4980*/  HADD2.F32 R0, -RZ, R0.H0_H0 ;  /* 0x20000000ff007230 */ /* 0x004fe20000004100 */
[----:B------:R-:W-:Y:S06]  /*4990*/  BRA `(.L_x_6579) ;  /* 0x0000000800987947 */ /* 0x000fec0003800000 */
.L_x_6584:
[----:B------:R-:W2:Y:S01]  /*49a0*/  LDG.E.64 R2, desc[UR36][R2.64] ;  /* 0x0000002402027981 */ /* 0x000ea2000c1e1b00 */
[----:B------:R-:W-:Y:S01]  /*49b0*/  UMOV UR4, 0xf0000000 ;  /* 0xf000000000047882 */ /* 0x000fe20000000000 */
[----:B------:R-:W-:Y:S01]  /*49c0*/  UMOV UR5, 0x380fffff ;  /* 0x380fffff00057882 */ /* 0x000fe20000000000 */
[----:B--2---:R-:W0:Y:S01]  /*49d0*/  F2F.F32.F64 R0, R2 ;  /* 0x0000000200007310 */ /* 0x004e220000301000 */
[----:B------:R-:W-:-:S14]  /*49e0*/  DSETP.GEU.AND P0, PT, |R2|, UR4, PT ;  /* 0x0000000402007e2a */ /* 0x000fdc000bf0e200 */
[----:B0-----:R-:W-:Y:S01]  /*49f0*/  @!P0 FMUL R0, R0, 1.175494350822287508e-38 ;  /* 0x0080000000008820 */ /* 0x001fe20000400000 */
[----:B------:R-:W-:Y:S06]  /*4a00*/  BRA `(.L_x_6579) ;  /* 0x00000008007c7947 */ /* 0x000fec0003800000 */
.L_x_6574:
        /* <DEDUP_REMOVED lines=12> */
.L_x_6588:
[----:B------:R-:W2:Y:S01]  /*4ad0*/  LDG.E.64 R2, desc[UR36][R2.64] ;  /* 0x0000002402027981 */ /* 0x000ea2000c1e1b00 */
[----:B------:R-:W-:Y:S01]  /*4ae0*/  UMOV UR4, 0xf0000000 ;  /* 0xf000000000047882 */ /* 0x000fe20000000000 */
[----:B------:R-:W-:Y:S01]  /*4af0*/  UMOV UR5, 0x380fffff ;  /* 0x380fffff00057882 */ /* 0x000fe20000000000 */
[----:B--2---:R-:W0:Y:S01]  /*4b00*/  F2F.F32.F64 R0, R2 ;  /* 0x0000000200007310 */ /* 0x004e220000301000 */
[----:B------:R-:W-:-:S14]  /*4b10*/  DSETP.GEU.AND P0, PT, |R2|, UR4, PT ;  /* 0x0000000402007e2a */ /* 0x000fdc000bf0e200 */
[----:B0-----:R-:W-:Y:S01]  /*4b20*/  @!P0 FMUL R0, R0, 1.175494350822287508e-38 ;  /* 0x0080000000008820 */ /* 0x001fe20000400000 */
[----:B------:R-:W-:Y:S06]  /*4b30*/  BRA `(.L_x_6579) ;  /* 0x0000000800307947 */ /* 0x000fec0003800000 */
.L_x_6587:
        /* <DEDUP_REMOVED lines=26> */
.L_x_6590:
        /* <DEDUP_REMOVED lines=13> */
.L_x_6589:
[----:B------:R-:W2:Y:S02]  /*4db0*/  LDG.E.U16 R0, desc[UR36][R2.64] ;  /* 0x0000002402007981 */ /* 0x000ea4000c1e1500 */
[----:B--2---:R-:W-:Y:S01]  /*4dc0*/  IMAD.U32 R0, R0, 0x10000, RZ ;  /* 0x0001000000007824 */ /* 0x004fe200078e00ff */
[----:B------:R-:W-:Y:S06]  /*4dd0*/  BRA `(.L_x_6579) ;  /* 0x0000000400887947 */ /* 0x000fec0003800000 */
.L_x_6586:
        /* <DEDUP_REMOVED lines=11> */
.L_x_6593:
        /* <DEDUP_REMOVED lines=20> */
.L_x_6595:
[----:B------:R-:W-:Y:S05]  /*4fd0*/  BSYNC B0 ;  /* 0x0000000000007941 */ /* 0x000fea0003800000 */
.L_x_6594:
[----:B------:R-:W-:Y:S01]  /*4fe0*/  LEA R3, R0, 0x3b800000, 0x17 ;  /* 0x3b80000000037811 */ /* 0x000fe200078eb8ff */
[----:B------:R-:W-:-:S05]  /*4ff0*/  IMAD.SHL.U32 R0, R2, 0x100000, RZ ;  /* 0x0010000002007824 */ /* 0x000fca00078e00ff */
[----:B------:R-:W-:Y:S01]  /*5000*/  LOP3.LUT R0, R3, R0, R4, 0xfe, !PT ;  /* 0x0000000003007212 */ /* 0x000fe200078efe04 */
[----:B------:R-:W-:Y:S06]  /*5010*/  BRA `(.L_x_6579) ;  /* 0x0000000000f87947 */ /* 0x000fec0003800000 */
.L_x_6592:
        /* <DEDUP_REMOVED lines=16> */
[----:B------:R-:W-:Y:S02]  /*5120*/  IADD3 R5, R3, -0x1d, RZ ;  /* 0xffffffe303057810 */ /* 0x000fe40007ffe0ff */
[----:B------:R-:W-:Y:S02]  /*5130*/  IADD3 R0, R0, 0x1e, -R3 ;  /* 0x0000001e00007810 */ /* 0x000fe40007ffe803 */
[----:B------:R-:W-:-:S04]  /*5140*/  SHF.L.U32 R5, R2, R5, RZ ;  /* 0x0000000502057219 */ /* 0x000fc800000006ff */
[----:B------:R-:W-:-:S07]  /*5150*/  LOP3.LUT R2, R5, 0x3, RZ, 0xc0, !PT ;  /* 0x0000000305027812 */ /* 0x000fce00078ec0ff */
.L_x_6597:
[----:B------:R-:W-:Y:S05]  /*5160*/  BSYNC B0 ;  /* 0x0000000000007941 */ /* 0x000fea0003800000 */
.L_x_6596:
[----:B------:R-:W-:Y:S01]  /*5170*/  LEA R3, R0, 0x37800000, 0x17 ;  /* 0x3780000000037811 */ /* 0x000fe200078eb8ff */
[----:B------:R-:W-:-:S05]  /*5180*/  IMAD.SHL.U32 R0, R2, 0x200000, RZ ;  /* 0x0020000002007824 */ /* 0x000fca00078e00ff */
[----:B------:R-:W-:Y:S01]  /*5190*/  LOP3.LUT R0, R3, R0, R4, 0xfe, !PT ;  /* 0x0000000003007212 */ /* 0x000fe200078efe04 */
[----:B------:R-:W-:Y:S06]  /*51a0*/  BRA `(.L_x_6579) ;  /* 0x0000000000947947 */ /* 0x000fec0003800000 */
.L_x_6591:
        /* <DEDUP_REMOVED lines=14> */
.L_x_6578:
        /* <DEDUP_REMOVED lines=16> */
.L_x_6600:
[----:B------:R-:W-:Y:S01]  /*5390*/  IMAD.MOV.U32 R0, RZ, RZ, RZ ;  /* 0x000000ffff007224 */ /* 0x000fe200078e00ff */
[----:B------:R-:W-:Y:S06]  /*53a0*/  BRA `(.L_x_6579) ;  /* 0x0000000000147947 */ /* 0x000fec0003800000 */
.L_x_6599:
[----:B------:R-:W2:Y:S02]  /*53b0*/  LDG.E.64 R2, desc[UR36][R2.64] ;  /* 0x0000002402027981 */ /* 0x000ea4000c1e1b00 */
[----:B--2---:R0:W1:Y:S01]  /*53c0*/  I2F.U64 R0, R2 ;  /* 0x0000000200007312 */ /* 0x0040620000301000 */
[----:B------:R-:W-:Y:S05]  /*53d0*/  BRA `(.L_x_6579) ;  /* 0x0000000000087947 */ /* 0x000fea0003800000 */
.L_x_6598:
[----:B------:R-:W2:Y:S02]  /*53e0*/  LDG.E R0, desc[UR36][R2.64] ;  /* 0x0000002402007981 */ /* 0x000ea4000c1e1900 */
[----:B--2---:R-:W-:-:S07]  /*53f0*/  I2FP.F32.U32 R0, R0 ;  /* 0x0000000000007245 */ /* 0x004fce0000201000 */
.L_x_6579:
[----:B------:R-:W-:Y:S05]  /*5400*/  BSYNC B6 ;  /* 0x0000000000067941 */ /* 0x000fea0003800000 */
.L_x_6573:
        /* <DEDUP_REMOVED lines=33> */
.L_x_6602:
[----:B------:R-:W-:Y:S05]  /*5620*/  BSYNC B0 ;  /* 0x0000000000007941 */ /* 0x000fea0003800000 */
.L_x_6601:
        /* <DEDUP_REMOVED lines=16> */
.L_x_6606:
[----:B------:R-:W0:Y:S02]  /*5730*/  F2I.S64.TRUNC R2, R2 ;  /* 0x0000000200027311 */ /* 0x000e24000020d900 */
[----:B0-----:R-:W-:-:S05]  /*5740*/  IMAD.MOV.U32 R5, RZ, RZ, R2 ;  /* 0x000000ffff057224 */ /* 0x001fca00078e0002 */
[----:B------:R0:W-:Y:S01]  /*5750*/  STG.E.U8 desc[UR36][R16.64], R5 ;  /* 0x0000000510007986 */ /* 0x0001e2000c101124 */
[----:B------:R-:W-:Y:S05]  /*5760*/  BRA `(.L_x_6608) ;  /* 0x0000000c00407947 */ /* 0x000fea0003800000 */
.L_x_6605:
        /* <DEDUP_REMOVED lines=9> */
.L_x_6610:
[----:B------:R-:W0:Y:S02]  /*5800*/  F2I.FTZ.TRUNC.NTZ R3, R2 ;  /* 0x0000000200037305 */ /* 0x000e24000021f100 */
[----:B0-----:R3:W-:Y:S01]  /*5810*/  STG.E desc[UR36][R16.64], R3 ;  /* 0x0000000310007986 */ /* 0x0017e2000c101924 */
[----:B------:R-:W-:Y:S05]  /*5820*/  BRA `(.L_x_6608) ;  /* 0x0000000c00107947 */ /* 0x000fea0003800000 */
.L_x_6609:
[----:B------:R-:W0:Y:S02]  /*5830*/  F2I.FTZ.TRUNC.NTZ R3, R2 ;  /* 0x0000000200037305 */ /* 0x000e24000021f100 */
[----:B0-----:R2:W-:Y:S01]  /*5840*/  STG.E.U16 desc[UR36][R16.64], R3 ;  /* 0x0000000310007986 */ /* 0x0015e2000c101524 */
[----:B------:R-:W-:Y:S05]  /*5850*/  BRA `(.L_x_6608) ;  /* 0x0000000c00047947 */ /* 0x000fea0003800000 */
.L_x_6604:
        /* <DEDUP_REMOVED lines=8> */
.L_x_6612:
[----:B------:R-:W-:-:S05]  /*58e0*/  F2FP.F16.F32.PACK_AB R2, RZ, R2 ;  /* 0x00000002ff02723e */ /* 0x000fca00000000ff */
[----:B------:R0:W-:Y:S01]  /*58f0*/  STG.E.U16 desc[UR36][R16.64], R2 ;  /* 0x0000000210007986 */ /* 0x0001e2000c101524 */
[----:B------:R-:W-:Y:S05]  /*5900*/  BRA `(.L_x_6608) ;  /* 0x0000000800d87947 */ /* 0x000fea0003800000 */
.L_x_6611:
[----:B------:R-:W-:-:S13]  /*5910*/  ISETP.NE.AND P0, PT, R4, 0x7, PT ;  /* 0x000000070400780c */ /* 0x000fda0003f05270 */
[----:B------:R-:W-:Y:S05]  /*5920*/  @!P0 BRA `(.L_x_6613) ;  /* 0x00000000002c8947 */ /* 0x000fea0003800000 */
[----:B------:R-:W-:-:S13]  /*5930*/  ISETP.NE.AND P0, PT, R4, 0x8, PT ;  /* 0x000000080400780c */ /* 0x000fda0003f05270 */
[----:B------:R-:W-:Y:S05]  /*5940*/  @!P0 BRA `(.L_x_6614) ;  /* 0x0000000000148947 */ /* 0x000fea0003800000 */
[----:B------:R-:W-:-:S13]  /*5950*/  ISETP.NE.AND P0, PT, R4, 0x9, PT ;  /* 0x000000090400780c */ /* 0x000fda0003f05270 */
[----:B------:R-:W-:Y:S05]  /*5960*/  @P0 BRA `(.L_x_6607) ;  /* 0x0000000800680947 */ /* 0x000fea0003800000 */
[----:B------:R-:W-:-:S07]  /*5970*/  HFMA2.MMA R3, -RZ, RZ, 0, 0 ;  /* 0x00000000ff037435 */ /* 0x000fce00000001ff */
[----:B------:R0:W-:Y:S01]  /*5980*/  STG.E.64 desc[UR36][R16.64], R2 ;  /* 0x0000000210007986 */ /* 0x0001e2000c101b24 */
[----:B------:R-:W-:Y:S05]  /*5990*/  BRA `(.L_x_6608) ;  /* 0x0000000800b47947 */ /* 0x000fea0003800000 */
.L_x_6614:
[----:B------:R-:W-:-:S04]  /*59a0*/  F2FP.F16.F32.PACK_AB R3, RZ, R2 ;  /* 0x00000002ff03723e */ /* 0x000fc800000000ff */
[----:B------:R-:W-:-:S05]  /*59b0*/  PRMT R3, R3, 0x5410, RZ ;  /* 0x0000541003037816 */ /* 0x000fca00000000ff */
[----:B------:R0:W-:Y:S01]  /*59c0*/  STG.E desc[UR36][R16.64], R3 ;  /* 0x0000000310007986 */ /* 0x0001e2000c101924 */
[----:B------:R-:W-:Y:S05]  /*59d0*/  BRA `(.L_x_6608) ;  /* 0x0000000800a47947 */ /* 0x000fea0003800000 */
.L_x_6613:
[----:B------:R-:W-:-:S06]  /*59e0*/  FMUL.FTZ R2, R2, 1 ;  /* 0x3f80000002027820 */ /* 0x000fcc0000410000 */
[----:B------:R-:W0:Y:S02]  /*59f0*/  F2F.F64.F32 R2, R2 ;  /* 0x0000000200027310 */ /* 0x000e240000201800 */
[----:B0-----:R0:W-:Y:S01]  /*5a00*/  STG.E.64 desc[UR36][R16.64], R2 ;  /* 0x0000000210007986 */ /* 0x0011e2000c101b24 */
[----:B------:R-:W-:Y:S05]  /*5a10*/  BRA `(.L_x_6608) ;  /* 0x0000000800947947 */ /* 0x000fea0003800000 */
.L_x_6603:
        /* <DEDUP_REMOVED lines=12> */
.L_x_6617:
[----:B------:R-:W-:Y:S01]  /*5ae0*/  FMUL.FTZ R4, R2, 1 ;  /* 0x3f80000002047820 */ /* 0x000fe20000410000 */
[----:B------:R-:W-:-:S05]  /*5af0*/  CS2R R6, SRZ ;  /* 0x0000000000067805 */ /* 0x000fca000001ff00 */
[----:B------:R-:W0:Y:S02]  /*5b00*/  F2F.F64.F32 R4, R4 ;  /* 0x0000000400047310 */ /* 0x000e240000201800 */
[----:B0-----:R0:W-:Y:S01]  /*5b10*/  STG.E.128 desc[UR36][R16.64], R4 ;  /* 0x0000000410007986 */ /* 0x0011e2000c101d24 */
[----:B------:R-:W-:Y:S05]  /*5b20*/  BRA `(.L_x_6608) ;  /* 0x0000000800507947 */ /* 0x000fea0003800000 */
.L_x_6616:
        /* <DEDUP_REMOVED lines=20> */
.L_x_6621:
[----:B------:R-:W-:Y:S05]  /*5c70*/  BSYNC B0 ;  /* 0x0000000000007941 */ /* 0x000fea0003800000 */
.L_x_6620:
[----:B------:R-:W-:-:S05]  /*5c80*/  LOP3.LUT R5, R0, R5, RZ, 0xfc, !PT ;  /* 0x0000000500057212 */ /* 0x000fca00078efcff */
[----:B------:R0:W-:Y:S01]  /*5c90*/  STG.E.U8 desc[UR36][R16.64], R5 ;  /* 0x0000000510007986 */ /* 0x0001e2000c101124 */
[----:B------:R-:W-:Y:S05]  /*5ca0*/  BRA `(.L_x_6608) ;  /* 0x0000000400f07947 */ /* 0x000fea0003800000 */
.L_x_6619:
        /* <DEDUP_REMOVED lines=12> */
.L_x_6623:
[----:B------:R-:W-:Y:S01]  /*5d70*/  IMAD.MOV.U32 R0, RZ, RZ, 0x7f ;  /* 0x0000007fff007424 */ /* 0x000fe200078e00ff */
[----:B------:R-:W-:-:S04]  /*5d80*/  ISETP.GT.U32.AND P0, PT, R4, 0x7f800000, PT ;  /* 0x7f8000000400780c */ /* 0x000fc80003f04070 */
[----:B------:R-:W-:-:S09]  /*5d90*/  SEL R0, R0, 0x7c, P0 ;  /* 0x0000007c00007807 */ /* 0x000fd20000000000 */
.L_x_6624:
[----:B------:R-:W-:Y:S05]  /*5da0*/  BSYNC B0 ;  /* 0x0000000000007941 */ /* 0x000fea0003800000 */
.L_x_6622:
[----:B------:R-:W-:-:S04]  /*5db0*/  LOP3.LUT R2, R2, 0x80000000, RZ, 0xc0, !PT ;  /* 0x8000000002027812 */ /* 0x000fc800078ec0ff */
[----:B------:R-:W-:-:S04]  /*5dc0*/  SHF.R.U32.HI R3, RZ, 0x18, R2 ;  /* 0x00000018ff037819 */ /* 0x000fc80000011602 */
[----:B------:R-:W-:-:S05]  /*5dd0*/  LOP3.LUT R3, R0, R3, RZ, 0xfc, !PT ;  /* 0x0000000300037212 */ /* 0x000fca00078efcff */
[----:B------:R0:W-:Y:S01]  /*5de0*/  STG.E.U8 desc[UR36][R16.64], R3 ;  /* 0x0000000310007986 */ /* 0x0001e2000c101124 */
[----:B------:R-:W-:Y:S05]  /*5df0*/  BRA `(.L_x_6608) ;  /* 0x00000004009c7947 */ /* 0x000fea0003800000 */
.L_x_6618:
[----:B------:R-:W-:-:S05]  /*5e00*/  F2FP.BF16.F32.PACK_AB R2, RZ, R2 ;  /* 0x00000002ff02723e */ /* 0x000fca00000010ff */
[----:B------:R0:W-:Y:S01]  /*5e10*/  STG.E.U16 desc[UR36][R16.64], R2 ;  /* 0x0000000210007986 */ /* 0x0001e2000c101524 */
[----:B------:R-:W-:Y:S05]  /*5e20*/  BRA `(.L_x_6608) ;  /* 0x0000000400907947 */ /* 0x000fea0003800000 */
.L_x_6615:
        /* <DEDUP_REMOVED lines=11> */
.L_x_6627:
        /* <DEDUP_REMOVED lines=16> */
.L_x_6630:
[----:B------:R-:W-:-:S04]  /*5fe0*/  LOP3.LUT R2, R2, 0x80000000, RZ, 0xc0, !PT ;  /* 0x8000000002027812 */ /* 0x000fc800078ec0ff */
[----:B------:R-:W-:-:S04]  /*5ff0*/  SHF.R.U32.HI R3, RZ, 0x18, R2 ;  /* 0x00000018ff037819 */ /* 0x000fc80000011602 */
[----:B------:R-:W-:-:S04]  /*6000*/  LOP3.LUT R0, R0, R3, RZ, 0xfc, !PT ;  /* 0x0000000300007212 */ /* 0x000fc800078efcff */
[----:B------:R-:W-:-:S07]  /*6010*/  PRMT R8, R0, 0x7610, R8 ;  /* 0x0000761000087816 */ /* 0x000fce0000000008 */
.L_x_6629:
[----:B------:R-:W-:Y:S05]  /*6020*/  BSYNC B0 ;  /* 0x0000000000007941 */ /* 0x000fea0003800000 */
.L_x_6628:
[----:B------:R0:W-:Y:S01]  /*6030*/  STG.E.U8 desc[UR36][R16.64], R8 ;  /* 0x0000000810007986 */ /* 0x0001e2000c101124 */
[----:B------:R-:W-:Y:S05]  /*6040*/  BRA `(.L_x_6608) ;  /* 0x0000000400087947 */ /* 0x000fea0003800000 */
.L_x_6626:
        /* <DEDUP_REMOVED lines=16> */
.L_x_6633:
[----:B------:R-:W-:-:S04]  /*6150*/  LOP3.LUT R2, R2, 0x80000000, RZ, 0xc0, !PT ;  /* 0x8000000002027812 */ /* 0x000fc800078ec0ff */
[----:B------:R-:W-:-:S04]  /*6160*/  SHF.R.U32.HI R3, RZ, 0x18, R2 ;  /* 0x00000018ff037819 */ /* 0x000fc80000011602 */
[----:B------:R-:W-:-:S04]  /*6170*/  LOP3.LUT R0, R0, R3, RZ, 0xfc, !PT ;  /* 0x0000000300007212 */ /* 0x000fc800078efcff */
[----:B------:R-:W-:-:S07]  /*6180*/  PRMT R8, R0, 0x7610, R8 ;  /* 0x0000761000087816 */ /* 0x000fce0000000008 */
.L_x_6632:
[----:B------:R-:W-:Y:S05]  /*6190*/  BSYNC B0 ;  /* 0x0000000000007941 */ /* 0x000fea0003800000 */
.L_x_6631:
[----:B------:R0:W-:Y:S01]  /*61a0*/  STG.E.U8 desc[UR36][R16.64], R8 ;  /* 0x0000000810007986 */ /* 0x0001e2000c101124 */
[----:B------:R-:W-:Y:S05]  /*61b0*/  BRA `(.L_x_6608) ;  /* 0x0000000000ac7947 */ /* 0x000fea0003800000 */
.L_x_6625:
        /* <DEDUP_REMOVED lines=21> */
.L_x_6607:
        /* <DEDUP_REMOVED lines=16> */
.L_x_6636:
[----:B------:R-:W-:Y:S05]  /*6410*/  BRA `(.L_x_6608) ;  /* 0x0000000000147947 */ /* 0x000fea0003800000 */
.L_x_6635:
[----:B------:R-:W0:Y:S02]  /*6420*/  F2I.U64.TRUNC R2, R2 ;  /* 0x0000000200027311 */ /* 0x000e24000020d800 */
[----:B0-----:R0:W-:Y:S01]  /*6430*/  STG.E.64 desc[UR36][R16.64], R2 ;  /* 0x0000000210007986 */ /* 0x0011e2000c101b24 */
[----:B------:R-:W-:Y:S05]  /*6440*/  BRA `(.L_x_6608) ;  /* 0x0000000000087947 */ /* 0x000fea0003800000 */
.L_x_6634:
[----:B------:R-:W0:Y:S02]  /*6450*/  F2I.FTZ.U32.TRUNC.NTZ R3, R2 ;  /* 0x0000000200037305 */ /* 0x000e24000021f000 */
[----:B0-----:R0:W-:Y:S02]  /*6460*/  STG.E desc[UR36][R16.64], R3 ;  /* 0x0000000310007986 */ /* 0x0011e4000c101924 */
.L_x_6608:
[----:B------:R-:W-:-:S07]  /*6470*/  VIADD R19, R19, 0x80 ;  /* 0x0000008013137836 */ /* 0x000fce0000000000 */
.L_x_6571:
[----:B------:R-:W-:Y:S05]  /*6480*/  BSYNC B7 ;  /* 0x0000000000077941 */ /* 0x000fea0003800000 */
.L_x_6570:
[----:B------:R-:W-:Y:S01]  /*6490*/  ULDC UR4, c[0x0][0x210] ;  /* 0x0000840000047ab9 */ /* 0x000fe20000000800 */
[----:B------:R-:W-:Y:S01]  /*64a0*/  BSSY B7, `(.L_x_6637) ;  /* 0x000031e000077945 */ /* 0x000fe20003800000 */
[----:B------:R-:W-:-:S13]  /*64b0*/  ISETP.GE.AND P0, PT, R19, UR4, PT ;  /* 0x0000000413007c0c */ /* 0x000fda000bf06270 */
[----:B------:R-:W-:Y:S05]  /*64c0*/  @P0 BRA `(.L_x_6638) ;  /* 0x00000030006c0947 */ /* 0x000fea0003800000 */
[----:B0-----:R-:W0:Y:S01]  /*64d0*/  LDC R6, c[0x0][0x218] ;  /* 0x00008600ff067b82 */ /* 0x001e220000000800 */
[----:B------:R-:W-:Y:S01]  /*64e0*/  HFMA2.MMA R0, -RZ, RZ, 0, 0 ;  /* 0x00000000ff007435 */ /* 0x000fe200000001ff */
        /* <DEDUP_REMOVED lines=301> */
.L_x_6639:
        /* <DEDUP_REMOVED lines=20> */
[----:B--2---:R-:W2:Y:S01]  /*7900*/  I2F.S16 R0, R0 ;  /* 0x0000000000007306 */ /* 0x004ea20000101400 */
[----:B------:R-:W-:Y:S05]  /*7910*/  BRA `(.L_x_6646) ;  /* 0x0000000c00387947 */ /* 0x000fea0003800000 */
.L_x_6644:
[----:B------:R-:W2:Y:S02]  /*7920*/  LDG.E.U8 R0, desc[UR36][R2.64] ;  /* 0x0000002402007981 */ /* 0x000ea4000c1e1100 */
[----:B--2---:R-:W-:Y:S01]  /*7930*/  I2FP.F32.U32 R0, R0 ;  /* 0x0000000000007245 */ /* 0x004fe20000201000 */
[----:B------:R-:W-:Y:S06]  /*7940*/  BRA `(.L_x_6646) ;  /* 0x0000000c002c7947 */ /* 0x000fec0003800000 */
.L_x_6643:
[----:B------:R-:W-:-:S13]  /*7950*/  ISETP.NE.AND P0, PT, R4, 0x2, PT ;  /* 0x000000020400780c */ /* 0x000fda0003f05270 */
[----:B------:R-:W-:Y:S05]  /*7960*/  @!P0 BRA `(.L_x_6647) ;  /* 0x0000000000288947 */ /* 0x000fea0003800000 */
[----:B------:R-:W-:-:S13]  /*7970*/  ISETP.NE.AND P0, PT, R4, 0x3, PT ;  /* 0x000000030400780c */ /* 0x000fda0003f05270 */
[----:B------:R-:W-:Y:S05]  /*7980*/  @!P0 BRA `(.L_x_6648) ;  /* 0x0000000000148947 */ /* 0x000fea0003800000 */
[----:B------:R-:W-:-:S13]  /*7990*/  ISETP.NE.AND P0, PT, R4, 0x4, PT ;  /* 0x000000040400780c */ /* 0x000fda0003f05270 */
[----:B------:R-:W-:Y:S05]  /*79a0*/  @P0 BRA `(.L_x_6645) ;  /* 0x0000000800b80947 */ /* 0x000fea0003800000 */
[----:B------:R-:W2:Y:S02]  /*79b0*/  LDG.E.64 R2, desc[UR36][R2.64] ;  /* 0x0000002402027981 */ /* 0x000ea4000c1e1b00 */
[----:B--2---:R3:W4:Y:S01]  /*79c0*/  I2F.S64 R0, R2 ;  /* 0x0000000200007312 */ /* 0x0047220000301400 */
[----:B------:R-:W-:Y:S05]  /*79d0*/  BRA `(.L_x_6646) ;  /* 0x0000000c00087947 */ /* 0x000fea0003800000 */
.L_x_6648:
[----:B------:R-:W2:Y:S02]  /*79e0*/  LDG.E R0, desc[UR36][R2.64] ;  /* 0x0000002402007981 */ /* 0x000ea4000c1e1900 */
[----:B--2---:R-:W-:Y:S01]  /*79f0*/  I2FP.F32.S32 R0, R0 ;  /* 0x0000000000007245 */ /* 0x004fe20000201400 */
[----:B------:R-:W-:Y:S06]  /*7a00*/  BRA `(.L_x_6646) ;  /* 0x0000000800fc7947 */ /* 0x000fec0003800000 */
.L_x_6647:
[----:B------:R-:W2:Y:S02]  /*7a10*/  LDG.E.U16 R0, desc[UR36][R2.64] ;  /* 0x0000002402007981 */ /* 0x000ea4000c1e1500 */
[----:B--2---:R-:W0:Y:S01]  /*7a20*/  I2F.S16 R0, R0 ;  /* 0x0000000000007306 */ /* 0x004e220000101400 */
[----:B------:R-:W-:Y:S05]  /*7a30*/  BRA `(.L_x_6646) ;  /* 0x0000000800f07947 */ /* 0x000fea0003800000 */
.L_x_6642:
        /* <DEDUP_REMOVED lines=8> */
.L_x_6650:
[----:B------:R-:W2:Y:S02]  /*7ac0*/  LDG.E.U16 R0, desc[UR36][R2.64] ;  /* 0x0000002402007981 */ /* 0x000ea4000c1e1500 */
[----:B--2---:R-:W-:Y:S01]  /*7ad0*/  HADD2.F32 R0, -RZ, R0.H0_H0 ;  /* 0x20000000ff007230 */ /* 0x004fe20000004100 */
[----:B------:R-:W-:Y:S06]  /*7ae0*/  BRA `(.L_x_6646) ;  /* 0x0000000800c47947 */ /* 0x000fec0003800000 */
.L_x_6649:
        /* <DEDUP_REMOVED lines=8> */
.L_x_6652:
[----:B------:R-:W2:Y:S02]  /*7b70*/  LDG.E.U16 R0, desc[UR36][R2.64] ;  /* 0x0000002402007981 */ /* 0x000ea4000c1e1500 */
[----:B--2---:R-:W-:Y:S01]  /*7b80*/  HADD2.F32 R0, -RZ, R0.H0_H0 ;  /* 0x20000000ff007230 */ /* 0x004fe20000004100 */
[----:B------:R-:W-:Y:S06]  /*7b90*/  BRA `(.L_x_6646) ;  /* 0x0000000800987947 */ /* 0x000fec0003800000 */
.L_x_6651:
[----:B------:R-:W2:Y:S01]  /*7ba0*/  LDG.E.64 R2, desc[UR36][R2.64] ;  /* 0x0000002402027981 */ /* 0x000ea2000c1e1b00 */
[----:B------:R-:W-:Y:S01]  /*7bb0*/  UMOV UR4, 0xf0000000 ;  /* 0xf000000000047882 */ /* 0x000fe20000000000 */
[----:B------:R-:W-:Y:S01]  /*7bc0*/  UMOV UR5, 0x380fffff ;  /* 0x380fffff00057882 */ /* 0x000fe20000000000 */
[----:B--2---:R-:W0:Y:S01]  /*7bd0*/  F2F.F32.F64 R0, R2 ;  /* 0x0000000200007310 */ /* 0x004e220000301000 */
[----:B------:R-:W-:-:S14]  /*7be0*/  DSETP.GEU.AND P0, PT, |R2|, UR4, PT ;  /* 0x0000000402007e2a */ /* 0x000fdc000bf0e200 */
[----:B0-----:R-:W-:Y:S01]  /*7bf0*/  @!P0 FMUL R0, R0, 1.175494350822287508e-38 ;  /* 0x0080000000008820 */ /* 0x001fe20000400000 */
[----:B------:R-:W-:Y:S06]  /*7c00*/  BRA `(.L_x_6646) ;  /* 0x00000008007c7947 */ /* 0x000fec0003800000 */
.L_x_6641:
        /* <DEDUP_REMOVED lines=12> */
.L_x_6655:
[----:B------:R-:W2:Y:S01]  /*7cd0*/  LDG.E.64 R2, desc[UR36][R2.64] ;  /* 0x0000002402027981 */ /* 0x000ea2000c1e1b00 */
[----:B------:R-:W-:Y:S01]  /*7ce0*/  UMOV UR4, 0xf0000000 ;  /* 0xf000000000047882 */ /* 0x000fe20000000000 */
[----:B------:R-:W-:Y:S01]  /*7cf0*/  UMOV UR5, 0x380fffff ;  /* 0x380fffff00057882 */ /* 0x000fe20000000000 */
[----:B--2---:R-:W0:Y:S01]  /*7d00*/  F2F.F32.F64 R0, R2 ;  /* 0x0000000200007310 */ /* 0x004e220000301000 */
[----:B------:R-:W-:-:S14]  /*7d10*/  DSETP.GEU.AND P0, PT, |R2|, UR4, PT ;  /* 0x0000000402007e2a */ /* 0x000fdc000bf0e200 */
[----:B0-----:R-:W-:Y:S01]  /*7d20*/  @!P0 FMUL R0, R0, 1.175494350822287508e-38 ;  /* 0x0080000000008820 */ /* 0x001fe20000400000 */
[----:B------:R-:W-:Y:S06]  /*7d30*/  BRA `(.L_x_6646) ;  /* 0x0000000800307947 */ /* 0x000fec0003800000 */
.L_x_6654:
        /* <DEDUP_REMOVED lines=26> */
.L_x_6657:
        /* <DEDUP_REMOVED lines=13> */
.L_x_6656:
[----:B------:R-:W2:Y:S02]  /*7fb0*/  LDG.E.U16 R0, desc[UR36][R2.64] ;  /* 0x0000002402007981 */ /* 0x000ea4000c1e1500 */
[----:B--2---:R-:W-:Y:S01]  /*7fc0*/  SHF.L.U32 R0, R0, 0x10, RZ ;  /* 0x0000001000007819 */ /* 0x004fe200000006ff */
[----:B------:R-:W-:Y:S06]  /*7fd0*/  BRA `(.L_x_6646) ;  /* 0x0000000400887947 */ /* 0x000fec0003800000 */
.L_x_6653:
        /* <DEDUP_REMOVED lines=11> */
.L_x_6660:
        /* <DEDUP_REMOVED lines=20> */
.L_x_6662:
[----:B------:R-:W-:Y:S05]  /*81d0*/  BSYNC B0 ;  /* 0x0000000000007941 */ /* 0x000fea0003800000 */
.L_x_6661:
[----:B------:R-:W-:Y:S01]  /*81e0*/  LEA R3, R0, 0x3b800000, 0x17 ;  /* 0x3b80000000037811 */ /* 0x000fe200078eb8ff */
[----:B------:R-:W-:-:S05]  /*81f0*/  IMAD.SHL.U32 R0, R2, 0x100000, RZ ;  /* 0x0010000002007824 */ /* 0x000fca00078e00ff */
[----:B------:R-:W-:Y:S01]  /*8200*/  LOP3.LUT R0, R3, R0, R4, 0xfe, !PT ;  /* 0x0000000003007212 */ /* 0x000fe200078efe04 */
[----:B------:R-:W-:Y:S06]  /*8210*/  BRA `(.L_x_6646) ;  /* 0x0000000000f87947 */ /* 0x000fec0003800000 */
.L_x_6659:
        /* <DEDUP_REMOVED lines=20> */
.L_x_6664:
[----:B------:R-:W-:Y:S05]  /*8360*/  BSYNC B0 ;  /* 0x0000000000007941 */ /* 0x000fea0003800000 */
.L_x_6663:
[----:B------:R-:W-:Y:S01]  /*8370*/  LEA R3, R0, 0x37800000, 0x17 ;  /* 0x3780000000037811 */ /* 0x000fe200078eb8ff */
[----:B------:R-:W-:-:S05]  /*8380*/  IMAD.SHL.U32 R0, R2, 0x200000, RZ ;  /* 0x0020000002007824 */ /* 0x000fca00078e00ff */
[----:B------:R-:W-:Y:S01]  /*8390*/  LOP3.LUT R0, R3, R0, R4, 0xfe, !PT ;  /* 0x0000000003007212 */ /* 0x000fe200078efe04 */
[----:B------:R-:W-:Y:S06]  /*83a0*/  BRA `(.L_x_6646) ;  /* 0x0000000000947947 */ /* 0x000fec0003800000 */
.L_x_6658:
        /* <DEDUP_REMOVED lines=14> */
.L_x_6645:
[----:B------:R-:W-:Y:S01]  /*8490*/  MOV R2, 0x0 ;  /* 0x0000000000027802 */ /* 0x000fe20000000f00 */
[----:B------:R-:W-:Y:S01]  /*84a0*/  ULDC.64 UR4, c[0x4][0x128] ;  /* 0x01004a0000047ab9 */ /* 0x000fe20000000a00 */
[----:B------:R-:W-:Y:S01]  /*84b0*/  ULDC.64 UR6, c[0x4][0x18] ;  /* 0x0100060000067ab9 */ /* 0x000fe20000000a00 */
[----:B------:R-:W-:Y:S01]  /*84c0*/  IMAD.U32 R4, RZ, RZ, UR4 ;  /* 0x00000004ff047e24 */ /* 0x000fe2000f8e00ff */
[----:B------:R-:W-:Y:S01]  /*84d0*/  HFMA2.MMA R12, -RZ, RZ, 0, 5.9604644775390625e-08 ;  /* 0x00000001ff0c7435 */ /* 0x000fe200000001ff */
        /* <DEDUP_REMOVED lines=8> */
[----:B------:R-:W-:-:S07]  /*8560*/  IMAD.MOV.U32 R13, RZ, RZ, RZ ;  /* 0x000000ffff0d7224 */ /* 0x000fce00078e00ff */
[----:B------:R-:W-:-:S07]  /*8570*/  LEPC R20, `(.L_x_6667) ;  /* 0x000000001014794e */ /* 0x000fce0000000000 */
[----:B0-----:R-:W-:Y:S05]  /*8580*/  CALL.ABS.NOINC R2 ;  /* 0x0000000002007343 */ /* 0x001fea0003c00000 */
.L_x_6667:
[----:B------:R-:W-:Y:S01]  /*8590*/  IMAD.MOV.U32 R0, RZ, RZ, RZ ;  /* 0x000000ffff007224 */ /* 0x000fe200078e00ff */
[----:B------:R-:W-:Y:S06]  /*85a0*/  BRA `(.L_x_6646) ;  /* 0x0000000000147947 */ /* 0x000fec0003800000 */
.L_x_6666:
[----:B------:R-:W2:Y:S02]  /*85b0*/  LDG.E.64 R2, desc[UR36][R2.64] ;  /* 0x0000002402027981 */ /* 0x000ea4000c1e1b00 */
[----:B--2---:R0:W1:Y:S01]  /*85c0*/  I2F.U64 R0, R2 ;  /* 0x0000000200007312 */ /* 0x0040620000301000 */
[----:B------:R-:W-:Y:S05]  /*85d0*/  BRA `(.L_x_6646) ;  /* 0x0000000000087947 */ /* 0x000fea0003800000 */
.L_x_6665:
[----:B------:R-:W2:Y:S02]  /*85e0*/  LDG.E R0, desc[UR36][R2.64] ;  /* 0x0000002402007981 */ /* 0x000ea4000c1e1900 */
[----:B--2---:R-:W-:-:S07]  /*85f0*/  I2FP.F32.U32 R0, R0 ;  /* 0x0000000000007245 */ /* 0x004fce0000201000 */
.L_x_6646:
[----:B------:R-:W-:Y:S05]  /*8600*/  BSYNC B6 ;  /* 0x0000000000067941 */ /* 0x000fea0003800000 */
.L_x_6640:
        /* <DEDUP_REMOVED lines=33> */
.L_x_6669:
[----:B------:R-:W-:Y:S05]  /*8820*/  BSYNC B0 ;  /* 0x0000000000007941 */ /* 0x000fea0003800000 */
.L_x_6668:
        /* <DEDUP_REMOVED lines=16> */
.L_x_6673:
[----:B------:R-:W0:Y:S02]  /*8930*/  F2I.S64.TRUNC R2, R2 ;  /* 0x0000000200027311 */ /* 0x000e24000020d900 */
[----:B0-----:R-:W-:-:S05]  /*8940*/  IMAD.MOV.U32 R5, RZ, RZ, R2 ;  /* 0x000000ffff057224 */ /* 0x001fca00078e0002 */
[----:B------:R0:W-:Y:S01]  /*8950*/  STG.E.U8 desc[UR36][R16.64], R5 ;  /* 0x0000000510007986 */ /* 0x0001e2000c101124 */
[----:B------:R-:W-:Y:S05]  /*8960*/  BRA `(.L_x_6675) ;  /* 0x0000000c00407947 */ /* 0x000fea0003800000 */
.L_x_6672:
        /* <DEDUP_REMOVED lines=9> */
.L_x_6677:
[----:B------:R-:W0:Y:S02]  /*8a00*/  F2I.FTZ.TRUNC.NTZ R3, R2 ;  /* 0x0000000200037305 */ /* 0x000e24000021f100 */
[----:B0-----:R0:W-:Y:S01]  /*8a10*/  STG.E desc[UR36][R16.64], R3 ;  /* 0x0000000310007986 */ /* 0x0011e2000c101924 */
[----:B------:R-:W-:Y:S05]  /*8a20*/  BRA `(.L_x_6675) ;  /* 0x0000000c00107947 */ /* 0x000fea0003800000 */
.L_x_6676:
[----:B------:R-:W0:Y:S02]  /*8a30*/  F2I.FTZ.TRUNC.NTZ R3, R2 ;  /* 0x0000000200037305 */ /* 0x000e24000021f100 */
[----:B0-----:R0:W-:Y:S01]  /*8a40*/  STG.E.U16 desc[UR36][R16.64], R3 ;  /* 0x0000000310007986 */ /* 0x0011e2000c101524 */
[----:B------:R-:W-:Y:S05]  /*8a50*/  BRA `(.L_x_6675) ;  /* 0x0000000c00047947 */ /* 0x000fea0003800000 */
.L_x_6671:
        /* <DEDUP_REMOVED lines=8> */
.L_x_6679:
[----:B------:R-:W-:-:S05]  /*8ae0*/  F2FP.F16.F32.PACK_AB R2, RZ, R2 ;  /* 0x00000002ff02723e */ /* 0x000fca00000000ff */
[----:B------:R0:W-:Y:S01]  /*8af0*/  STG.E.U16 desc[UR36][R16.64], R2 ;  /* 0x0000000210007986 */ /* 0x0001e2000c101524 */
[----:B------:R-:W-:Y:S05]  /*8b00*/  BRA `(.L_x_6675) ;  /* 0x0000000800d87947 */ /* 0x000fea0003800000 */
.L_x_6678:
        /* <DEDUP_REMOVED lines=9> */
.L_x_6681:
[----:B------:R-:W-:-:S04]  /*8ba0*/  F2FP.F16.F32.PACK_AB R3, RZ, R2 ;  /* 0x00000002ff03723e */ /* 0x000fc800000000ff */
[----:B------:R-:W-:-:S05]  /*8bb0*/  PRMT R3, R3, 0x5410, RZ ;  /* 0x0000541003037816 */ /* 0x000fca00000000ff */
[----:B------:R0:W-:Y:S01]  /*8bc0*/  STG.E desc[UR36][R16.64], R3 ;  /* 0x0000000310007986 */ /* 0x0001e2000c101924 */
[----:B------:R-:W-:Y:S05]  /*8bd0*/  BRA `(.L_x_6675) ;  /* 0x0000000800a47947 */ /* 0x000fea0003800000 */
.L_x_6680:
[----:B------:R-:W-:-:S06]  /*8be0*/  FMUL.FTZ R2, R2, 1 ;  /* 0x3f80000002027820 */ /* 0x000fcc0000410000 */
[----:B------:R-:W0:Y:S02]  /*8bf0*/  F2F.F64.F32 R2, R2 ;  /* 0x0000000200027310 */ /* 0x000e240000201800 */
[----:B0-----:R0:W-:Y:S01]  /*8c00*/  STG.E.64 desc[UR36][R16.64], R2 ;  /* 0x0000000210007986 */ /* 0x0011e2000c101b24 */
[----:B------:R-:W-:Y:S05]  /*8c10*/  BRA `(.L_x_6675) ;  /* 0x0000000800947947 */ /* 0x000fea0003800000 */
.L_x_6670:
        /* <DEDUP_REMOVED lines=12> */
.L_x_6684:
[----:B------:R-:W-:Y:S01]  /*8ce0*/  FMUL.FTZ R4, R2, 1 ;  /* 0x3f80000002047820 */ /* 0x000fe20000410000 */
[----:B------:R-:W-:-:S05]  /*8cf0*/  CS2R R6, SRZ ;  /* 0x0000000000067805 */ /* 0x000fca000001ff00 */
[----:B------:R-:W0:Y:S02]  /*8d00*/  F2F.F64.F32 R4, R4 ;  /* 0x0000000400047310 */ /* 0x000e240000201800 */
[----:B0-----:R0:W-:Y:S01]  /*8d10*/  STG.E.128 desc[UR36][R16.64], R4 ;  /* 0x0000000410007986 */ /* 0x0011e2000c101d24 */
[----:B------:R-:W-:Y:S05]  /*8d20*/  BRA `(.L_x_6675) ;  /* 0x0000000800507947 */ /* 0x000fea0003800000 */
.L_x_6683:
        /* <DEDUP_REMOVED lines=20> */
.L_x_6688:
[----:B------:R-:W-:Y:S05]  /*8e70*/  BSYNC B0 ;  /* 0x0000000000007941 */ /* 0x000fea0003800000 */
.L_x_6687:
[----:B------:R-:W-:-:S05]  /*8e80*/  LOP3.LUT R5, R0, R5, RZ, 0xfc, !PT ;  /* 0x0000000500057212 */ /* 0x000fca00078efcff */
[----:B------:R0:W-:Y:S01]  /*8e90*/  STG.E.U8 desc[UR36][R16.64], R5 ;  /* 0x0000000510007986 */ /* 0x0001e2000c101124 */
[----:B------:R-:W-:Y:S05]  /*8ea0*/  BRA `(.L_x_6675) ;  /* 0x0000000400f07947 */ /* 0x000fea0003800000 */
.L_x_6686:
        /* <DEDUP_REMOVED lines=12> */
.L_x_6690:
[----:B------:R-:W-:Y:S01]  /*8f70*/  IMAD.MOV.U32 R0, RZ, RZ, 0x7f ;  /* 0x0000007fff007424 */ /* 0x000fe200078e00ff */
[----:B------:R-:W-:-:S04]  /*8f80*/  ISETP.GT.U32.AND P0, PT, R4, 0x7f800000, PT ;  /* 0x7f8000000400780c */ /* 0x000fc80003f04070 */
[----:B------:R-:W-:-:S09]  /*8f90*/  SEL R0, R0, 0x7c, P0 ;  /* 0x0000007c00007807 */ /* 0x000fd20000000000 */
.L_x_6691:
[----:B------:R-:W-:Y:S05]  /*8fa0*/  BSYNC B0 ;  /* 0x0000000000007941 */ /* 0x000fea0003800000 */
.L_x_6689:
[----:B------:R-:W-:-:S04]  /*8fb0*/  LOP3.LUT R2, R2, 0x80000000, RZ, 0xc0, !PT ;  /* 0x8000000002027812 */ /* 0x000fc800078ec0ff */
[----:B------:R-:W-:-:S04]  /*8fc0*/  SHF.R.U32.HI R3, RZ, 0x18, R2 ;  /* 0x00000018ff037819 */ /* 0x000fc80000011602 */
[----:B------:R-:W-:-:S05]  /*8fd0*/  LOP3.LUT R3, R0, R3, RZ, 0xfc, !PT ;  /* 0x0000000300037212 */ /* 0x000fca00078efcff */
[----:B------:R0:W-:Y:S01]  /*8fe0*/  STG.E.U8 desc[UR36][R16.64], R3 ;  /* 0x0000000310007986 */ /* 0x0001e2000c101124 */
[----:B------:R-:W-:Y:S05]  /*8ff0*/  BRA `(.L_x_6675) ;  /* 0x00000004009c7947 */ /* 0x000fea0003800000 */
.L_x_6685:
[----:B------:R-:W-:-:S05]  /*9000*/  F2FP.BF16.F32.PACK_AB R2, RZ, R2 ;  /* 0x00000002ff02723e */ /* 0x000fca00000010ff */
[----:B------:R0:W-:Y:S01]  /*9010*/  STG.E.U16 desc[UR36][R16.64], R2 ;  /* 0x0000000210007986 */ /* 0x0001e2000c101524 */
[----:B------:R-:W-:Y:S05]  /*9020*/  BRA `(.L_x_6675) ;  /* 0x0000000400907947 */ /* 0x000fea0003800000 */
.L_x_6682:
        /* <DEDUP_REMOVED lines=11> */
.L_x_6694:
        /* <DEDUP_REMOVED lines=16> */
.L_x_6697:
[----:B------:R-:W-:-:S04]  /*91e0*/  LOP3.LUT R2, R2, 0x80000000, RZ, 0xc0, !PT ;  /* 0x8000000002027812 */ /* 0x000fc800078ec0ff */
[----:B------:R-:W-:-:S04]  /*91f0*/  SHF.R.U32.HI R3, RZ, 0x18, R2 ;  /* 0x00000018ff037819 */ /* 0x000fc80000011602 */
[----:B------:R-:W-:-:S04]  /*9200*/  LOP3.LUT R0, R0, R3, RZ, 0xfc, !PT ;  /* 0x0000000300007212 */ /* 0x000fc800078efcff */
[----:B------:R-:W-:-:S07]  /*9210*/  PRMT R8, R0, 0x7610, R8 ;  /* 0x0000761000087816 */ /* 0x000fce0000000008 */
.L_x_6696:
[----:B------:R-:W-:Y:S05]  /*9220*/  BSYNC B0 ;  /* 0x0000000000007941 */ /* 0x000fea0003800000 */
.L_x_6695:
[----:B------:R3:W-:Y:S01]  /*9230*/  STG.E.U8 desc[UR36][R16.64], R8 ;  /* 0x0000000810007986 */ /* 0x0007e2000c101124 */
[----:B------:R-:W-:Y:S05]  /*9240*/  BRA `(.L_x_6675) ;  /* 0x0000000400087947 */ /* 0x000fea0003800000 */
.L_x_6693:
        /* <DEDUP_REMOVED lines=16> */
.L_x_6700:
[----:B------:R-:W-:-:S04]  /*9350*/  LOP3.LUT R2, R2, 0x80000000, RZ, 0xc0, !PT ;  /* 0x8000000002027812 */ /* 0x000fc800078ec0ff */
[----:B------:R-:W-:-:S04]  /*9360*/  SHF.R.U32.HI R3, RZ, 0x18, R2 ;  /* 0x00000018ff037819 */ /* 0x000fc80000011602 */
[----:B------:R-:W-:-:S04]  /*9370*/  LOP3.LUT R0, R0, R3, RZ, 0xfc, !PT ;  /* 0x0000000300007212 */ /* 0x000fc800078efcff */
[----:B------:R-:W-:-:S07]  /*9380*/  PRMT R8, R0, 0x7610, R8 ;  /* 0x0000761000087816 */ /* 0x000fce0000000008 */
.L_x_6699:
[----:B------:R-:W-:Y:S05]  /*9390*/  BSYNC B0 ;  /* 0x0000000000007941 */ /* 0x000fea0003800000 */
.L_x_6698:
[----:B------:R0:W-:Y:S01]  /*93a0*/  STG.E.U8 desc[UR36][R16.64], R8 ;  /* 0x0000000810007986 */ /* 0x0001e2000c101124 */
[----:B------:R-:W-:Y:S05]  /*93b0*/  BRA `(.L_x_6675) ;  /* 0x0000000000ac7947 */ /* 0x000fea0003800000 */
.L_x_6692:
        /* <DEDUP_REMOVED lines=21> */
.L_x_6674:
[----:B------:R-:W-:Y:S01]  /*9510*/  MOV R0, 0x0 ;  /* 0x0000000000007802 */ /* 0x000fe20000000f00 */
[----:B------:R-:W-:Y:S01]  /*9520*/  ULDC.64 UR4, c[0x4][0x128] ;  /* 0x01004a0000047ab9 */ /* 0x000fe20000000a00 */
[----:B------:R-:W-:Y:S01]  /*9530*/  ULDC.64 UR6, c[0x4][0x20] ;  /* 0x0100080000067ab9 */ /* 0x000fe20000000a00 */
[----:B------:R-:W-:Y:S01]  /*9540*/  IMAD.U32 R4, RZ, RZ, UR4 ;  /* 0x00000004ff047e24 */ /* 0x000fe2000f8e00ff */
[----:B------:R0:W1:Y:S01]  /*9550*/  LDC.64 R2, c[0x4][R0] ;  /* 0x0100000000027b82 */ /* 0x0000620000000a00 */
        /* <DEDUP_REMOVED lines=11> */
.L_x_6703:
[----:B------:R-:W-:Y:S05]  /*9610*/  BRA `(.L_x_6675) ;  /* 0x0000000000147947 */ /* 0x000fea0003800000 */
.L_x_6702:
[----:B------:R-:W0:Y:S02]  /*9620*/  F2I.U64.TRUNC R2, R2 ;  /* 0x0000000200027311 */ /* 0x000e24000020d800 */
[----:B0-----:R1:W-:Y:S01]  /*9630*/  STG.E.64 desc[UR36][R16.64], R2 ;  /* 0x0000000210007986 */ /* 0x0013e2000c101b24 */
[----:B------:R-:W-:Y:S05]  /*9640*/  BRA `(.L_x_6675) ;  /* 0x0000000000087947 */ /* 0x000fea0003800000 */
.L_x_6701:
[----:B------:R-:W0:Y:S02]  /*9650*/  F2I.FTZ.U32.TRUNC.NTZ R3, R2 ;  /* 0x0000000200037305 */ /* 0x000e24000021f000 */
[----:B0-----:R0:W-:Y:S02]  /*9660*/  STG.E desc[UR36][R16.64], R3 ;  /* 0x0000000310007986 */ /* 0x0011e4000c101924 */
.L_x_6675:
[----:B------:R-:W-:-:S07]  /*9670*/  VIADD R19, R19, 0x80 ;  /* 0x0000008013137836 */ /* 0x000fce0000000000 */
.L_x_6638:
[----:B------:R-:W-:Y:S05]  /*9680*/  BSYNC B7 ;  /* 0x0000000000077941 */ /* 0x000fea0003800000 */
.L_x_6637:
[----:B------:R-:W-:Y:S02]  /*9690*/  ULDC UR4, c[0x0][0x210] ;  /* 0x0000840000047ab9 */ /* 0x000fe40000000800 */
[----:B------:R-:W-:-:S13]  /*96a0*/  ISETP.GE.AND P0, PT, R19, UR4, PT ;  /* 0x0000000413007c0c */ /* 0x000fda000bf06270 */
[----:B------:R-:W-:Y:S05]  /*96b0*/  @P0 EXIT ;  /* 0x000000000000094d */ /* 0x000fea0003800000 */
        /* <DEDUP_REMOVED lines=303> */
.L_x_6704:
        /* <DEDUP_REMOVED lines=22> */
.L_x_6709:
[----:B------:R-:W2:Y:S02]  /*ab10*/  LDG.E.U8 R2, desc[UR36][R4.64] ;  /* 0x0000002404027981 */ /* 0x000ea4000c1e1100 */
[----:B--2---:R-:W-:Y:S01]  /*ab20*/  I2FP.F32.U32 R2, R2 ;  /* 0x0000000200027245 */ /* 0x004fe20000201000 */
[----:B------:R-:W-:Y:S06]  /*ab30*/  BRA `(.L_x_6711) ;  /* 0x0000000c002c7947 */ /* 0x000fec0003800000 */
.L_x_6708:
        /* <DEDUP_REMOVED lines=9> */
.L_x_6713:
[----:B------:R-:W2:Y:S02]  /*abd0*/  LDG.E R2, desc[UR36][R4.64] ;  /* 0x0000002404027981 */ /* 0x000ea4000c1e1900 */
[----:B--2---:R-:W-:Y:S01]  /*abe0*/  I2FP.F32.S32 R2, R2 ;  /* 0x0000000200027245 */ /* 0x004fe20000201400 */
[----:B------:R-:W-:Y:S06]  /*abf0*/  BRA `(.L_x_6711) ;  /* 0x0000000800fc7947 */ /* 0x000fec0003800000 */
.L_x_6712:
[----:B------:R-:W2:Y:S02]  /*ac00*/  LDG.E.U16 R2, desc[UR36][R4.64] ;  /* 0x0000002404027981 */ /* 0x000ea4000c1e1500 */
[----:B--2---:R-:W0:Y:S01]  /*ac10*/  I2F.S16 R2, R2 ;  /* 0x0000000200027306 */ /* 0x004e220000101400 */
[----:B------:R-:W-:Y:S05]  /*ac20*/  BRA `(.L_x_6711) ;  /* 0x0000000800f07947 */ /* 0x000fea0003800000 */
.L_x_6707:
        /* <DEDUP_REMOVED lines=8> */
.L_x_6715:
[----:B------:R-:W2:Y:S02]  /*acb0*/  LDG.E.U16 R2, desc[UR36][R4.64] ;  /* 0x0000002404027981 */ /* 0x000ea4000c1e1500 */
[----:B--2---:R-:W-:Y:S01]  /*acc0*/  HADD2.F32 R2, -RZ, R2.H0_H0 ;  /* 0x20000002ff027230 */ /* 0x004fe20000004100 */
[----:B------:R-:W-:Y:S06]  /*acd0*/  BRA `(.L_x_6711) ;  /* 0x0000000800c47947 */ /* 0x000fec0003800000 */
.L_x_6714:
        /* <DEDUP_REMOVED lines=8> */
.L_x_6717:
[----:B------:R-:W2:Y:S02]  /*ad60*/  LDG.E.U16 R2, desc[UR36][R4.64] ;  /* 0x0000002404027981 */ /* 0x000ea4000c1e1500 */
[----:B--2---:R-:W-:Y:S01]  /*ad70*/  HADD2.F32 R2, -RZ, R2.H0_H0 ;  /* 0x20000002ff027230 */ /* 0x004fe20000004100 */
[----:B------:R-:W-:Y:S06]  /*ad80*/  BRA `(.L_x_6711) ;  /* 0x0000000800987947 */ /* 0x000fec0003800000 */
.L_x_6716:
[----:B------:R-:W2:Y:S01]  /*ad90*/  LDG.E.64 R4, desc[UR36][R4.64] ;  /* 0x0000002404047981 */ /* 0x000ea2000c1e1b00 */
[----:B------:R-:W-:Y:S01]  /*ada0*/  UMOV UR4, 0xf0000000 ;  /* 0xf000000000047882 */ /* 0x000fe20000000000 */
[----:B------:R-:W-:Y:S01]  /*adb0*/  UMOV UR5, 0x380fffff ;  /* 0x380fffff00057882 */ /* 0x000fe20000000000 */
[----:B--2---:R-:W0:Y:S01]  /*adc0*/  F2F.F32.F64 R2, R4 ;  /* 0x0000000400027310 */ /* 0x004e220000301000 */
[----:B------:R-:W-:-:S14]  /*add0*/  DSETP.GEU.AND P0, PT, |R4|, UR4, PT ;  /* 0x0000000404007e2a */ /* 0x000fdc000bf0e200 */
[----:B0-----:R-:W-:Y:S01]  /*ade0*/  @!P0 FMUL R2, R2, 1.175494350822287508e-38 ;  /* 0x0080000002028820 */ /* 0x001fe20000400000 */
[----:B------:R-:W-:Y:S06]  /*adf0*/  BRA `(.L_x_6711) ;  /* 0x00000008007c7947 */ /* 0x000fec0003800000 */
.L_x_6706:
        /* <DEDUP_REMOVED lines=12> */
.L_x_6720:
[----:B------:R-:W2:Y:S01]  /*aec0*/  LDG.E.64 R4, desc[UR36][R4.64] ;  /* 0x0000002404047981 */ /* 0x000ea2000c1e1b00 */
[----:B------:R-:W-:Y:S01]  /*aed0*/  UMOV UR4, 0xf0000000 ;  /* 0xf000000000047882 */ /* 0x000fe20000000000 */
[----:B------:R-:W-:Y:S01]  /*aee0*/  UMOV UR5, 0x380fffff ;  /* 0x380fffff00057882 */ /* 0x000fe20000000000 */
[----:B--2---:R-:W0:Y:S01]  /*aef0*/  F2F.F32.F64 R2, R4 ;  /* 0x0000000400027310 */ /* 0x004e220000301000 */
[----:B------:R-:W-:-:S14]  /*af00*/  DSETP.GEU.AND P0, PT, |R4|, UR4, PT ;  /* 0x0000000404007e2a */ /* 0x000fdc000bf0e200 */
[----:B0-----:R-:W-:Y:S01]  /*af10*/  @!P0 FMUL R2, R2, 1.175494350822287508e-38 ;  /* 0x0080000002028820 */ /* 0x001fe20000400000 */
[----:B------:R-:W-:Y:S06]  /*af20*/  BRA `(.L_x_6711) ;  /* 0x0000000800307947 */ /* 0x000fec0003800000 */
.L_x_6719:
[----:B------:R-:W-:-:S13]  /*af30*/  ISETP.NE.AND P0, PT, R2, 0xf, PT ;  /* 0x0000000f0200780c */ /* 0x000fda0003f05270 */
[----:B------:R-:W-:Y:S05]  /*af40*/  @!P0 BRA `(.L_x_6721) ;  /* 0x0000000000948947 */ /* 0x000fea0003800000 */
[----:B------:R-:W-:-:S13]  /*af50*/  ISETP.NE.AND P0, PT, R2, 0x17, PT ;  /* 0x000000170200780c */ /* 0x000fda0003f05270 */
[----:B------:R-:W-:Y:S05]  /*af60*/  @!P0 BRA `(.L_x_6722) ;  /* 0x0000000000588947 */ /* 0x000fea0003800000 */
[----:B------:R-:W-:-:S13]  /*af70*/  ISETP.NE.AND P0, PT, R2, 0x18, PT ;  /* 0x000000180200780c */ /* 0x000fda0003f05270 */
[----:B------:R-:W-:Y:S05]  /*af80*/  @P0 BRA `(.L_x_6710) ;  /* 0x0000000400bc0947 */ /* 0x000fea0003800000 */
[----:B------:R-:W2:Y:S01]  /*af90*/  LDG.E.U8 R2, desc[UR36][R4.64] ;  /* 0x0000002404027981 */ /* 0x000ea2000c1e1100 */
[----:B------:R-:W-:Y:S01]  /*afa0*/  IMAD.MOV.U32 R8, RZ, RZ, -0x800000 ;  /* 0xff800000ff087424 */ /* 0x000fe200078e00ff */
[----:B--2---:R-:W-:-:S04]  /*afb0*/  SHF.L.U32 R2, R2, 0x18, RZ ;  /* 0x0000001802027819 */ /* 0x004fc800000006ff */
        /* <DEDUP_REMOVED lines=17> */
.L_x_6722:
        /* <DEDUP_REMOVED lines=11> */
[----:B------:R-:W-:Y:S01]  /*b180*/  LOP3.LUT R2, R2, 0x80000000, R3, 0xf8, !PT ;  /* 0x8000000002027812 */ /* 0x000fe200078ef803 */
[----:B------:R-:W-:Y:S06]  /*b190*/  BRA `(.L_x_6711) ;  /* 0x0000000400947947 */ /* 0x000fec0003800000 */
.L_x_6721:
[----:B------:R-:W2:Y:S02]  /*b1a0*/  LDG.E.U16 R2, desc[UR36][R4.64] ;  /* 0x0000002404027981 */ /* 0x000ea4000c1e1500 */
[----:B--2---:R-:W-:Y:S01]  /*b1b0*/  IMAD.U32 R2, R2, 0x10000, RZ ;  /* 0x0001000002027824 */ /* 0x004fe200078e00ff */
[----:B------:R-:W-:Y:S06]  /*b1c0*/  BRA `(.L_x_6711) ;  /* 0x0000000400887947 */ /* 0x000fec0003800000 */
.L_x_6718:
        /* <DEDUP_REMOVED lines=11> */
.L_x_6725:
        /* <DEDUP_REMOVED lines=20> */
.L_x_6727:
[----:B------:R-:W-:Y:S05]  /*b3c0*/  BSYNC B0 ;  /* 0x0000000000007941 */ /* 0x000fea0003800000 */
.L_x_6726:
[----:B------:R-:W-:Y:S01]  /*b3d0*/  IMAD.SHL.U32 R2, R2, 0x100000, RZ ;  /* 0x0010000002027824 */ /* 0x000fe200078e00ff */
[----:B------:R-:W-:-:S04]  /*b3e0*/  LEA R3, R0, 0x3b800000, 0x17 ;  /* 0x3b80000000037811 */ /* 0x000fc800078eb8ff */
[----:B------:R-:W-:Y:S01]  /*b3f0*/  LOP3.LUT R2, R3, R2, R4, 0xfe, !PT ;  /* 0x0000000203027212 */ /* 0x000fe200078efe04 */
[----:B------:R-:W-:Y:S06]  /*b400*/  BRA `(.L_x_6711) ;  /* 0x0000000000f87947 */ /* 0x000fec0003800000 */
.L_x_6724:
        /* <DEDUP_REMOVED lines=20> */
.L_x_6729:
[----:B------:R-:W-:Y:S05]  /*b550*/  BSYNC B0 ;  /* 0x0000000000007941 */ /* 0x000fea0003800000 */
.L_x_6728:
[----:B------:R-:W-:Y:S01]  /*b560*/  IMAD.SHL.U32 R2, R2, 0x200000, RZ ;  /* 0x0020000002027824 */ /* 0x000fe200078e00ff */
[----:B------:R-:W-:-:S04]  /*b570*/  LEA R3, R0, 0x37800000, 0x17 ;  /* 0x3780000000037811 */ /* 0x000fc800078eb8ff */
[----:B------:R-:W-:Y:S01]  /*b580*/  LOP3.LUT R2, R3, R2, R4, 0xfe, !PT ;  /* 0x0000000203027212 */ /* 0x000fe200078efe04 */
[----:B------:R-:W-:Y:S06]  /*b590*/  BRA `(.L_x_6711) ;  /* 0x0000000000947947 */ /* 0x000fec0003800000 */
.L_x_6723:
[----:B------:R-:W-:-:S13]  /*b5a0*/  ISETP.NE.AND P0, PT, R2, 0x1c, PT ;  /* 0x0000001c0200780c */ /* 0x000fda0003f05270 */
[----:B------:R-:W-:Y:S05]  /*b5b0*/  @!P0 BRA `(.L_x_6730) ;  /* 0x0000000000848947 */ /* 0x000fea0003800000 */
[----:B------:R-:W-:-:S13]  /*b5c0*/  ISETP.NE.AND P0, PT, R2, 0x1d, PT ;  /* 0x0000001d0200780c */ /* 0x000fda0003f05270 */
[----:B------:R-:W-:Y:S05]  /*b5d0*/  @!P0 BRA `(.L_x_6731) ;  /* 0x0000000000708947 */ /* 0x000fea0003800000 */
[----:B------:R-:W-:-:S13]  /*b5e0*/  ISETP.NE.AND P0, PT, R2, 0x2c, PT ;  /* 0x0000002c0200780c */ /* 0x000fda0003f05270 */
[----:B------:R-:W-:Y:S05]  /*b5f0*/  @P0 BRA `(.L_x_6710) ;  /* 0x0000000000200947 */ /* 0x000fea0003800000 */
[----:B------:R-:W2:Y:S01]  /*b600*/  LDG.E.U8 R4, desc[UR36][R4.64] ;  /* 0x0000002404047981 */ /* 0x000ea2000c1e1100 */
[----:B------:R-:W-:Y:S02]  /*b610*/  MOV R2, 0x400000 ;  /* 0x0040000000027802 */ /* 0x000fe40000000f00 */
[----:B--2---:R-:W-:-:S13]  /*b620*/  ISETP.NE.AND P0, PT, R4, RZ, PT ;  /* 0x000000ff0400720c */ /* 0x004fda0003f05270 */
[----:B------:R-:W-:Y:S05]  /*b630*/  @!P0 BRA `(.L_x_6711) ;  /* 0x00000000006c8947 */ /* 0x000fea0003800000 */
[----:B------:R-:W-:-:S13]  /*b640*/  ISETP.NE.AND P0, PT, R4, 0xff, PT ;  /* 0x000000ff0400780c */ /* 0x000fda0003f05270 */
[----:B------:R-:W-:Y:S02]  /*b650*/  @!P0 IMAD.MOV.U32 R2, RZ, RZ, 0x7f800001 ;  /* 0x7f800001ff028424 */ /* 0x000fe400078e00ff */
[----:B------:R-:W-:Y:S01]  /*b660*/  @P0 IMAD.SHL.U32 R2, R4, 0x800000, RZ ;  /* 0x0080000004020824 */ /* 0x000fe200078e00ff */
[----:B------:R-:W-:Y:S06]  /*b670*/  BRA `(.L_x_6711) ;  /* 0x00000000005c7947 */ /* 0x000fec0003800000 */
.L_x_6710:
        /* <DEDUP_REMOVED lines=16> */
.L_x_6732:
[----:B------:R-:W-:Y:S01]  /*b780*/  IMAD.MOV.U32 R2, RZ, RZ, RZ ;  /* 0x000000ffff027224 */ /* 0x000fe200078e00ff */
[----:B------:R-:W-:Y:S06]  /*b790*/  BRA `(.L_x_6711) ;  /* 0x0000000000147947 */ /* 0x000fec0003800000 */
.L_x_6731:
[----:B------:R-:W2:Y:S02]  /*b7a0*/  LDG.E.64 R2, desc[UR36][R4.64] ;  /* 0x0000002404027981 */ /* 0x000ea4000c1e1b00 */
[----:B--2---:R0:W1:Y:S01]  /*b7b0*/  I2F.U64 R2, R2 ;  /* 0x0000000200027312 */ /* 0x0040620000301000 */
[----:B------:R-:W-:Y:S05]  /*b7c0*/  BRA `(.L_x_6711) ;  /* 0x0000000000087947 */ /* 0x000fea0003800000 */
.L_x_6730:
[----:B------:R-:W2:Y:S02]  /*b7d0*/  LDG.E R2, desc[UR36][R4.64] ;  /* 0x0000002404027981 */ /* 0x000ea4000c1e1900 */
[----:B--2---:R-:W-:-:S07]  /*b7e0*/  I2FP.F32.U32 R2, R2 ;  /* 0x0000000200027245 */ /* 0x004fce0000201000 */
.L_x_6711:
[----:B------:R-:W-:Y:S05]  /*b7f0*/  BSYNC B6 ;  /* 0x0000000000067941 */ /* 0x000fea0003800000 */
.L_x_6705:
[----:B01---5:R-:W-:Y:S01]  /*b800*/  FMUL.FTZ R0, R2, 1.4426950216293334961 ;  /* 0x3fb8aa3b02007820 */ /* 0x023fe20000410000 */
[----:B------:R-:W-:Y:S01]  /*b810*/  IMAD.MOV.U32 R6, RZ, RZ, 0x3e800000 ;  /* 0x3e800000ff067424 */ /* 0x000fe200078e00ff */
[----:B------:R-:W-:Y:S01]  /*b820*/  BSSY B0, `(.L_x_6733) ;  /* 0x000001f000007945 */ /* 0x000fe20003800000 */
[----:B------:R-:W-:-:S03]  /*b830*/  IMAD.MOV.U32 R7, RZ, RZ, 0x3d39bf78 ;  /* 0x3d39bf78ff077424 */ /* 0x000fc600078e00ff */
[----:B------:R-:W4:Y:S02]  /*b840*/  MUFU.EX2 R0, R0 ;  /* 0x0000000000007308 */ /* 0x000f240000000800 */
[C---:B----4-:R-:W-:Y:S01]  /*b850*/  FADD.FTZ.RZ R3, R0.reuse, 1 ;  /* 0x3f80000000037421 */ /* 0x050fe2000001c000 */
[----:B------:R-:W-:-:S03]  /*b860*/  ISETP.GE.U32.AND P0, PT, R0, 0x7f800000, PT ;  /* 0x7f8000000000780c */ /* 0x000fc60003f06070 */
[----:B------:R-:W-:-:S05]  /*b870*/  VIADD R3, R3, 0xc0c00000 ;  /* 0xc0c0000003037836 */ /* 0x000fca0000000000 */
[----:B------:R-:W-:-:S04]  /*b880*/  LOP3.LUT R3, R3, 0xff800000, RZ, 0xc0, !PT ;  /* 0xff80000003037812 */ /* 0x000fc800078ec0ff */
[----:B--23--:R-:W-:Y:S01]  /*b890*/  IADD3 R5, -R3, 0x40800000, RZ ;  /* 0x4080000003057810 */ /* 0x00cfe20007ffe1ff */
        /* <DEDUP_REMOVED lines=23> */
.L_x_6734:
[----:B------:R-:W-:Y:S05]  /*ba10*/  BSYNC B0 ;  /* 0x0000000000007941 */ /* 0x000fea0003800000 */
.L_x_6733:
        /* <DEDUP_REMOVED lines=16> */
.L_x_6738:
[----:B------:R-:W0:Y:S02]  /*bb20*/  F2I.S64.TRUNC R2, R2 ;  /* 0x0000000200027311 */ /* 0x000e24000020d900 */
[----:B0-----:R-:W-:-:S05]  /*bb30*/  IMAD.MOV.U32 R5, RZ, RZ, R2 ;  /* 0x000000ffff057224 */ /* 0x001fca00078e0002 */
[----:B------:R-:W-:Y:S01]  /*bb40*/  STG.E.U8 desc[UR36][R16.64], R5 ;  /* 0x0000000510007986 */ /* 0x000fe2000c101124 */
[----:B------:R-:W-:Y:S05]  /*bb50*/  EXIT ;  /* 0x000000000000794d */ /* 0x000fea0003800000 */
.L_x_6737:
        /* <DEDUP_REMOVED lines=9> */
.L_x_6741:
[----:B------:R-:W0:Y:S02]  /*bbf0*/  F2I.FTZ.TRUNC.NTZ R3, R2 ;  /* 0x0000000200037305 */ /* 0x000e24000021f100 */
[----:B0-----:R-:W-:Y:S01]  /*bc00*/  STG.E desc[UR36][R16.64], R3 ;  /* 0x0000000310007986 */ /* 0x001fe2000c101924 */
[----:B------:R-:W-:Y:S05]  /*bc10*/  EXIT ;  /* 0x000000000000794d */ /* 0x000fea0003800000 */
.L_x_6740:
[----:B------:R-:W0:Y:S02]  /*bc20*/  F2I.FTZ.TRUNC.NTZ R3, R2 ;  /* 0x0000000200037305 */ /* 0x000e24000021f100 */
[----:B0-----:R-:W-:Y:S01]  /*bc30*/  STG.E.U16 desc[UR36][R16.64], R3 ;  /* 0x0000000310007986 */ /* 0x001fe2000c101524 */
[----:B------:R-:W-:Y:S05]  /*bc40*/  EXIT ;  /* 0x000000000000794d */ /* 0x000fea0003800000 */
.L_x_6736:
        /* <DEDUP_REMOVED lines=8> */
.L_x_6743:
[----:B------:R-:W-:-:S05]  /*bcd0*/  F2FP.F16.F32.PACK_AB R2, RZ, R2 ;  /* 0x00000002ff02723e */ /* 0x000fca00000000ff */
[----:B------:R-:W-:Y:S01]  /*bce0*/  STG.E.U16 desc[UR36][R16.64], R2 ;  /* 0x0000000210007986 */ /* 0x000fe2000c101524 */
[----:B------:R-:W-:Y:S05]  /*bcf0*/  EXIT ;  /* 0x000000000000794d */ /* 0x000fea0003800000 */
.L_x_6742:
        /* <DEDUP_REMOVED lines=9> */
.L_x_6745:
[----:B------:R-:W-:-:S04]  /*bd90*/  F2FP.F16.F32.PACK_AB R3, RZ, R2 ;  /* 0x00000002ff03723e */ /* 0x000fc800000000ff */
[----:B------:R-:W-:-:S05]  /*bda0*/  PRMT R3, R3, 0x5410, RZ ;  /* 0x0000541003037816 */ /* 0x000fca00000000ff */
[----:B------:R-:W-:Y:S01]  /*bdb0*/  STG.E desc[UR36][R16.64], R3 ;  /* 0x0000000310007986 */ /* 0x000fe2000c101924 */
[----:B------:R-:W-:Y:S05]  /*bdc0*/  EXIT ;  /* 0x000000000000794d */ /* 0x000fea0003800000 */
.L_x_6744:
[----:B------:R-:W-:-:S06]  /*bdd0*/  FMUL.FTZ R2, R2, 1 ;  /* 0x3f80000002027820 */ /* 0x000fcc0000410000 */
[----:B------:R-:W0:Y:S02]  /*bde0*/  F2F.F64.F32 R2, R2 ;  /* 0x0000000200027310 */ /* 0x000e240000201800 */
[----:B0-----:R-:W-:Y:S01]  /*bdf0*/  STG.E.64 desc[UR36][R16.64], R2 ;  /* 0x0000000210007986 */ /* 0x001fe2000c101b24 */
[----:B------:R-:W-:Y:S05]  /*be00*/  EXIT ;  /* 0x000000000000794d */ /* 0x000fea0003800000 */
.L_x_6735:
        /* <DEDUP_REMOVED lines=12> */
.L_x_6748:
[----:B------:R-:W-:Y:S01]  /*bed0*/  FMUL.FTZ R4, R2, 1 ;  /* 0x3f80000002047820 */ /* 0x000fe20000410000 */
[----:B------:R-:W-:-:S05]  /*bee0*/  CS2R R6, SRZ ;  /* 0x0000000000067805 */ /* 0x000fca000001ff00 */
[----:B------:R-:W0:Y:S02]  /*bef0*/  F2F.F64.F32 R4, R4 ;  /* 0x0000000400047310 */ /* 0x000e240000201800 */
[----:B0-----:R-:W-:Y:S01]  /*bf00*/  STG.E.128 desc[UR36][R16.64], R4 ;  /* 0x0000000410007986 */ /* 0x001fe2000c101d24 */
[----:B------:R-:W-:Y:S05]  /*bf10*/  EXIT ;  /* 0x000000000000794d */ /* 0x000fea0003800000 */
.L_x_6747:
        /* <DEDUP_REMOVED lines=11> */
[----:B------:R-:W-:-:S10]  /*bfd0*/  HFMA2.MMA R0, -RZ, RZ, 0, 7.569789886474609375e-06 ;  /* 0x0000007fff007435 */ /* 0x000fd400000001ff */
        /* <DEDUP_REMOVED lines=8> */
.L_x_6752:
[----:B------:R-:W-:Y:S05]  /*c060*/  BSYNC B0 ;  /* 0x0000000000007941 */ /* 0x000fea0003800000 */
.L_x_6751:
[----:B------:R-:W-:-:S05]  /*c070*/  LOP3.LUT R5, R0, R5, RZ, 0xfc, !PT ;  /* 0x0000000500057212 */ /* 0x000fca00078efcff */
[----:B------:R-:W-:Y:S01]  /*c080*/  STG.E.U8 desc[UR36][R16.64], R5 ;  /* 0x0000000510007986 */ /* 0x000fe2000c101124 */
[----:B------:R-:W-:Y:S05]  /*c090*/  EXIT ;  /* 0x000000000000794d */ /* 0x000fea0003800000 */
.L_x_6750:
        /* <DEDUP_REMOVED lines=12> */
.L_x_6754:
[----:B------:R-:W-:Y:S01]  /*c160*/  IMAD.MOV.U32 R0, RZ, RZ, 0x7f ;  /* 0x0000007fff007424 */ /* 0x000fe200078e00ff */
[----:B------:R-:W-:-:S04]  /*c170*/  ISETP.GT.U32.AND P0, PT, R4, 0x7f800000, PT ;  /* 0x7f8000000400780c */ /* 0x000fc80003f04070 */
[----:B------:R-:W-:-:S09]  /*c180*/  SEL R0, R0, 0x7c, P0 ;  /* 0x0000007c00007807 */ /* 0x000fd20000000000 */
.L_x_6755:
[----:B------:R-:W-:Y:S05]  /*c190*/  BSYNC B0 ;  /* 0x0000000000007941 */ /* 0x000fea0003800000 */
.L_x_6753:
[----:B------:R-:W-:-:S04]  /*c1a0*/  LOP3.LUT R2, R2, 0x80000000, RZ, 0xc0, !PT ;  /* 0x8000000002027812 */ /* 0x000fc800078ec0ff */
[----:B------:R-:W-:-:S04]  /*c1b0*/  SHF.R.U32.HI R3, RZ, 0x18, R2 ;  /* 0x00000018ff037819 */ /* 0x000fc80000011602 */
[----:B------:R-:W-:-:S05]  /*c1c0*/  LOP3.LUT R3, R0, R3, RZ, 0xfc, !PT ;  /* 0x0000000300037212 */ /* 0x000fca00078efcff */
[----:B------:R-:W-:Y:S01]  /*c1d0*/  STG.E.U8 desc[UR36][R16.64], R3 ;  /* 0x0000000310007986 */ /* 0x000fe2000c101124 */
[----:B------:R-:W-:Y:S05]  /*c1e0*/  EXIT ;  /* 0x000000000000794d */ /* 0x000fea0003800000 */
.L_x_6749:
[----:B------:R-:W-:-:S05]  /*c1f0*/  F2FP.BF16.F32.PACK_AB R2, RZ, R2 ;  /* 0x00000002ff02723e */ /* 0x000fca00000010ff */
[----:B------:R-:W-:Y:S01]  /*c200*/  STG.E.U16 desc[UR36][R16.64], R2 ;  /* 0x0000000210007986 */ /* 0x000fe2000c101524 */
[----:B------:R-:W-:Y:S05]  /*c210*/  EXIT ;  /* 0x000000000000794d */ /* 0x000fea0003800000 */
.L_x_6746:
        /* <DEDUP_REMOVED lines=11> */
.L_x_6758:
        /* <DEDUP_REMOVED lines=16> */
.L_x_6761:
[----:B------:R-:W-:-:S04]  /*c3d0*/  LOP3.LUT R2, R2, 0x80000000, RZ, 0xc0, !PT ;  /* 0x8000000002027812 */ /* 0x000fc800078ec0ff */
[----:B------:R-:W-:-:S04]  /*c3e0*/  SHF.R.U32.HI R3, RZ, 0x18, R2 ;  /* 0x00000018ff037819 */ /* 0x000fc80000011602 */
[----:B------:R-:W-:-:S04]  /*c3f0*/  LOP3.LUT R0, R0, R3, RZ, 0xfc, !PT ;  /* 0x0000000300007212 */ /* 0x000fc800078efcff */
[----:B------:R-:W-:-:S07]  /*c400*/  PRMT R8, R0, 0x7610, R8 ;  /* 0x0000761000087816 */ /* 0x000fce0000000008 */
.L_x_6760:
[----:B------:R-:W-:Y:S05]  /*c410*/  BSYNC B0 ;  /* 0x0000000000007941 */ /* 0x000fea0003800000 */
.L_x_6759:
[----:B------:R-:W-:Y:S01]  /*c420*/  STG.E.U8 desc[UR36][R16.64], R8 ;  /* 0x0000000810007986 */ /* 0x000fe2000c101124 */
[----:B------:R-:W-:Y:S05]  /*c430*/  EXIT ;  /* 0x000000000000794d */ /* 0x000fea0003800000 */
.L_x_6757:
        /* <DEDUP_REMOVED lines=16> */
.L_x_6764:
[----:B------:R-:W-:-:S04]  /*c540*/  LOP3.LUT R2, R2, 0x80000000, RZ, 0xc0, !PT ;  /* 0x8000000002027812 */ /* 0x000fc800078ec0ff */
[----:B------:R-:W-:-:S04]  /*c550*/  SHF.R.U32.HI R3, RZ, 0x18, R2 ;  /* 0x00000018ff037819 */ /* 0x000fc80000011602 */
[----:B------:R-:W-:-:S04]  /*c560*/  LOP3.LUT R0, R0, R3, RZ, 0xfc, !PT ;  /* 0x0000000300007212 */ /* 0x000fc800078efcff */
[----:B------:R-:W-:-:S07]  /*c570*/  PRMT R8, R0, 0x7610, R8 ;  /* 0x0000761000087816 */ /* 0x000fce0000000008 */
.L_x_6763:
[----:B------:R-:W-:Y:S05]  /*c580*/  BSYNC B0 ;  /* 0x0000000000007941 */ /* 0x000fea0003800000 */
.L_x_6762:
[----:B------:R-:W-:Y:S01]  /*c590*/  STG.E.U8 desc[UR36][R16.64], R8 ;  /* 0x0000000810007986 */ /* 0x000fe2000c101124 */
[----:B------:R-:W-:Y:S05]  /*c5a0*/  EXIT ;  /* 0x000000000000794d */ /* 0x000fea0003800000 */
.L_x_6756:
        /* <DEDUP_REMOVED lines=21> */
.L_x_6739:
        /* <DEDUP_REMOVED lines=16> */
.L_x_6767:
[----:B------:R-:W-:Y:S05]  /*c800*/  EXIT ;  /* 0x000000000000794d */ /* 0x000fea0003800000 */
.L_x_6766:
[----:B------:R-:W0:Y:S02]  /*c810*/  F2I.U64.TRUNC R2, R2 ;  /* 0x0000000200027311 */ /* 0x000e24000020d800 */
[----:B0-----:R-:W-:Y:S01]  /*c820*/  STG.E.64 desc[UR36][R16.64], R2 ;  /* 0x0000000210007986 */ /* 0x001fe2000c101b24 */
[----:B------:R-:W-:Y:S05]  /*c830*/  EXIT ;  /* 0x000000000000794d */ /* 0x000fea0003800000 */
.L_x_6765:
[----:B------:R-:W0:Y:S02]  /*c840*/  F2I.FTZ.U32.TRUNC.NTZ R3, R2 ;  /* 0x0000000200037305 */ /* 0x000e24000021f000 */
[----:B0-----:R-:W-:Y:S01]  /*c850*/  STG.E desc[UR36][R16.64], R3 ;  /* 0x0000000310007986 */ /* 0x001fe2000c101924 */
[----:B------:R-:W-:Y:S05]  /*c860*/  EXIT ;  /* 0x000000000000794d */ /* 0x000fea0003800000 */
.L_x_6768:
        /* <DEDUP_REMOVED lines=9> */
.L_x_8616:


//--------------------- .text._ZN2at6native27unrolled_elementwise_kernelIZZZNS0_61_GLOBAL__N__b29612f4_23_ActivationMishKernel_cu_9e10b42f_310211mish_kernelERNS_18TensorIteratorBaseEENKUlvE_clEvENKUlvE0_clEvEUlfE_St5arrayIPcLm2EELi4E23TrivialOffsetCalculatorILi1EjESC_NS0_6memory12LoadWithCastILi1EEENSD_13StoreWithCastILi1EEEEEviT_T0_T2_T3_T4_T5_ --------------------------
	.section	.text._ZN2at6native27unrolled_elementwise_kernelIZZZNS0_61_GLOBAL__N__b29612f4_23_ActivationMishKernel_cu_9e10b42f_310211mish_kernelERNS_18TensorIteratorBaseEENKUlvE_clEvENKUlvE0_clEvEUlfE_St5arrayIPcLm2EELi4E23TrivialOffsetCalculatorILi1EjESC_NS0_6memory12LoadWithCastILi1EEENSD_13StoreWithCastILi1EEEEEviT_T0_T2_T3_T4_T5_,"ax",@progbits
	.align	128
        .global         _ZN2at6native27unrolled_elementwise_kernelIZZZNS0_61_GLOBAL__N__b29612f4_23_ActivationMishKernel_cu_9e10b42f_310211mish_kernelERNS_18TensorIteratorBaseEENKUlvE_clEvENKUlvE0_clEvEUlfE_St5arrayIPcLm2EELi4E23TrivialOffsetCalculatorILi1EjESC_NS0_6memory12LoadWithCastILi1EEENSD_13StoreWithCastILi1EEEEEviT_T0_T2_T3_T4_T5_
        .type           _ZN2at6native27unrolled_elementwise_kernelIZZZNS0_61_GLOBAL__N__b29612f4_23_ActivationMishKernel_cu_9e10b42f_310211mish_kernelERNS_18TensorIteratorBaseEENKUlvE_clEvENKUlvE0_clEvEUlfE_St5arrayIPcLm2EELi4E23TrivialOffsetCalculatorILi1EjESC_NS0_6memory12LoadWithCastILi1EEENSD_13StoreWithCastILi1EEEEEviT_T0_T2_T3_T4_T5_,@function
        .size           _ZN2at6native27unrolled_elementwise_kernelIZZZNS0_61_GLOBAL__N__b29612f4_23_ActivationMishKernel_cu_9e10b42f_310211mish_kernelERNS_18TensorIteratorBaseEENKUlvE_clEvENKUlvE0_clEvEUlfE_St5arrayIPcLm2EELi4E23TrivialOffsetCalculatorILi1EjESC_NS0_6memory12LoadWithCastILi1EEENSD_13StoreWithCastILi1EEEEEviT_T0_T2_T3_T4_T5_,(.L_x_8617 - _ZN2at6native27unrolled_elementwise_kernelIZZZNS0_61_GLOBAL__N__b29612f4_23_ActivationMishKernel_cu_9e10b42f_310211mish_kernelERNS_18TensorIteratorBaseEENKUlvE_clEvENKUlvE0_clEvEUlfE_St5arrayIPcLm2EELi4E23TrivialOffsetCalculatorILi1EjESC_NS0_6memory12LoadWithCastILi1EEENSD_13StoreWithCastILi1EEEEEviT_T0_T2_T3_T4_T5_)
        .other          _ZN2at6native27unrolled_elementwise_kernelIZZZNS0_61_GLOBAL__N__b29612f4_23_ActivationMishKernel_cu_9e10b42f_310211mish_kernelERNS_18TensorIteratorBaseEENKUlvE_clEvENKUlvE0_clEvEUlfE_St5arrayIPcLm2EELi4E23TrivialOffsetCalculatorILi1EjESC_NS0_6memory12LoadWithCastILi1EEENSD_13StoreWithCastILi1EEEEEviT_T0_T2_T3_T4_T5_,@"STO_CUDA_ENTRY STV_DEFAULT"
_ZN2at6native27unrolled_elementwise_kernelIZZZNS0_61_GLOBAL__N__b29612f4_23_ActivationMishKernel_cu_9e10b42f_310211mish_kernelERNS_18TensorIteratorBaseEENKUlvE_clEvENKUlvE0_clEvEUlfE_St5arrayIPcLm2EELi4E23TrivialOffsetCalculatorILi1EjESC_NS0_6memory12LoadWithCastILi1EEENSD_13StoreWithCastILi1EEEEEviT_T0_T2_T3_T4_T5_:
.text._ZN2at6native27unrolled_elementwise_kernelIZZZNS0_61_GLOBAL__N__b29612f4_23_ActivationMishKernel_cu_9e10b42f_310211mish_kernelERNS_18TensorIteratorBaseEENKUlvE_clEvENKUlvE0_clEvEUlfE_St5arrayIPcLm2EELi4E23TrivialOffsetCalculatorILi1EjESC_NS0_6memory12LoadWithCastILi1EEENSD_13StoreWithCastILi1EEEEEviT_T0_T2_T3_T4_T5_:
[----:B------:R-:W0:Y:S01]  /*0000*/  LDC R1, c[0x0][0x28] ;  /* 0x00000a00ff017b82 */ /* 0x000e220000000800 */
[----:B------:R-:W1:Y:S07]  /*0010*/  S2R R2, SR_CTAID.X ;  /* 0x0000000000027919 */ /* 0x000e6e0000002500 */
[----:B------:R-:W1:Y:S01]  /*0020*/  LDC R17, c[0x0][0x210] ;  /* 0x00008400ff117b82 */ /* 0x000e620000000800 */
[----:B------:R-:W-:Y:S01]  /*0030*/  ULDC.64 UR36, c[0x0][0x208] ;  /* 0x0000820000247ab9 */ /* 0x000fe20000000a00 */
[----:B------:R-:W-:Y:S01]  /*0040*/  BSSY B7, `(.L_x_6769) ;  /* 0x00000ef000077945 */ /* 0x000fe20003800000 */
[----:B------:R-:W2:Y:S01]  /*0050*/  S2R R19, SR_TID.X ;  /* 0x0000000000137919 */ /* 0x000ea20000002100 */
[----:B------:R-:W-:-:S02]  /*0060*/  IMAD.MOV.U32 R18, RZ, RZ, RZ ;  /* 0x000000ffff127224 */ /* 0x000fc400078e00ff */
[----:B------:R-:W-:Y:S02]  /*0070*/  IMAD.MOV.U32 R16, RZ, RZ, RZ ;  /* 0x000000ffff107224 */ /* 0x000fe400078e00ff */
[----:B------:R-:W3:Y:S01]  /*0080*/  LDC.U8 R23, c[0x0][0x22c] ;  /* 0x00008b00ff177b82 */ /* 0x000ee20000000000 */
[----:B-1----:R-:W-:-:S05]  /*0090*/  IMAD R17, R2, -0x200, R17 ;  /* 0xfffffe0002117824 */ /* 0x002fca00078e0211 */
[----:B--2---:R-:W-:-:S13]  /*00a0*/  ISETP.GE.AND P0, PT, R19, R17, PT ;  /* 0x000000111300720c */ /* 0x004fda0003f06270 */
[----:B0--3--:R-:W-:Y:S05]  /*00b0*/  @P0 BRA `(.L_x_6770) ;  /* 0x0000000c009c0947 */ /* 0x009fea0003800000 */
        /* <DEDUP_REMOVED lines=21> */
.L_x_6775:
[----:B------:R-:W2:Y:S02]  /*0210*/  LDG.E.U8 R4, desc[UR36][R4.64] ;  /* 0x0000002404047981 */ /* 0x000ea4000c1e1100 */
[----:B--2---:R-:W-:Y:S01]  /*0220*/  I2FP.F32.U32 R16, R4 ;  /* 0x0000000400107245 */ /* 0x004fe20000201000 */
[----:B------:R-:W-:Y:S06]  /*0230*/  BRA `(.L_x_6777) ;  /* 0x0000000c00307947 */ /* 0x000fec0003800000 */
.L_x_6774:
        /* <DEDUP_REMOVED lines=9> */
.L_x_6779:
[----:B------:R-:W2:Y:S02]  /*02d0*/  LDG.E R4, desc[UR36][R4.64] ;  /* 0x0000002404047981 */ /* 0x000ea4000c1e1900 */
[----:B--2---:R-:W-:Y:S01]  /*02e0*/  I2FP.F32.S32 R16, R4 ;  /* 0x0000000400107245 */ /* 0x004fe20000201400 */
[----:B------:R-:W-:Y:S06]  /*02f0*/  BRA `(.L_x_6777) ;  /* 0x0000000c00007947 */ /* 0x000fec0003800000 */
.L_x_6778:
[----:B------:R-:W2:Y:S02]  /*0300*/  LDG.E.U16 R4, desc[UR36][R4.64] ;  /* 0x0000002404047981 */ /* 0x000ea4000c1e1500 */
[----:B--2---:R2:W3:Y:S01]  /*0310*/  I2F.S16 R16, R4 ;  /* 0x0000000400107306 */ /* 0x0044e20000101400 */
[----:B------:R-:W-:Y:S05]  /*0320*/  BRA `(.L_x_6777) ;  /* 0x0000000800f47947 */ /* 0x000fea0003800000 */
.L_x_6773:
        /* <DEDUP_REMOVED lines=8> */
.L_x_6781:
[----:B------:R-:W2:Y:S02]  /*03b0*/  LDG.E.U16 R4, desc[UR36][R4.64] ;  /* 0x0000002404047981 */ /* 0x000ea4000c1e1500 */
[----:B--2---:R-:W-:Y:S01]  /*03c0*/  HADD2.F32 R16, -RZ, R4.H0_H0 ;  /* 0x20000004ff107230 */ /* 0x004fe20000004100 */
[----:B------:R-:W-:Y:S06]  /*03d0*/  BRA `(.L_x_6777) ;  /* 0x0000000800c87947 */ /* 0x000fec0003800000 */
.L_x_6780:
        /* <DEDUP_REMOVED lines=8> */
.L_x_6783:
[----:B------:R-:W2:Y:S02]  /*0460*/  LDG.E.U16 R4, desc[UR36][R4.64] ;  /* 0x0000002404047981 */ /* 0x000ea4000c1e1500 */
[----:B--2---:R-:W-:Y:S01]  /*0470*/  HADD2.F32 R16, -RZ, R4.H0_H0 ;  /* 0x20000004ff107230 */ /* 0x004fe20000004100 */
[----:B------:R-:W-:Y:S06]  /*0480*/  BRA `(.L_x_6777) ;  /* 0x00000008009c7947 */ /* 0x000fec0003800000 */
.L_x_6782:
[----:B------:R-:W2:Y:S01]  /*0490*/  LDG.E.64 R4, desc[UR36][R4.64] ;  /* 0x0000002404047981 */ /* 0x000ea2000c1e1b00 */
[----:B------:R-:W-:Y:S01]  /*04a0*/  UMOV UR4, 0xf0000000 ;  /* 0xf000000000047882 */ /* 0x000fe20000000000 */
[----:B------:R-:W-:Y:S01]  /*04b0*/  UMOV UR5, 0x380fffff ;  /* 0x380fffff00057882 */ /* 0x000fe20000000000 */
[----:B--2---:R-:W0:Y:S01]  /*04c0*/  F2F.F32.F64 R16, R4 ;  /* 0x0000000400107310 */ /* 0x004e220000301000 */
[----:B------:R-:W-:-:S14]  /*04d0*/  DSETP.GEU.AND P0, PT, |R4|, UR4, PT ;  /* 0x0000000404007e2a */ /* 0x000fdc000bf0e200 */
[----:B0-----:R-:W-:Y:S01]  /*04e0*/  @!P0 FMUL R16, R16, 1.175494350822287508e-38 ;  /* 0x0080000010108820 */ /* 0x001fe20000400000 */
[----:B------:R-:W-:Y:S06]  /*04f0*/  BRA `(.L_x_6777) ;  /* 0x0000000800807947 */ /* 0x000fec0003800000 */
.L_x_6772:
        /* <DEDUP_REMOVED lines=12> */
.L_x_6786:
[----:B------:R-:W2:Y:S01]  /*05c0*/  LDG.E.64 R4, desc[UR36][R4.64] ;  /* 0x0000002404047981 */ /* 0x000ea2000c1e1b00 */
[----:B------:R-:W-:Y:S01]  /*05d0*/  UMOV UR4, 0xf0000000 ;  /* 0xf000000000047882 */ /* 0x000fe20000000000 */
[----:B------:R-:W-:Y:S01]  /*05e0*/  UMOV UR5, 0x380fffff ;  /* 0x380fffff00057882 */ /* 0x000fe20000000000 */
[----:B--2---:R-:W0:Y:S01]  /*05f0*/  F2F.F32.F64 R16, R4 ;  /* 0x0000000400107310 */ /* 0x004e220000301000 */
[----:B------:R-:W-:-:S14]  /*0600*/  DSETP.GEU.AND P0, PT, |R4|, UR4, PT ;  /* 0x0000000404007e2a */ /* 0x000fdc000bf0e200 */
[----:B0-----:R-:W-:Y:S01]  /*0610*/  @!P0 FMUL R16, R16, 1.175494350822287508e-38 ;  /* 0x0080000010108820 */ /* 0x001fe20000400000 */
[----:B------:R-:W-:Y:S06]  /*0620*/  BRA `(.L_x_6777) ;  /* 0x0000000800347947 */ /* 0x000fec0003800000 */
.L_x_6785:
        /* <DEDUP_REMOVED lines=26> */
.L_x_6788:
        /* <DEDUP_REMOVED lines=14> */
.L_x_6787:
[----:B------:R-:W2:Y:S02]  /*08b0*/  LDG.E.U16 R4, desc[UR36][R4.64] ;  /* 0x0000002404047981 */ /* 0x000ea4000c1e1500 */
[----:B--2---:R-:W-:Y:S01]  /*08c0*/  IMAD.U32 R16, R4, 0x10000, RZ ;  /* 0x0001000004107824 */ /* 0x004fe200078e00ff */
[----:B------:R-:W-:Y:S06]  /*08d0*/  BRA `(.L_x_6777) ;  /* 0x0000000400887947 */ /* 0x000fec0003800000 */
.L_x_6784:
        /* <DEDUP_REMOVED lines=11> */
.L_x_6791:
        /* <DEDUP_REMOVED lines=20> */
.L_x_6793:
[----:B------:R-:W-:Y:S05]  /*0ad0*/  BSYNC B0 ;  /* 0x0000000000007941 */ /* 0x000fea0003800000 */
.L_x_6792:
[----:B------:R-:W-:Y:S01]  /*0ae0*/  IMAD.SHL.U32 R3, R3, 0x100000, RZ ;  /* 0x0010000003037824 */ /* 0x000fe200078e00ff */
[----:B------:R-:W-:-:S04]  /*0af0*/  LEA R5, R0, 0x3b800000, 0x17 ;  /* 0x3b80000000057811 */ /* 0x000fc800078eb8ff */
[----:B------:R-:W-:Y:S01]  /*0b00*/  LOP3.LUT R16, R5, R3, R16, 0xfe, !PT ;  /* 0x0000000305107212 */ /* 0x000fe200078efe10 */
[----:B------:R-:W-:Y:S06]  /*0b10*/  BRA `(.L_x_6777) ;  /* 0x0000000000f87947 */ /* 0x000fec0003800000 */
.L_x_6790:
        /* <DEDUP_REMOVED lines=20> */
.L_x_6795:
[----:B------:R-:W-:Y:S05]  /*0c60*/  BSYNC B0 ;  /* 0x0000000000007941 */ /* 0x000fea0003800000 */
.L_x_6794:
[----:B------:R-:W-:Y:S01]  /*0c70*/  IMAD.SHL.U32 R3, R3, 0x200000, RZ ;  /* 0x0020000003037824 */ /* 0x000fe200078e00ff */
[----:B------:R-:W-:-:S04]  /*0c80*/  LEA R5, R0, 0x37800000, 0x17 ;  /* 0x3780000000057811 */ /* 0x000fc800078eb8ff */
[----:B------:R-:W-:Y:S01]  /*0c90*/  LOP3.LUT R16, R5, R3, R16, 0xfe, !PT ;  /* 0x0000000305107212 */ /* 0x000fe200078efe10 */
[----:B------:R-:W-:Y:S06]  /*0ca0*/  BRA `(.L_x_6777) ;  /* 0x0000000000947947 */ /* 0x000fec0003800000 */
.L_x_6789:
        /* <DEDUP_REMOVED lines=14> */
.L_x_6776:
        /* <DEDUP_REMOVED lines=16> */
.L_x_6798:
[----:B------:R-:W-:Y:S01]  /*0e90*/  IMAD.MOV.U32 R16, RZ, RZ, RZ ;  /* 0x000000ffff107224 */ /* 0x000fe200078e00ff */
[----:B------:R-:W-:Y:S06]  /*0ea0*/  BRA `(.L_x_6777) ;  /* 0x0000000000147947 */ /* 0x000fec0003800000 */
.L_x_6797:
[----:B------:R-:W2:Y:S02]  /*0eb0*/  LDG.E.64 R4, desc[UR36][R4.64] ;  /* 0x0000002404047981 */ /* 0x000ea4000c1e1b00 */
[----:B--2---:R0:W1:Y:S01]  /*0ec0*/  I2F.U64 R16, R4 ;  /* 0x0000000400107312 */ /* 0x0040620000301000 */
[----:B------:R-:W-:Y:S05]  /*0ed0*/  BRA `(.L_x_6777) ;  /* 0x0000000000087947 */ /* 0x000fea0003800000 */
.L_x_6796:
[----:B------:R-:W2:Y:S02]  /*0ee0*/  LDG.E R4, desc[UR36][R4.64] ;  /* 0x0000002404047981 */ /* 0x000ea4000c1e1900 */
[----:B--2---:R-:W-:-:S07]  /*0ef0*/  I2FP.F32.U32 R16, R4 ;  /* 0x0000000400107245 */ /* 0x004fce0000201000 */
.L_x_6777:
[----:B------:R-:W-:Y:S05]  /*0f00*/  BSYNC B6 ;  /* 0x0000000000067941 */ /* 0x000fea0003800000 */
.L_x_6771:
[----:B------:R-:W2:Y:S02]  /*0f10*/  S2R R19, SR_TID.X ;  /* 0x0000000000137919 */ /* 0x000ea40000002100 */
[----:B--2---:R-:W-:-:S07]  /*0f20*/  VIADD R19, R19, 0x80 ;  /* 0x0000008013137836 */ /* 0x004fce0000000000 */
.L_x_6770:
[----:B------:R-:W-:Y:S05]  /*0f30*/  BSYNC B7 ;  /* 0x0000000000077941 */ /* 0x000fea0003800000 */
.L_x_6769:
[----:B------:R-:W-:Y:S01]  /*0f40*/  ISETP.GE.AND P0, PT, R19, R17, PT ;  /* 0x000000111300720c */ /* 0x000fe20003f06270 */
[----:B------:R-:W-:-:S12]  /*0f50*/  BSSY B7, `(.L_x_6799) ;  /* 0x00000e8000077945 */ /* 0x000fd80003800000 */
[----:B------:R-:W-:Y:S05]  /*0f60*/  @P0 BRA `(.L_x_6800) ;  /* 0x0000000c00980947 */ /* 0x000fea0003800000 */
[----:B0---4-:R-:W0:Y:S01]  /*0f70*/  LDC.64 R4, c[0x0][0x220] ;  /* 0x00008800ff047b82 */ /* 0x011e220000000a00 */
[----:B------:R-:W-:Y:S01]  /*0f80*/  IMAD R0, R2, 0x200, R19 ;  /* 0x0000020002007824 */ /* 0x000fe200078e0213 */
[----:B------:R-:W-:Y:S01]  /*0f90*/  PRMT R6, R23, 0x9910, RZ ;  /* 0x0000991017067816 */ /* 0x000fe200000000ff */
[----:B------:R-:W-:Y:S01]  /*0fa0*/  ULDC UR4, c[0x0][0x230] ;  /* 0x00008c0000047ab9 */ /* 0x000fe20000000800 */
[----:B------:R-:W-:Y:S01]  /*0fb0*/  BSSY B6, `(.L_x_6801) ;  /* 0x00000e0000067945 */ /* 0x000fe20003800000 */
        /* <DEDUP_REMOVED lines=17> */
.L_x_6805:
[----:B------:R-:W2:Y:S02]  /*10d0*/  LDG.E.U8 R4, desc[UR36][R4.64] ;  /* 0x0000002404047981 */ /* 0x000ea4000c1e1100 */
[----:B--2---:R-:W-:Y:S01]  /*10e0*/  I2FP.F32.U32 R18, R4 ;  /* 0x0000000400127245 */ /* 0x004fe20000201000 */
[----:B------:R-:W-:Y:S06]  /*10f0*/  BRA `(.L_x_6807) ;  /* 0x0000000c002c7947 */ /* 0x000fec0003800000 */
.L_x_6804:
        /* <DEDUP_REMOVED lines=9> */
.L_x_6809:
[----:B------:R-:W2:Y:S02]  /*1190*/  LDG.E R4, desc[UR36][R4.64] ;  /* 0x0000002404047981 */ /* 0x000ea4000c1e1900 */
[----:B--2---:R-:W-:Y:S01]  /*11a0*/  I2FP.F32.S32 R18, R4 ;  /* 0x0000000400127245 */ /* 0x004fe20000201400 */
[----:B------:R-:W-:Y:S06]  /*11b0*/  BRA `(.L_x_6807) ;  /* 0x0000000800fc7947 */ /* 0x000fec0003800000 */
.L_x_6808:
[----:B------:R-:W2:Y:S02]  /*11c0*/  LDG.E.U16 R4, desc[UR36][R4.64] ;  /* 0x0000002404047981 */ /* 0x000ea4000c1e1500 */
[----:B--2---:R0:W2:Y:S01]  /*11d0*/  I2F.S16 R18, R4 ;  /* 0x0000000400127306 */ /* 0x0040a20000101400 */
[----:B------:R-:W-:Y:S05]  /*11e0*/  BRA `(.L_x_6807) ;  /* 0x0000000800f07947 */ /* 0x000fea0003800000 */
.L_x_6803:
        /* <DEDUP_REMOVED lines=8> */
.L_x_6811:
[----:B------:R-:W2:Y:S02]  /*1270*/  LDG.E.U16 R4, desc[UR36][R4.64] ;  /* 0x0000002404047981 */ /* 0x000ea4000c1e1500 */
[----:B--2---:R-:W-:Y:S01]  /*1280*/  HADD2.F32 R18, -RZ, R4.H0_H0 ;  /* 0x20000004ff127230 */ /* 0x004fe20000004100 */
[----:B------:R-:W-:Y:S06]  /*1290*/  BRA `(.L_x_6807) ;  /* 0x0000000800c47947 */ /* 0x000fec0003800000 */
.L_x_6810:
        /* <DEDUP_REMOVED lines=8> */
.L_x_6813:
[----:B------:R-:W2:Y:S02]  /*1320*/  LDG.E.U16 R4, desc[UR36][R4.64] ;  /* 0x0000002404047981 */ /* 0x000ea4000c1e1500 */
[----:B--2---:R-:W-:Y:S01]  /*1330*/  HADD2.F32 R18, -RZ, R4.H0_H0 ;  /* 0x20000004ff127230 */ /* 0x004fe20000004100 */
[----:B------:R-:W-:Y:S06]  /*1340*/  BRA `(.L_x_6807) ;  /* 0x0000000800987947 */ /* 0x000fec0003800000 */
.L_x_6812:
[----:B------:R-:W2:Y:S01]  /*1350*/  LDG.E.64 R4, desc[UR36][R4.64] ;  /* 0x0000002404047981 */ /* 0x000ea2000c1e1b00 */
[----:B------:R-:W-:Y:S01]  /*1360*/  UMOV UR4, 0xf0000000 ;  /* 0xf000000000047882 */ /* 0x000fe20000000000 */
[----:B------:R-:W-:Y:S01]  /*1370*/  UMOV UR5, 0x380fffff ;  /* 0x380fffff00057882 */ /* 0x000fe20000000000 */
[----:B--2---:R-:W0:Y:S01]  /*1380*/  F2F.F32.F64 R18, R4 ;  /* 0x0000000400127310 */ /* 0x004e220000301000 */
[----:B------:R-:W-:-:S14]  /*1390*/  DSETP.GEU.AND P0, PT, |R4|, UR4, PT ;  /* 0x0000000404007e2a */ /* 0x000fdc000bf0e200 */
[----:B0-----:R-:W-:Y:S01]  /*13a0*/  @!P0 FMUL R18, R18, 1.175494350822287508e-38 ;  /* 0x0080000012128820 */ /* 0x001fe20000400000 */
[----:B------:R-:W-:Y:S06]  /*13b0*/  BRA `(.L_x_6807) ;  /* 0x00000008007c7947 */ /* 0x000fec0003800000 */
.L_x_6802:
        /* <DEDUP_REMOVED lines=12> */
.L_x_6816:
[----:B------:R-:W2:Y:S01]  /*1480*/  LDG.E.64 R4, desc[UR36][R4.64] ;  /* 0x0000002404047981 */ /* 0x000ea2000c1e1b00 */
[----:B------:R-:W-:Y:S01]  /*1490*/  UMOV UR4, 0xf0000000 ;  /* 0xf000000000047882 */ /* 0x000fe20000000000 */
[----:B------:R-:W-:Y:S01]  /*14a0*/  UMOV UR5, 0x380fffff ;  /* 0x380fffff00057882 */ /* 0x000fe20000000000 */
[----:B--2---:R-:W0:Y:S01]  /*14b0*/  F2F.F32.F64 R18, R4 ;  /* 0x0000000400127310 */ /* 0x004e220000301000 */
[----:B------:R-:W-:-:S14]  /*14c0*/  DSETP.GEU.AND P0, PT, |R4|, UR4, PT ;  /* 0x0000000404007e2a */ /* 0x000fdc000bf0e200 */
[----:B0-----:R-:W-:Y:S01]  /*14d0*/  @!P0 FMUL R18, R18, 1.175494350822287508e-38 ;  /* 0x0080000012128820 */ /* 0x001fe20000400000 */
[----:B------:R-:W-:Y:S06]  /*14e0*/  BRA `(.L_x_6807) ;  /* 0x0000000800307947 */ /* 0x000fec0003800000 */
.L_x_6815:
        /* <DEDUP_REMOVED lines=26> */
.L_x_6818:
        /* <DEDUP_REMOVED lines=13> */
.L_x_6817:
[----:B------:R-:W2:Y:S02]  /*1760*/  LDG.E.U16 R4, desc[UR36][R4.64] ;  /* 0x0000002404047981 */ /* 0x000ea4000c1e1500 */
[----:B--2---:R-:W-:Y:S01]  /*1770*/  IMAD.U32 R18, R4, 0x10000, RZ ;  /* 0x0001000004127824 */ /* 0x004fe200078e00ff */
[----:B------:R-:W-:Y:S06]  /*1780*/  BRA `(.L_x_6807) ;  /* 0x0000000400887947 */ /* 0x000fec0003800000 */
.L_x_6814:
        /* <DEDUP_REMOVED lines=11> */
.L_x_6821:
        /* <DEDUP_REMOVED lines=20> */
.L_x_6823:
[----:B------:R-:W-:Y:S05]  /*1980*/  BSYNC B0 ;  /* 0x0000000000007941 */ /* 0x000fea0003800000 */
.L_x_6822:
[----:B------:R-:W-:Y:S01]  /*1990*/  IMAD.SHL.U32 R3, R3, 0x100000, RZ ;  /* 0x0010000003037824 */ /* 0x000fe200078e00ff */
[----:B------:R-:W-:-:S04]  /*19a0*/  LEA R5, R0, 0x3b800000, 0x17 ;  /* 0x3b80000000057811 */ /* 0x000fc800078eb8ff */
[----:B------:R-:W-:Y:S01]  /*19b0*/  LOP3.LUT R18, R5, R3, R18, 0xfe, !PT ;  /* 0x0000000305127212 */ /* 0x000fe200078efe12 */
[----:B------:R-:W-:Y:S06]  /*19c0*/  BRA `(.L_x_6807) ;  /* 0x0000000000f87947 */ /* 0x000fec0003800000 */
.L_x_6820:
        /* <DEDUP_REMOVED lines=20> */
.L_x_6825:
[----:B------:R-:W-:Y:S05]  /*1b10*/  BSYNC B0 ;  /* 0x0000000000007941 */ /* 0x000fea0003800000 */
.L_x_6824:
[----:B------:R-:W-:Y:S01]  /*1b20*/  IMAD.SHL.U32 R3, R3, 0x200000, RZ ;  /* 0x0020000003037824 */ /* 0x000fe200078e00ff */
[----:B------:R-:W-:-:S04]  /*1b30*/  LEA R5, R0, 0x37800000, 0x17 ;  /* 0x3780000000057811 */ /* 0x000fc800078eb8ff */
[----:B------:R-:W-:Y:S01]  /*1b40*/  LOP3.LUT R18, R5, R3, R18, 0xfe, !PT ;  /* 0x0000000305127212 */ /* 0x000fe200078efe12 */
[----:B------:R-:W-:Y:S06]  /*1b50*/  BRA `(.L_x_6807) ;  /* 0x0000000000947947 */ /* 0x000fec0003800000 */
.L_x_6819:
        /* <DEDUP_REMOVED lines=14> */
.L_x_6806:
        /* <DEDUP_REMOVED lines=16> */
.L_x_6828:
[----:B------:R-:W-:Y:S01]  /*1d40*/  IMAD.MOV.U32 R18, RZ, RZ, RZ ;  /* 0x000000ffff127224 */ /* 0x000fe200078e00ff */
[----:B------:R-:W-:Y:S06]  /*1d50*/  BRA `(.L_x_6807) ;  /* 0x0000000000147947 */ /* 0x000fec0003800000 */
.L_x_6827:
[----:B------:R-:W2:Y:S02]  /*1d60*/  LDG.E.64 R4, desc[UR36][R4.64] ;  /* 0x0000002404047981 */ /* 0x000ea4000c1e1b00 */
[----:B--2---:R0:W2:Y:S01]  /*1d70*/  I2F.U64 R18, R4 ;  /* 0x0000000400127312 */ /* 0x0040a20000301000 */
[----:B------:R-:W-:Y:S05]  /*1d80*/  BRA `(.L_x_6807) ;  /* 0x0000000000087947 */ /* 0x000fea0003800000 */
.L_x_6826:
[----:B------:R-:W2:Y:S02]  /*1d90*/  LDG.E R4, desc[UR36][R4.64] ;  /* 0x0000002404047981 */ /* 0x000ea4000c1e1900 */
[----:B--2---:R-:W-:-:S07]  /*1da0*/  I2FP.F32.U32 R18, R4 ;  /* 0x0000000400127245 */ /* 0x004fce0000201000 */
.L_x_6807:
[----:B------:R-:W-:Y:S05]  /*1db0*/  BSYNC B6 ;  /* 0x0000000000067941 */ /* 0x000fea0003800000 */
.L_x_6801:
[----:B------:R-:W-:-:S07]  /*1dc0*/  VIADD R19, R19, 0x80 ;  /* 0x0000008013137836 */ /* 0x000fce0000000000 */
.L_x_6800:
[----:B------:R-:W-:Y:S05]  /*1dd0*/  BSYNC B7 ;  /* 0x0000000000077941 */ /* 0x000fea0003800000 */
.L_x_6799:
[----:B------:R-:W-:Y:S01]  /*1de0*/  ISETP.GE.AND P0, PT, R19, R17, PT ;  /* 0x000000111300720c */ /* 0x000fe20003f06270 */
[----:B------:R-:W-:Y:S01]  /*1df0*/  BSSY B7, `(.L_x_6829) ;  /* 0x00000ea000077945 */ /* 0x000fe20003800000 */
[----:B------:R-:W-:Y:S02]  /*1e00*/  IMAD.MOV.U32 R24, RZ, RZ, RZ ;  /* 0x000000ffff187224 */ /* 0x000fe400078e00ff */
[----:B------:R-:W-:-:S09]  /*1e10*/  IMAD.MOV.U32 R22, RZ, RZ, RZ ;  /* 0x000000ffff167224 */ /* 0x000fd200078e00ff */
[----:B------:R-:W-:Y:S05]  /*1e20*/  @P0 BRA `(.L_x_6830) ;  /* 0x0000000c00980947 */ /* 0x000fea0003800000 */
[----:B0-2-4-:R-:W0:Y:S01]  /*1e30*/  LDC.64 R4, c[0x0][0x220] ;  /* 0x00008800ff047b82 */ /* 0x015e220000000a00 */
        /* <DEDUP_REMOVED lines=21> */
.L_x_6835:
[----:B------:R-:W2:Y:S02]  /*1f90*/  LDG.E.U8 R4, desc[UR36][R4.64] ;  /* 0x0000002404047981 */ /* 0x000ea4000c1e1100 */
[----:B--2---:R-:W-:Y:S01]  /*1fa0*/  I2FP.F32.U32 R22, R4 ;  /* 0x0000000400167245 */ /* 0x004fe20000201000 */
[----:B------:R-:W-:Y:S06]  /*1fb0*/  BRA `(.L_x_6837) ;  /* 0x0000000c002c7947 */ /* 0x000fec0003800000 */
.L_x_6834:
        /* <DEDUP_REMOVED lines=9> */
.L_x_6839:
[----:B------:R-:W2:Y:S02]  /*2050*/  LDG.E R4, desc[UR36][R4.64] ;  /* 0x0000002404047981 */ /* 0x000ea4000c1e1900 */
[----:B--2---:R-:W-:Y:S01]  /*2060*/  I2FP.F32.S32 R22, R4 ;  /* 0x0000000400167245 */ /* 0x004fe20000201400 */
[----:B------:R-:W-:Y:S06]  /*2070*/  BRA `(.L_x_6837) ;  /* 0x0000000800fc7947 */ /* 0x000fec0003800000 */
.L_x_6838:
[----:B------:R-:W2:Y:S02]  /*2080*/  LDG.E.U16 R4, desc[UR36][R4.64] ;  /* 0x0000002404047981 */ /* 0x000ea4000c1e1500 */
[----:B--2---:R4:W0:Y:S01]  /*2090*/  I2F.S16 R22, R4 ;  /* 0x0000000400167306 */ /* 0x0048220000101400 */
[----:B------:R-:W-:Y:S05]  /*20a0*/  BRA `(.L_x_6837) ;  /* 0x0000000800f07947 */ /* 0x000fea0003800000 */
.L_x_6833:
        /* <DEDUP_REMOVED lines=8> */
.L_x_6841:
[----:B------:R-:W2:Y:S02]  /*2130*/  LDG.E.U16 R4, desc[UR36][R4.64] ;  /* 0x0000002404047981 */ /* 0x000ea4000c1e1500 */
[----:B--2---:R-:W-:Y:S01]  /*2140*/  HADD2.F32 R22, -RZ, R4.H0_H0 ;  /* 0x20000004ff167230 */ /* 0x004fe20000004100 */
[----:B------:R-:W-:Y:S06]  /*2150*/  BRA `(.L_x_6837) ;  /* 0x0000000800c47947 */ /* 0x000fec0003800000 */
.L_x_6840:
        /* <DEDUP_REMOVED lines=8> */
.L_x_6843:
[----:B------:R-:W2:Y:S02]  /*21e0*/  LDG.E.U16 R4, desc[UR36][R4.64] ;  /* 0x0000002404047981 */ /* 0x000ea4000c1e1500 */
[----:B--2---:R-:W-:Y:S01]  /*21f0*/  HADD2.F32 R22, -RZ, R4.H0_H0 ;  /* 0x20000004ff167230 */ /* 0x004fe20000004100 */
[----:B------:R-:W-:Y:S06]  /*2200*/  BRA `(.L_x_6837) ;  /* 0x0000000800987947 */ /* 0x000fec0003800000 */
.L_x_6842:
[----:B------:R-:W2:Y:S01]  /*2210*/  LDG.E.64 R4, desc[UR36][R4.64] ;  /* 0x0000002404047981 */ /* 0x000ea2000c1e1b00 */
[----:B------:R-:W-:Y:S01]  /*2220*/  UMOV UR4, 0xf0000000 ;  /* 0xf000000000047882 */ /* 0x000fe20000000000 */
[----:B------:R-:W-:Y:S01]  /*2230*/  UMOV UR5, 0x380fffff ;  /* 0x380fffff00057882 */ /* 0x000fe20000000000 */
[----:B--2---:R-:W0:Y:S01]  /*2240*/  F2F.F32.F64 R22, R4 ;  /* 0x0000000400167310 */ /* 0x004e220000301000 */
[----:B------:R-:W-:-:S14]  /*2250*/  DSETP.GEU.AND P0, PT, |R4|, UR4, PT ;  /* 0x0000000404007e2a */ /* 0x000fdc000bf0e200 */
[----:B0-----:R-:W-:Y:S01]  /*2260*/  @!P0 FMUL R22, R22, 1.175494350822287508e-38 ;  /* 0x0080000016168820 */ /* 0x001fe20000400000 */
[----:B------:R-:W-:Y:S06]  /*2270*/  BRA `(.L_x_6837) ;  /* 0x00000008007c7947 */ /* 0x000fec0003800000 */
.L_x_6832:
        /* <DEDUP_REMOVED lines=12> */
.L_x_6846:
[----:B------:R-:W2:Y:S01]  /*2340*/  LDG.E.64 R4, desc[UR36][R4.64] ;  /* 0x0000002404047981 */ /* 0x000ea2000c1e1b00 */
[----:B------:R-:W-:Y:S01]  /*2350*/  UMOV UR4, 0xf0000000 ;  /* 0xf000000000047882 */ /* 0x000fe20000000000 */
[----:B------:R-:W-:Y:S01]  /*2360*/  UMOV UR5, 0x380fffff ;  /* 0x380fffff00057882 */ /* 0x000fe20000000000 */
[----:B--2---:R-:W0:Y:S01]  /*2370*/  F2F.F32.F64 R22, R4 ;  /* 0x0000000400167310 */ /* 0x004e220000301000 */
[----:B------:R-:W-:-:S14]  /*2380*/  DSETP.GEU.AND P0, PT, |R4|, UR4, PT ;  /* 0x0000000404007e2a */ /* 0x000fdc000bf0e200 */
[----:B0-----:R-:W-:Y:S01]  /*2390*/  @!P0 FMUL R22, R22, 1.175494350822287508e-38 ;  /* 0x0080000016168820 */ /* 0x001fe20000400000 */
[----:B------:R-:W-:Y:S06]  /*23a0*/  BRA `(.L_x_6837) ;  /* 0x0000000800307947 */ /* 0x000fec0003800000 */
.L_x_6845:
        /* <DEDUP_REMOVED lines=26> */
.L_x_6848:
        /* <DEDUP_REMOVED lines=13> */
.L_x_6847:
[----:B------:R-:W2:Y:S02]  /*2620*/  LDG.E.U16 R4, desc[UR36][R4.64] ;  /* 0x0000002404047981 */ /* 0x000ea4000c1e1500 */
[----:B--2---:R-:W-:Y:S01]  /*2630*/  IMAD.U32 R22, R4, 0x10000, RZ ;  /* 0x0001000004167824 */ /* 0x004fe200078e00ff */
[----:B------:R-:W-:Y:S06]  /*2640*/  BRA `(.L_x_6837) ;  /* 0x0000000400887947 */ /* 0x000fec0003800000 */
.L_x_6844:
        /* <DEDUP_REMOVED lines=11> */
.L_x_6851:
        /* <DEDUP_REMOVED lines=20> */
.L_x_6853:
[----:B------:R-:W-:Y:S05]  /*2840*/  BSYNC B0 ;  /* 0x0000000000007941 */ /* 0x000fea0003800000 */
.L_x_6852:
[----:B------:R-:W-:Y:S01]  /*2850*/  IMAD.SHL.U32 R3, R3, 0x100000, RZ ;  /* 0x0010000003037824 */ /* 0x000fe200078e00ff */
[----:B------:R-:W-:-:S04]  /*2860*/  LEA R5, R0, 0x3b800000, 0x17 ;  /* 0x3b80000000057811 */ /* 0x000fc800078eb8ff */
[----:B------:R-:W-:Y:S01]  /*2870*/  LOP3.LUT R22, R5, R3, R22, 0xfe, !PT ;  /* 0x0000000305167212 */ /* 0x000fe200078efe16 */
[----:B------:R-:W-:Y:S06]  /*2880*/  BRA `(.L_x_6837) ;  /* 0x0000000000f87947 */ /* 0x000fec0003800000 */
.L_x_6850:
        /* <DEDUP_REMOVED lines=20> */
.L_x_6855:
[----:B------:R-:W-:Y:S05]  /*29d0*/  BSYNC B0 ;  /* 0x0000000000007941 */ /* 0x000fea0003800000 */
.L_x_6854:
[----:B------:R-:W-:Y:S01]  /*29e0*/  IMAD.SHL.U32 R3, R3, 0x200000, RZ ;  /* 0x0020000003037824 */ /* 0x000fe200078e00ff */
[----:B------:R-:W-:-:S04]  /*29f0*/  LEA R5, R0, 0x37800000, 0x17 ;  /* 0x3780000000057811 */ /* 0x000fc800078eb8ff */
[----:B------:R-:W-:Y:S01]  /*2a00*/  LOP3.LUT R22, R5, R3, R22, 0xfe, !PT ;  /* 0x0000000305167212 */ /* 0x000fe200078efe16 */
[----:B------:R-:W-:Y:S06]  /*2a10*/  BRA `(.L_x_6837) ;  /* 0x0000000000947947 */ /* 0x000fec0003800000 */
.L_x_6849:
        /* <DEDUP_REMOVED lines=14> */
.L_x_6836:
        /* <DEDUP_REMOVED lines=16> */
.L_x_6858:
[----:B------:R-:W-:Y:S01]  /*2c00*/  IMAD.MOV.U32 R22, RZ, RZ, RZ ;  /* 0x000000ffff167224 */ /* 0x000fe200078e00ff */
[----:B------:R-:W-:Y:S06]  /*2c10*/  BRA `(.L_x_6837) ;  /* 0x0000000000147947 */ /* 0x000fec0003800000 */
.L_x_6857:
[----:B------:R-:W2:Y:S02]  /*2c20*/  LDG.E.64 R4, desc[UR36][R4.64] ;  /* 0x0000002404047981 */ /* 0x000ea4000c1e1b00 */
[----:B--2---:R0:W2:Y:S01]  /*2c30*/  I2F.U64 R22, R4 ;  /* 0x0000000400167312 */ /* 0x0040a20000301000 */
[----:B------:R-:W-:Y:S05]  /*2c40*/  BRA `(.L_x_6837) ;  /* 0x0000000000087947 */ /* 0x000fea0003800000 */
.L_x_6856:
[----:B------:R-:W2:Y:S02]  /*2c50*/  LDG.E R4, desc[UR36][R4.64] ;  /* 0x0000002404047981 */ /* 0x000ea4000c1e1900 */
[----:B--2---:R-:W-:-:S07]  /*2c60*/  I2FP.F32.U32 R22, R4 ;  /* 0x0000000400167245 */ /* 0x004fce0000201000 */
.L_x_6837:
[----:B------:R-:W-:Y:S05]  /*2c70*/  BSYNC B6 ;  /* 0x0000000000067941 */ /* 0x000fea0003800000 */
.L_x_6831:
[----:B------:R-:W-:-:S07]  /*2c80*/  VIADD R19, R19, 0x80 ;  /* 0x0000008013137836 */ /* 0x000fce0000000000 */
.L_x_6830:
[----:B------:R-:W-:Y:S05]  /*2c90*/  BSYNC B7 ;  /* 0x0000000000077941 */ /* 0x000fea0003800000 */
.L_x_6829:
[----:B------:R-:W-:Y:S01]  /*2ca0*/  ISETP.GE.AND P0, PT, R19, R17, PT ;  /* 0x000000111300720c */ /* 0x000fe20003f06270 */
[----:B------:R-:W-:-:S12]  /*2cb0*/  BSSY B6, `(.L_x_6859) ;  /* 0x00000e1000067945 */ /* 0x000fd80003800000 */
[----:B------:R-:W-:Y:S05]  /*2cc0*/  @P0 BRA `(.L_x_6860) ;  /* 0x0000000c007c0947 */ /* 0x000fea0003800000 */
[----:B0-2-4-:R-:W0:Y:S01]  /*2cd0*/  LDC.64 R4, c[0x0][0x220] ;  /* 0x00008800ff047b82 */ /* 0x015e220000000a00 */
        /* <DEDUP_REMOVED lines=19> */
.L_x_6864:
[----:B------:R-:W2:Y:S02]  /*2e10*/  LDG.E.U8 R4, desc[UR36][R4.64] ;  /* 0x0000002404047981 */ /* 0x000ea4000c1e1100 */
[----:B--2---:R-:W-:Y:S01]  /*2e20*/  I2FP.F32.U32 R24, R4 ;  /* 0x0000000400187245 */ /* 0x004fe20000201000 */
[----:B------:R-:W-:Y:S06]  /*2e30*/  BRA `(.L_x_6860) ;  /* 0x0000000c00207947 */ /* 0x000fec0003800000 */
.L_x_6863:
        /* <DEDUP_REMOVED lines=9> */
.L_x_6867:
[----:B------:R-:W2:Y:S02]  /*2ed0*/  LDG.E R4, desc[UR36][R4.64] ;  /* 0x0000002404047981 */ /* 0x000ea4000c1e1900 */
[----:B--2---:R-:W-:Y:S01]  /*2ee0*/  I2FP.F32.S32 R24, R4 ;  /* 0x0000000400187245 */ /* 0x004fe20000201400 */
[----:B------:R-:W-:Y:S06]  /*2ef0*/  BRA `(.L_x_6860) ;  /* 0x0000000800f07947 */ /* 0x000fec0003800000 */
.L_x_6866:
[----:B------:R-:W2:Y:S02]  /*2f00*/  LDG.E.U16 R4, desc[UR36][R4.64] ;  /* 0x0000002404047981 */ /* 0x000ea4000c1e1500 */
[----:B--2---:R0:W2:Y:S01]  /*2f10*/  I2F.S16 R24, R4 ;  /* 0x0000000400187306 */ /* 0x0040a20000101400 */
[----:B------:R-:W-:Y:S05]  /*2f20*/  BRA `(.L_x_6860) ;  /* 0x0000000800e47947 */ /* 0x000fea0003800000 */
.L_x_6862:
        /* <DEDUP_REMOVED lines=8> */
.L_x_6869:
[----:B------:R-:W2:Y:S02]  /*2fb0*/  LDG.E.U16 R4, desc[UR36][R4.64] ;  /* 0x0000002404047981 */ /* 0x000ea4000c1e1500 */
[----:B--2---:R-:W-:Y:S01]  /*2fc0*/  HADD2.F32 R24, -RZ, R4.H0_H0 ;  /* 0x20000004ff187230 */ /* 0x004fe20000004100 */
[----:B------:R-:W-:Y:S06]  /*2fd0*/  BRA `(.L_x_6860) ;  /* 0x0000000800b87947 */ /* 0x000fec0003800000 */
.L_x_6868:
        /* <DEDUP_REMOVED lines=8> */
.L_x_6871:
[----:B------:R-:W2:Y:S02]  /*3060*/  LDG.E.U16 R4, desc[UR36][R4.64] ;  /* 0x0000002404047981 */ /* 0x000ea4000c1e1500 */
[----:B--2---:R-:W-:Y:S01]  /*3070*/  HADD2.F32 R24, -RZ, R4.H0_H0 ;  /* 0x20000004ff187230 */ /* 0x004fe20000004100 */
[----:B------:R-:W-:Y:S06]  /*3080*/  BRA `(.L_x_6860) ;  /* 0x00000008008c7947 */ /* 0x000fec0003800000 */
.L_x_6870:
[----:B------:R-:W2:Y:S01]  /*3090*/  LDG.E.64 R4, desc[UR36][R4.64] ;  /* 0x0000002404047981 */ /* 0x000ea2000c1e1b00 */
[----:B------:R-:W-:Y:S01]  /*30a0*/  UMOV UR4, 0xf0000000 ;  /* 0xf000000000047882 */ /* 0x000fe20000000000 */
[----:B------:R-:W-:Y:S01]  /*30b0*/  UMOV UR5, 0x380fffff ;  /* 0x380fffff00057882 */ /* 0x000fe20000000000 */
[----:B--2---:R-:W0:Y:S01]  /*30c0*/  F2F.F32.F64 R24, R4 ;  /* 0x0000000400187310 */ /* 0x004e220000301000 */
[----:B------:R-:W-:-:S14]  /*30d0*/  DSETP.GEU.AND P0, PT, |R4|, UR4, PT ;  /* 0x0000000404007e2a */ /* 0x000fdc000bf0e200 */
[----:B0-----:R-:W-:Y:S01]  /*30e0*/  @!P0 FMUL R24, R24, 1.175494350822287508e-38 ;  /* 0x0080000018188820 */ /* 0x001fe20000400000 */
[----:B------:R-:W-:Y:S06]  /*30f0*/  BRA `(.L_x_6860) ;  /* 0x0000000800707947 */ /* 0x000fec0003800000 */
.L_x_6861:
        /* <DEDUP_REMOVED lines=12> */
.L_x_6874:
[----:B------:R-:W2:Y:S01]  /*31c0*/  LDG.E.64 R4, desc[UR36][R4.64] ;  /* 0x0000002404047981 */ /* 0x000ea2000c1e1b00 */
[----:B------:R-:W-:Y:S01]  /*31d0*/  UMOV UR4, 0xf0000000 ;  /* 0xf000000000047882 */ /* 0x000fe20000000000 */
[----:B------:R-:W-:Y:S01]  /*31e0*/  UMOV UR5, 0x380fffff ;  /* 0x380fffff00057882 */ /* 0x000fe20000000000 */
[----:B--2---:R-:W0:Y:S01]  /*31f0*/  F2F.F32.F64 R24, R4 ;  /* 0x0000000400187310 */ /* 0x004e220000301000 */
[----:B------:R-:W-:-:S14]  /*3200*/  DSETP.GEU.AND P0, PT, |R4|, UR4, PT ;  /* 0x0000000404007e2a */ /* 0x000fdc000bf0e200 */
[----:B0-----:R-:W-:Y:S01]  /*3210*/  @!P0 FMUL R24, R24, 1.175494350822287508e-38 ;  /* 0x0080000018188820 */ /* 0x001fe20000400000 */
[----:B------:R-:W-:Y:S06]  /*3220*/  BRA `(.L_x_6860) ;  /* 0x0000000800247947 */ /* 0x000fec0003800000 */
.L_x_6873:
        /* <DEDUP_REMOVED lines=26> */
.L_x_6876:
        /* <DEDUP_REMOVED lines=13> */
.L_x_6875:
[----:B------:R-:W2:Y:S02]  /*34a0*/  LDG.E.U16 R4, desc[UR36][R4.64] ;  /* 0x0000002404047981 */ /* 0x000ea4000c1e1500 */
[----:B--2---:R-:W-:Y:S01]  /*34b0*/  IMAD.U32 R24, R4, 0x10000, RZ ;  /* 0x0001000004187824 */ /* 0x004fe200078e00ff */
[----:B------:R-:W-:Y:S06]  /*34c0*/  BRA `(.L_x_6860) ;  /* 0x00000004007c7947 */ /* 0x000fec0003800000 */
.L_x_6872:
        /* <DEDUP_REMOVED lines=11> */
.L_x_6879:
        /* <DEDUP_REMOVED lines=19> */
.L_x_6881:
[----:B------:R-:W-:Y:S05]  /*36b0*/  BSYNC B0 ;  /* 0x0000000000007941 */ /* 0x000fea0003800000 */
.L_x_6880:
[----:B------:R-:W-:Y:S01]  /*36c0*/  IMAD.SHL.U32 R3, R3, 0x100000, RZ ;  /* 0x0010000003037824 */ /* 0x000fe200078e00ff */
[----:B------:R-:W-:-:S04]  /*36d0*/  LEA R5, R0, 0x3b800000, 0x17 ;  /* 0x3b80000000057811 */ /* 0x000fc800078eb8ff */
[----:B------:R-:W-:Y:S01]  /*36e0*/  LOP3.LUT R24, R5, R3, R24, 0xfe, !PT ;  /* 0x0000000305187212 */ /* 0x000fe200078efe18 */
[----:B------:R-:W-:Y:S06]  /*36f0*/  BRA `(.L_x_6860) ;  /* 0x0000000000f07947 */ /* 0x000fec0003800000 */
.L_x_6878:
        /* <DEDUP_REMOVED lines=19> */
.L_x_6883:
[----:B------:R-:W-:Y:S05]  /*3830*/  BSYNC B0 ;  /* 0x0000000000007941 */ /* 0x000fea0003800000 */
.L_x_6882:
[----:B------:R-:W-:Y:S01]  /*3840*/  IMAD.SHL.U32 R3, R3, 0x200000, RZ ;  /* 0x0020000003037824 */ /* 0x000fe200078e00ff */
[----:B------:R-:W-:-:S04]  /*3850*/  LEA R5, R0, 0x37800000, 0x17 ;  /* 0x3780000000057811 */ /* 0x000fc800078eb8ff */
[----:B------:R-:W-:Y:S01]  /*3860*/  LOP3.LUT R24, R5, R3, R24, 0xfe, !PT ;  /* 0x0000000305187212 */ /* 0x000fe200078efe18 */
[----:B------:R-:W-:Y:S06]  /*3870*/  BRA `(.L_x_6860) ;  /* 0x0000000000907947 */ /* 0x000fec0003800000 */
.L_x_6877:
        /* <DEDUP_REMOVED lines=14> */
.L_x_6865:
        /* <DEDUP_REMOVED lines=16> */
.L_x_6886:
[----:B------:R-:W-:Y:S05]  /*3a60*/  BRA `(.L_x_6860) ;  /* 0x0000000000147947 */ /* 0x000fea0003800000 */
.L_x_6885:
[----:B------:R-:W2:Y:S02]  /*3a70*/  LDG.E.64 R24, desc[UR36][R4.64] ;  /* 0x0000002404187981 */ /* 0x000ea4000c1e1b00 */
[----:B--2---:R0:W2:Y:S01]  /*3a80*/  I2F.U64 R24, R24 ;  /* 0x0000001800187312 */ /* 0x0040a20000301000 */
[----:B------:R-:W-:Y:S05]  /*3a90*/  BRA `(.L_x_6860) ;  /* 0x0000000000087947 */ /* 0x000fea0003800000 */
.L_x_6884:
[----:B------:R-:W2:Y:S02]  /*3aa0*/  LDG.E R4, desc[UR36][R4.64] ;  /* 0x0000002404047981 */ /* 0x000ea4000c1e1900 */
[----:B--2---:R-:W-:-:S07]  /*3ab0*/  I2FP.F32.U32 R24, R4 ;  /* 0x0000000400187245 */ /* 0x004fce0000201000 */
.L_x_6860:
[----:B------:R-:W-:Y:S05]  /*3ac0*/  BSYNC B6 ;  /* 0x0000000000067941 */ /* 0x000fea0003800000 */
.L_x_6859:
[----:B0-----:R-:W0:Y:S01]  /*3ad0*/  S2R R25, SR_TID.X ;  /* 0x0000000000197919 */ /* 0x001e220000002100 */
[----:B------:R-:W-:Y:S01]  /*3ae0*/  BSSY B0, `(.L_x_6887) ;  /* 0x0000026000007945 */ /* 0x000fe20003800000 */
[----:B0-----:R-:W-:-:S13]  /*3af0*/  ISETP.GE.AND P0, PT, R25, R17, PT ;  /* 0x000000111900720c */ /* 0x001fda0003f06270 */
[----:B------:R-:W-:Y:S05]  /*3b00*/  @P0 BRA `(.L_x_6888) ;  /* 0x00000000008c0947 */ /* 0x000fea0003800000 */
[----:B-1-3-5:R-:W-:Y:S01]  /*3b10*/  FMUL.FTZ R0, R16, 1.4426950216293334961 ;  /* 0x3fb8aa3b10007820 */ /* 0x02afe20000410000 */
        /* <DEDUP_REMOVED lines=8> */
[----:B--2---:R-:W-:Y:S01]  /*3ba0*/  IADD3 R5, -R3, 0x40800000, RZ ;  /* 0x4080000003057810 */ /* 0x004fe20007ffe1ff */
[----:B----4-:R-:W-:Y:S01]  /*3bb0*/  IMAD.IADD R4, R0, 0x1, -R3 ;  /* 0x0000000100047824 */ /* 0x010fe200078e0a03 */
        /* <DEDUP_REMOVED lines=21> */
.L_x_6890:
[----:B------:R-:W-:Y:S05]  /*3d10*/  BSYNC B1 ;  /* 0x0000000000017941 */ /* 0x000fea0003800000 */
.L_x_6889:
[----:B------:R-:W0:Y:S02]  /*3d20*/  MUFU.TANH R3, R3 ;  /* 0x0000000300037308 */ /* 0x000e240000002400 */
[----:B0-----:R-:W-:-:S07]  /*3d30*/  FMUL.FTZ R4, R3, R16 ;  /* 0x0000001003047220 */ /* 0x001fce0000410000 */
.L_x_6888:
[----:B------:R-:W-:Y:S05]  /*3d40*/  BSYNC B0 ;  /* 0x0000000000007941 */ /* 0x000fea0003800000 */
.L_x_6887:
[----:B------:R-:W-:Y:S01]  /*3d50*/  VIADD R26, R25, 0x80 ;  /* 0x00000080191a7836 */ /* 0x000fe20000000000 */
[----:B------:R-:W-:Y:S04]  /*3d60*/  BSSY B0, `(.L_x_6891) ;  /* 0x0000026000007945 */ /* 0x000fe80003800000 */
[----:B------:R-:W-:-:S13]  /*3d70*/  ISETP.GE.AND P1, PT, R26, R17, PT ;  /* 0x000000111a00720c */ /* 0x000fda0003f26270 */
        /* <DEDUP_REMOVED lines=33> */
.L_x_6894:
[----:B------:R-:W-:Y:S05]  /*3f90*/  BSYNC B1 ;  /* 0x0000000000017941 */ /* 0x000fea0003800000 */
.L_x_6893:
[----:B------:R-:W0:Y:S02]  /*3fa0*/  MUFU.TANH R3, R3 ;  /* 0x0000000300037308 */ /* 0x000e240000002400 */
[----:B0-----:R-:W-:-:S07]  /*3fb0*/  FMUL.FTZ R18, R3, R18 ;  /* 0x0000001203127220 */ /* 0x001fce0000410000 */
.L_x_6892:
[----:B------:R-:W-:Y:S05]  /*3fc0*/  BSYNC B0 ;  /* 0x0000000000007941 */ /* 0x000fea0003800000 */
.L_x_6891:
        /* <DEDUP_REMOVED lines=36> */
.L_x_6898:
[----:B------:R-:W-:Y:S05]  /*4210*/  BSYNC B1 ;  /* 0x0000000000017941 */ /* 0x000fea0003800000 */
.L_x_6897:
[----:B------:R-:W0:Y:S02]  /*4220*/  MUFU.TANH R3, R3 ;  /* 0x0000000300037308 */ /* 0x000e240000002400 */
[----:B0-----:R-:W-:-:S07]  /*4230*/  FMUL.FTZ R22, R3, R22 ;  /* 0x0000001603167220 */ /* 0x001fce0000410000 */
.L_x_6896:
[----:B------:R-:W-:Y:S05]  /*4240*/  BSYNC B0 ;  /* 0x0000000000007941 */ /* 0x000fea0003800000 */
.L_x_6895:
        /* <DEDUP_REMOVED lines=36> */
.L_x_6902:
[----:B------:R-:W-:Y:S05]  /*4490*/  BSYNC B1 ;  /* 0x0000000000017941 */ /* 0x000fea0003800000 */
.L_x_6901:
[----:B------:R-:W0:Y:S02]  /*44a0*/  MUFU.TANH R3, R3 ;  /* 0x0000000300037308 */ /* 0x000e240000002400 */
[----:B0-----:R-:W-:-:S07]  /*44b0*/  FMUL.FTZ R24, R3, R24 ;  /* 0x0000001803187220 */ /* 0x001fce0000410000 */
.L_x_6900:
[----:B------:R-:W-:Y:S05]  /*44c0*/  BSYNC B0 ;  /* 0x0000000000007941 */ /* 0x000fea0003800000 */
.L_x_6899:
[----:B-1-3-5:R-:W0:Y:S01]  /*44d0*/  LDC.U8 R16, c[0x0][0x234] ;  /* 0x00008d00ff107b82 */ /* 0x02ae220000000000 */
        /* <DEDUP_REMOVED lines=23> */
.L_x_6908:
[----:B--2-4-:R-:W0:Y:S01]  /*4650*/  F2I.S64.TRUNC R4, R4 ;  /* 0x0000000400047311 */ /* 0x014e22000020d900 */
[----:B------:R-:W-:Y:S02]  /*4660*/  IMAD.MOV.U32 R25, RZ, RZ, R26 ;  /* 0x000000ffff197224 */ /* 0x000fe400078e001a */
[----:B0-----:R-:W-:-:S05]  /*4670*/  IMAD.MOV.U32 R3, RZ, RZ, R4 ;  /* 0x000000ffff037224 */ /* 0x001fca00078e0004 */
[----:B------:R0:W-:Y:S01]  /*4680*/  STG.E.U8 desc[UR36][R8.64], R3 ;  /* 0x0000000308007986 */ /* 0x0001e2000c101124 */
[----:B------:R-:W-:Y:S05]  /*4690*/  BRA `(.L_x_6904) ;  /* 0x0000000c00907947 */ /* 0x000fea0003800000 */
.L_x_6907:
[----:B------:R-:W-:-:S13]  /*46a0*/  ISETP.NE.AND P0, PT, R0, 0x2, PT ;  /* 0x000000020000780c */ /* 0x000fda0003f05270 */
[----:B------:R-:W-:Y:S05]  /*46b0*/  @!P0 BRA `(.L_x_6910) ;  /* 0x0000000000308947 */ /* 0x000fea0003800000 */
[----:B------:R-:W-:-:S13]  /*46c0*/  ISETP.NE.AND P0, PT, R0, 0x3, PT ;  /* 0x000000030000780c */ /* 0x000fda0003f05270 */
[----:B------:R-:W-:Y:S05]  /*46d0*/  @!P0 BRA `(.L_x_6911) ;  /* 0x0000000000188947 */ /* 0x000fea0003800000 */
[----:B------:R-:W-:-:S13]  /*46e0*/  ISETP.NE.AND P0, PT, R0, 0x4, PT ;  /* 0x000000040000780c */ /* 0x000fda0003f05270 */
[----:B------:R-:W-:Y:S05]  /*46f0*/  @P0 BRA `(.L_x_6909) ;  /* 0x0000000c00140947 */ /* 0x000fea0003800000 */
[----:B--2-4-:R-:W0:Y:S01]  /*4700*/  F2I.S64.TRUNC R4, R4 ;  /* 0x0000000400047311 */ /* 0x014e22000020d900 */
[----:B------:R-:W-:Y:S01]  /*4710*/  IMAD.MOV.U32 R25, RZ, RZ, R26 ;  /* 0x000000ffff197224 */ /* 0x000fe200078e001a */
[----:B0-----:R0:W-:Y:S01]  /*4720*/  STG.E.64 desc[UR36][R8.64], R4 ;  /* 0x0000000408007986 */ /* 0x0011e2000c101b24 */
[----:B------:R-:W-:Y:S05]  /*4730*/  BRA `(.L_x_6904) ;  /* 0x0000000c00687947 */ /* 0x000fea0003800000 */
.L_x_6911:
[----:B------:R-:W0:Y:S01]  /*4740*/  F2I.FTZ.TRUNC.NTZ R3, R4 ;  /* 0x0000000400037305 */ /* 0x000e22000021f100 */
[----:B------:R-:W-:Y:S01]  /*4750*/  IMAD.MOV.U32 R25, RZ, RZ, R26 ;  /* 0x000000ffff197224 */ /* 0x000fe200078e001a */
[----:B0-----:R0:W-:Y:S01]  /*4760*/  STG.E desc[UR36][R8.64], R3 ;  /* 0x0000000308007986 */ /* 0x0011e2000c101924 */
[----:B------:R-:W-:Y:S05]  /*4770*/  BRA `(.L_x_6904) ;  /* 0x0000000c00587947 */ /* 0x000fea0003800000 */
.L_x_6910:
[----:B------:R-:W0:Y:S01]  /*4780*/  F2I.FTZ.TRUNC.NTZ R3, R4 ;  /* 0x0000000400037305 */ /* 0x000e22000021f100 */
[----:B------:R-:W-:Y:S01]  /*4790*/  IMAD.MOV.U32 R25, RZ, RZ, R26 ;  /* 0x000000ffff197224 */ /* 0x000fe200078e001a */
[----:B0-----:R0:W-:Y:S01]  /*47a0*/  STG.E.U16 desc[UR36][R8.64], R3 ;  /* 0x0000000308007986 */ /* 0x0011e2000c101524 */
[----:B------:R-:W-:Y:S05]  /*47b0*/  BRA `(.L_x_6904) ;  /* 0x0000000c00487947 */ /* 0x000fea0003800000 */
.L_x_6906:
        /* <DEDUP_REMOVED lines=9> */
.L_x_6913:
[----:B--2-4-:R-:W-:Y:S01]  /*4850*/  F2FP.F16.F32.PACK_AB R4, RZ, R4 ;  /* 0x00000004ff04723e */ /* 0x014fe200000000ff */
[----:B------:R-:W-:-:S04]  /*4860*/  IMAD.MOV.U32 R25, RZ, RZ, R26 ;  /* 0x000000ffff197224 */ /* 0x000fc800078e001a */
[----:B------:R0:W-:Y:S01]  /*4870*/  STG.E.U16 desc[UR36][R8.64], R4 ;  /* 0x0000000408007986 */ /* 0x0001e2000c101524 */
[----:B------:R-:W-:Y:S05]  /*4880*/  BRA `(.L_x_6904) ;  /* 0x0000000c00147947 */ /* 0x000fea0003800000 */
.L_x_6912:
[----:B------:R-:W-:-:S13]  /*4890*/  ISETP.NE.AND P0, PT, R0, 0x7, PT ;  /* 0x000000070000780c */ /* 0x000fda0003f05270 */
[----:B------:R-:W-:Y:S05]  /*48a0*/  @!P0 BRA `(.L_x_6914) ;  /* 0x0000000000348947 */ /* 0x000fea0003800000 */
[----:B------:R-:W-:-:S13]  /*48b0*/  ISETP.NE.AND P0, PT, R0, 0x8, PT ;  /* 0x000000080000780c */ /* 0x000fda0003f05270 */
[----:B------:R-:W-:Y:S05]  /*48c0*/  @!P0 BRA `(.L_x_6915) ;  /* 0x0000000000188947 */ /* 0x000fea0003800000 */
[----:B------:R-:W-:-:S13]  /*48d0*/  ISETP.NE.AND P0, PT, R0, 0x9, PT ;  /* 0x000000090000780c */ /* 0x000fda0003f05270 */
[----:B------:R-:W-:Y:S05]  /*48e0*/  @P0 BRA `(.L_x_6909) ;  /* 0x0000000800980947 */ /* 0x000fea0003800000 */
[----:B--2---:R-:W-:Y:S02]  /*48f0*/  IMAD.MOV.U32 R5, RZ, RZ, RZ ;  /* 0x000000ffff057224 */ /* 0x004fe400078e00ff */
[----:B------:R-:W-:-:S03]  /*4900*/  IMAD.MOV.U32 R25, RZ, RZ, R26 ;  /* 0x000000ffff197224 */ /* 0x000fc600078e001a */
[----:B------:R0:W-:Y:S01]  /*4910*/  STG.E.64 desc[UR36][R8.64], R4 ;  /* 0x0000000408007986 */ /* 0x0001e2000c101b24 */
[----:B------:R-:W-:Y:S05]  /*4920*/  BRA `(.L_x_6904) ;  /* 0x0000000800ec7947 */ /* 0x000fea0003800000 */
.L_x_6915:
[----:B------:R-:W-:Y:S01]  /*4930*/  F2FP.F16.F32.PACK_AB R3, RZ, R4 ;  /* 0x00000004ff03723e */ /* 0x000fe200000000ff */
[----:B------:R-:W-:-:S03]  /*4940*/  IMAD.MOV.U32 R25, RZ, RZ, R26 ;  /* 0x000000ffff197224 */ /* 0x000fc600078e001a */
[----:B------:R-:W-:-:S05]  /*4950*/  PRMT R3, R3, 0x5410, RZ ;  /* 0x0000541003037816 */ /* 0x000fca00000000ff */
[----:B------:R0:W-:Y:S01]  /*4960*/  STG.E desc[UR36][R8.64], R3 ;  /* 0x0000000308007986 */ /* 0x0001e2000c101924 */
[----:B------:R-:W-:Y:S05]  /*4970*/  BRA `(.L_x_6904) ;  /* 0x0000000800d87947 */ /* 0x000fea0003800000 */
.L_x_6914:
[----:B--2-4-:R-:W-:Y:S01]  /*4980*/  FMUL.FTZ R4, R4, 1 ;  /* 0x3f80000004047820 */ /* 0x014fe20000410000 */
[----:B------:R-:W-:-:S05]  /*4990*/  IMAD.MOV.U32 R25, RZ, RZ, R26 ;  /* 0x000000ffff197224 */ /* 0x000fca00078e001a */
[----:B------:R-:W0:Y:S02]  /*49a0*/  F2F.F64.F32 R4, R4 ;  /* 0x0000000400047310 */ /* 0x000e240000201800 */
[----:B0-----:R0:W-:Y:S01]  /*49b0*/  STG.E.64 desc[UR36][R8.64], R4 ;  /* 0x0000000408007986 */ /* 0x0011e2000c101b24 */
[----:B------:R-:W-:Y:S05]  /*49c0*/  BRA `(.L_x_6904) ;  /* 0x0000000800c47947 */ /* 0x000fea0003800000 */
.L_x_6905:
        /* <DEDUP_REMOVED lines=13> */
.L_x_6918:
[----:B--2-4-:R-:W-:Y:S01]  /*4aa0*/  FMUL.FTZ R4, R4, 1 ;  /* 0x3f80000004047820 */ /* 0x014fe20000410000 */
[----:B------:R-:W-:Y:S01]  /*4ab0*/  CS2R R6, SRZ ;  /* 0x0000000000067805 */ /* 0x000fe2000001ff00 */
[----:B------:R-:W-:-:S04]  /*4ac0*/  IMAD.MOV.U32 R25, RZ, RZ, R26 ;  /* 0x000000ffff197224 */ /* 0x000fc800078e001a */
[----:B------:R-:W0:Y:S02]  /*4ad0*/  F2F.F64.F32 R4, R4 ;  /* 0x0000000400047310 */ /* 0x000e240000201800 */
[----:B0-----:R0:W-:Y:S01]  /*4ae0*/  STG.E.128 desc[UR36][R8.64], R4 ;  /* 0x0000000408007986 */ /* 0x0011e2000c101d24 */
[----:B------:R-:W-:Y:S05]  /*4af0*/  BRA `(.L_x_6904) ;  /* 0x0000000800787947 */ /* 0x000fea0003800000 */
.L_x_6917:
        /* <DEDUP_REMOVED lines=10> */
[----:B--2---:R-:W-:Y:S01]  /*4ba0*/  SHF.R.U32.HI R5, RZ, 0x18, R0 ;  /* 0x00000018ff057819 */ /* 0x004fe20000011600 */
        /* <DEDUP_REMOVED lines=9> */
.L_x_6922:
[----:B------:R-:W-:Y:S05]  /*4c40*/  BSYNC B0 ;  /* 0x0000000000007941 */ /* 0x000fea0003800000 */
.L_x_6921:
[----:B------:R-:W-:Y:S01]  /*4c50*/  LOP3.LUT R5, R0, R5, RZ, 0xfc, !PT ;  /* 0x0000000500057212 */ /* 0x000fe200078efcff */
[----:B------:R-:W-:-:S04]  /*4c60*/  IMAD.MOV.U32 R25, RZ, RZ, R26 ;  /* 0x000000ffff197224 */ /* 0x000fc800078e001a */
[----:B------:R0:W-:Y:S01]  /*4c70*/  STG.E.U8 desc[UR36][R8.64], R5 ;  /* 0x0000000508007986 */ /* 0x0001e2000c101124 */
[----:B------:R-:W-:Y:S05]  /*4c80*/  BRA `(.L_x_6904) ;  /* 0x0000000800147947 */ /* 0x000fea0003800000 */
.L_x_6920:
[----:B--2---:R-:W-:Y:S01]  /*4c90*/  LOP3.LUT R5, R4, 0x7fffffff, RZ, 0xc0, !PT ;  /* 0x7fffffff04057812 */ /* 0x004fe200078ec0ff */
        /* <DEDUP_REMOVED lines=11> */
.L_x_6924:
[----:B------:R-:W-:Y:S01]  /*4d50*/  IMAD.MOV.U32 R0, RZ, RZ, 0x7f ;  /* 0x0000007fff007424 */ /* 0x000fe200078e00ff */
[----:B------:R-:W-:-:S04]  /*4d60*/  ISETP.GT.U32.AND P0, PT, R5, 0x7f800000, PT ;  /* 0x7f8000000500780c */ /* 0x000fc80003f04070 */
[----:B------:R-:W-:-:S09]  /*4d70*/  SEL R0, R0, 0x7c, P0 ;  /* 0x0000007c00007807 */ /* 0x000fd20000000000 */
.L_x_6925:
[----:B------:R-:W-:Y:S05]  /*4d80*/  BSYNC B0 ;  /* 0x0000000000007941 */ /* 0x000fea0003800000 */
.L_x_6923:
[----:B----4-:R-:W-:Y:S01]  /*4d90*/  LOP3.LUT R4, R4, 0x80000000, RZ, 0xc0, !PT ;  /* 0x8000000004047812 */ /* 0x010fe200078ec0ff */
[----:B------:R-:W-:-:S03]  /*4da0*/  IMAD.MOV.U32 R25, RZ, RZ, R26 ;  /* 0x000000ffff197224 */ /* 0x000fc600078e001a */
[----:B------:R-:W-:-:S04]  /*4db0*/  SHF.R.U32.HI R3, RZ, 0x18, R4 ;  /* 0x00000018ff037819 */ /* 0x000fc80000011604 */
[----:B------:R-:W-:-:S05]  /*4dc0*/  LOP3.LUT R3, R0, R3, RZ, 0xfc, !PT ;  /* 0x0000000300037212 */ /* 0x000fca00078efcff */
[----:B------:R0:W-:Y:S01]  /*4dd0*/  STG.E.U8 desc[UR36][R8.64], R3 ;  /* 0x0000000308007986 */ /* 0x0001e2000c101124 */
[----:B------:R-:W-:Y:S05]  /*4de0*/  BRA `(.L_x_6904) ;  /* 0x0000000400bc7947 */ /* 0x000fea0003800000 */
.L_x_6919:
[----:B--2-4-:R-:W-:Y:S01]  /*4df0*/  F2FP.BF16.F32.PACK_AB R4, RZ, R4 ;  /* 0x00000004ff04723e */ /* 0x014fe200000010ff */
[----:B------:R-:W-:-:S04]  /*4e00*/  IMAD.MOV.U32 R25, RZ, RZ, R26 ;  /* 0x000000ffff197224 */ /* 0x000fc800078e001a */
[----:B------:R0:W-:Y:S01]  /*4e10*/  STG.E.U16 desc[UR36][R8.64], R4 ;  /* 0x0000000408007986 */ /* 0x0001e2000c101524 */
[----:B------:R-:W-:Y:S05]  /*4e20*/  BRA `(.L_x_6904) ;  /* 0x0000000400ac7947 */ /* 0x000fea0003800000 */
.L_x_6916:
        /* <DEDUP_REMOVED lines=12> */
.L_x_6928:
[----:B--2---:R-:W-:Y:S01]  /*4ef0*/  LOP3.LUT R5, R4, 0x7fffffff, RZ, 0xc0, !PT ;  /* 0x7fffffff04057812 */ /* 0x004fe200078ec0ff */
        /* <DEDUP_REMOVED lines=15> */
.L_x_6931:
[----:B----4-:R-:W-:-:S04]  /*4ff0*/  LOP3.LUT R4, R4, 0x80000000, RZ, 0xc0, !PT ;  /* 0x8000000004047812 */ /* 0x010fc800078ec0ff */
[----:B------:R-:W-:-:S04]  /*5000*/  SHF.R.U32.HI R4, RZ, 0x18, R4 ;  /* 0x00000018ff047819 */ /* 0x000fc80000011604 */
[----:B------:R-:W-:-:S04]  /*5010*/  LOP3.LUT R3, R3, R4, RZ, 0xfc, !PT ;  /* 0x0000000403037212 */ /* 0x000fc800078efcff */
[----:B------:R-:W-:-:S07]  /*5020*/  PRMT R0, R3, 0x7610, R0 ;  /* 0x0000761003007816 */ /* 0x000fce0000000000 */
.L_x_6930:
[----:B------:R-:W-:Y:S05]  /*5030*/  BSYNC B0 ;  /* 0x0000000000007941 */ /* 0x000fea0003800000 */
.L_x_6929:
[----:B------:R0:W-:Y:S01]  /*5040*/  STG.E.U8 desc[UR36][R8.64], R0 ;  /* 0x0000000008007986 */ /* 0x0001e2000c101124 */
[----:B------:R-:W-:Y:S01]  /*5050*/  IMAD.MOV.U32 R25, RZ, RZ, R26 ;  /* 0x000000ffff197224 */ /* 0x000fe200078e001a */
[----:B------:R-:W-:Y:S06]  /*5060*/  BRA `(.L_x_6904) ;  /* 0x00000004001c7947 */ /* 0x000fec0003800000 */
.L_x_6927:
        /* <DEDUP_REMOVED lines=16> */
.L_x_6934:
[----:B----4-:R-:W-:-:S04]  /*5170*/  LOP3.LUT R4, R4, 0x80000000, RZ, 0xc0, !PT ;  /* 0x8000000004047812 */ /* 0x010fc800078ec0ff */
[----:B------:R-:W-:-:S04]  /*5180*/  SHF.R.U32.HI R4, RZ, 0x18, R4 ;  /* 0x00000018ff047819 */ /* 0x000fc80000011604 */
[----:B------:R-:W-:-:S04]  /*5190*/  LOP3.LUT R3, R3, R4, RZ, 0xfc, !PT ;  /* 0x0000000403037212 */ /* 0x000fc800078efcff */
[----:B------:R-:W-:-:S07]  /*51a0*/  PRMT R0, R3, 0x7610, R0 ;  /* 0x0000761003007816 */ /* 0x000fce0000000000 */
.L_x_6933:
[----:B------:R-:W-:Y:S05]  /*51b0*/  BSYNC B0 ;  /* 0x0000000000007941 */ /* 0x000fea0003800000 */
.L_x_6932:
[----:B------:R0:W-:Y:S01]  /*51c0*/  STG.E.U8 desc[UR36][R8.64], R0 ;  /* 0x0000000008007986 */ /* 0x0001e2000c101124 */
[----:B------:R-:W-:Y:S01]  /*51d0*/  IMAD.MOV.U32 R25, RZ, RZ, R26 ;  /* 0x000000ffff197224 */ /* 0x000fe200078e001a */
[----:B------:R-:W-:Y:S06]  /*51e0*/  BRA `(.L_x_6904) ;  /* 0x0000000000bc7947 */ /* 0x000fec0003800000 */
.L_x_6926:
[----:B------:R-:W-:-:S13]  /*51f0*/  ISETP.NE.AND P0, PT, R0, 0x1c, PT ;  /* 0x0000001c0000780c */ /* 0x000fda0003f05270 */
[----:B------:R-:W-:Y:S05]  /*5200*/  @!P0 BRA `(.L_x_6935) ;  /* 0x0000000000a88947 */ /* 0x000fea0003800000 */
[----:B------:R-:W-:-:S13]  /*5210*/  ISETP.NE.AND P0, PT, R0, 0x1d, PT ;  /* 0x0000001d0000780c */ /* 0x000fda0003f05270 */
[----:B------:R-:W-:Y:S05]  /*5220*/  @!P0 BRA `(.L_x_6936) ;  /* 0x0000000000908947 */ /* 0x000fea0003800000 */
[----:B------:R-:W-:-:S13]  /*5230*/  ISETP.NE.AND P0, PT, R0, 0x2c, PT ;  /* 0x0000002c0000780c */ /* 0x000fda0003f05270 */
[----:B------:R-:W-:Y:S05]  /*5240*/  @P0 BRA `(.L_x_6909) ;  /* 0x0000000000400947 */ /* 0x000fea0003800000 */
[----:B--2---:R-:W-:Y:S01]  /*5250*/  SHF.R.U32.HI R5, RZ, 0x17, R4 ;  /* 0x00000017ff057819 */ /* 0x004fe20000011604 */
        /* <DEDUP_REMOVED lines=15> */
.L_x_6909:
[----:B------:R-:W-:Y:S01]  /*5350*/  MOV R14, 0x0 ;  /* 0x00000000000e7802 */ /* 0x000fe20000000f00 */
[----:B------:R-:W-:Y:S01]  /*5360*/  ULDC.64 UR4, c[0x4][0x128] ;  /* 0x01004a0000047ab9 */ /* 0x000fe20000000a00 */
[----:B------:R-:W-:Y:S01]  /*5370*/  ULDC.64 UR6, c[0x4][0x130] ;  /* 0x01004c0000067ab9 */ /* 0x000fe20000000a00 */
[----:B--2-4-:R-:W-:Y:S02]  /*5380*/  IMAD.U32 R4, RZ, RZ, UR4 ;  /* 0x00000004ff047e24 */ /* 0x014fe4000f8e00ff */
        /* <DEDUP_REMOVED lines=12> */
.L_x_6937:
[----:B------:R-:W-:Y:S01]  /*5450*/  IMAD.MOV.U32 R25, RZ, RZ, R26 ;  /* 0x000000ffff197224 */ /* 0x000fe200078e001a */
[----:B------:R-:W-:Y:S06]  /*5460*/  BRA `(.L_x_6904) ;  /* 0x00000000001c7947 */ /* 0x000fec0003800000 */
.L_x_6936:
[----:B--2-4-:R-:W0:Y:S01]  /*5470*/  F2I.U64.TRUNC R4, R4 ;  /* 0x0000000400047311 */ /* 0x014e22000020d800 */
[----:B------:R-:W-:Y:S01]  /*5480*/  IMAD.MOV.U32 R25, RZ, RZ, R26 ;  /* 0x000000ffff197224 */ /* 0x000fe200078e001a */
[----:B0-----:R0:W-:Y:S01]  /*5490*/  STG.E.64 desc[UR36][R8.64], R4 ;  /* 0x0000000408007986 */ /* 0x0011e2000c101b24 */
[----:B------:R-:W-:Y:S05]  /*54a0*/  BRA `(.L_x_6904) ;  /* 0x00000000000c7947 */ /* 0x000fea0003800000 */
.L_x_6935:
[----:B------:R-:W0:Y:S01]  /*54b0*/  F2I.FTZ.U32.TRUNC.NTZ R3, R4 ;  /* 0x0000000400037305 */ /* 0x000e22000021f000 */
[----:B------:R-:W-:Y:S01]  /*54c0*/  IMAD.MOV.U32 R25, RZ, RZ, R26 ;  /* 0x000000ffff197224 */ /* 0x000fe200078e001a */
[----:B0-----:R1:W-:Y:S06]  /*54d0*/  STG.E desc[UR36][R8.64], R3 ;  /* 0x0000000308007986 */ /* 0x0013ec000c101924 */
.L_x_6904:
[----:B------:R-:W-:Y:S05]  /*54e0*/  BSYNC B6 ;  /* 0x0000000000067941 */ /* 0x000fea0003800000 */
.L_x_6903:
[----:B------:R-:W-:Y:S01]  /*54f0*/  ISETP.GE.AND P0, PT, R25, R17, PT ;  /* 0x000000111900720c */ /* 0x000fe20003f06270 */
[----:B------:R-:W-:-:S12]  /*5500*/  BSSY B6, `(.L_x_6938) ;  /* 0x00001d8000067945 */ /* 0x000fd80003800000 */
[----:B------:R-:W-:Y:S05]  /*5510*/  @P0 BRA `(.L_x_6939) ;  /* 0x0000001c00580947 */ /* 0x000fea0003800000 */
[----:B01-3--:R-:W0:Y:S01]  /*5520*/  LDC.64 R8, c[0x0][0x218] ;  /* 0x00008600ff087b82 */ /* 0x00be220000000a00 */
[----:B------:R-:W-:Y:S01]  /*5530*/  IMAD R0, R2, 0x200, R25 ;  /* 0x0000020002007824 */ /* 0x000fe200078e0219 */
[----:B--2-4-:R-:W-:Y:S01]  /*5540*/  PRMT R4, R16, 0x9910, RZ ;  /* 0x0000991010047816 */ /* 0x014fe200000000ff */
        /* <DEDUP_REMOVED lines=18> */
.L_x_6943:
[----:B------:R-:W0:Y:S02]  /*5670*/  F2I.S64.TRUNC R18, R18 ;  /* 0x0000001200127311 */ /* 0x000e24000020d900 */
[----:B0-----:R-:W-:-:S05]  /*5680*/  IMAD.MOV.U32 R3, RZ, RZ, R18 ;  /* 0x000000ffff037224 */ /* 0x001fca00078e0012 */
[----:B------:R0:W-:Y:S01]  /*5690*/  STG.E.U8 desc[UR36][R8.64], R3 ;  /* 0x0000000308007986 */ /* 0x0001e2000c101124 */
[----:B------:R-:W-:Y:S05]  /*56a0*/  BRA `(.L_x_6945) ;  /* 0x0000000c00407947 */ /* 0x000fea0003800000 */
.L_x_6942:
        /* <DEDUP_REMOVED lines=9> */
.L_x_6947:
[----:B------:R-:W0:Y:S02]  /*5740*/  F2I.FTZ.TRUNC.NTZ R3, R18 ;  /* 0x0000001200037305 */ /* 0x000e24000021f100 */
[----:B0-----:R0:W-:Y:S01]  /*5750*/  STG.E desc[UR36][R8.64], R3 ;  /* 0x0000000308007986 */ /* 0x0011e2000c101924 */
[----:B------:R-:W-:Y:S05]  /*5760*/  BRA `(.L_x_6945) ;  /* 0x0000000c00107947 */ /* 0x000fea0003800000 */
.L_x_6946:
[----:B------:R-:W0:Y:S02]  /*5770*/  F2I.FTZ.TRUNC.NTZ R3, R18 ;  /* 0x0000001200037305 */ /* 0x000e24000021f100 */
[----:B0-----:R0:W-:Y:S01]  /*5780*/  STG.E.U16 desc[UR36][R8.64], R3 ;  /* 0x0000000308007986 */ /* 0x0011e2000c101524 */
[----:B------:R-:W-:Y:S05]  /*5790*/  BRA `(.L_x_6945) ;  /* 0x0000000c00047947 */ /* 0x000fea0003800000 */
.L_x_6941:
        /* <DEDUP_REMOVED lines=8> */
.L_x_6949:
[----:B------:R-:W-:-:S05]  /*5820*/  F2FP.F16.F32.PACK_AB R18, RZ, R18 ;  /* 0x00000012ff12723e */ /* 0x000fca00000000ff */
[----:B------:R0:W-:Y:S01]  /*5830*/  STG.E.U16 desc[UR36][R8.64], R18 ;  /* 0x0000001208007986 */ /* 0x0001e2000c101524 */
[----:B------:R-:W-:Y:S05]  /*5840*/  BRA `(.L_x_6945) ;  /* 0x0000000800d87947 */ /* 0x000fea0003800000 */
.L_x_6948:
        /* <DEDUP_REMOVED lines=9> */
.L_x_6951:
[----:B------:R-:W-:-:S04]  /*58e0*/  F2FP.F16.F32.PACK_AB R3, RZ, R18 ;  /* 0x00000012ff03723e */ /* 0x000fc800000000ff */
[----:B------:R-:W-:-:S05]  /*58f0*/  PRMT R3, R3, 0x5410, RZ ;  /* 0x0000541003037816 */ /* 0x000fca00000000ff */
[----:B------:R0:W-:Y:S01]  /*5900*/  STG.E desc[UR36][R8.64], R3 ;  /* 0x0000000308007986 */ /* 0x0001e2000c101924 */
[----:B------:R-:W-:Y:S05]  /*5910*/  BRA `(.L_x_6945) ;  /* 0x0000000800a47947 */ /* 0x000fea0003800000 */
.L_x_6950:
[----:B------:R-:W-:-:S06]  /*5920*/  FMUL.FTZ R4, R18, 1 ;  /* 0x3f80000012047820 */ /* 0x000fcc0000410000 */
[----:B------:R-:W0:Y:S02]  /*5930*/  F2F.F64.F32 R4, R4 ;  /* 0x0000000400047310 */ /* 0x000e240000201800 */
[----:B0-----:R0:W-:Y:S01]  /*5940*/  STG.E.64 desc[UR36][R8.64], R4 ;  /* 0x0000000408007986 */ /* 0x0011e2000c101b24 */
[----:B------:R-:W-:Y:S05]  /*5950*/  BRA `(.L_x_6945) ;  /* 0x0000000800947947 */ /* 0x000fea0003800000 */
.L_x_6940:
        /* <DEDUP_REMOVED lines=12> */
.L_x_6954:
[----:B------:R-:W-:Y:S01]  /*5a20*/  FMUL.FTZ R4, R18, 1 ;  /* 0x3f80000012047820 */ /* 0x000fe20000410000 */
[----:B------:R-:W-:-:S05]  /*5a30*/  CS2R R6, SRZ ;  /* 0x0000000000067805 */ /* 0x000fca000001ff00 */
[----:B------:R-:W0:Y:S02]  /*5a40*/  F2F.F64.F32 R4, R4 ;  /* 0x0000000400047310 */ /* 0x000e240000201800 */
[----:B0-----:R0:W-:Y:S01]  /*5a50*/  STG.E.128 desc[UR36][R8.64], R4 ;  /* 0x0000000408007986 */ /* 0x0011e2000c101d24 */
[----:B------:R-:W-:Y:S05]  /*5a60*/  BRA `(.L_x_6945) ;  /* 0x0000000800507947 */ /* 0x000fea0003800000 */
.L_x_6953:
        /* <DEDUP_REMOVED lines=20> */
.L_x_6958:
[----:B------:R-:W-:Y:S05]  /*5bb0*/  BSYNC B0 ;  /* 0x0000000000007941 */ /* 0x000fea0003800000 */
.L_x_6957:
[----:B------:R-:W-:-:S05]  /*5bc0*/  LOP3.LUT R5, R0, R5, RZ, 0xfc, !PT ;  /* 0x0000000500057212 */ /* 0x000fca00078efcff */
[----:B------:R0:W-:Y:S01]  /*5bd0*/  STG.E.U8 desc[UR36][R8.64], R5 ;  /* 0x0000000508007986 */ /* 0x0001e2000c101124 */
[----:B------:R-:W-:Y:S05]  /*5be0*/  BRA `(.L_x_6945) ;  /* 0x0000000400f07947 */ /* 0x000fea0003800000 */
.L_x_6956:
        /* <DEDUP_REMOVED lines=12> */
.L_x_6960:
[----:B------:R-:W-:Y:S01]  /*5cb0*/  IMAD.MOV.U32 R0, RZ, RZ, 0x7f ;  /* 0x0000007fff007424 */ /* 0x000fe200078e00ff */
[----:B------:R-:W-:-:S04]  /*5cc0*/  ISETP.GT.U32.AND P0, PT, R4, 0x7f800000, PT ;  /* 0x7f8000000400780c */ /* 0x000fc80003f04070 */
[----:B------:R-:W-:-:S09]  /*5cd0*/  SEL R0, R0, 0x7c, P0 ;  /* 0x0000007c00007807 */ /* 0x000fd20000000000 */
.L_x_6961:
[----:B------:R-:W-:Y:S05]  /*5ce0*/  BSYNC B0 ;  /* 0x0000000000007941 */ /* 0x000fea0003800000 */
.L_x_6959:
[----:B------:R-:W-:-:S04]  /*5cf0*/  LOP3.LUT R18, R18, 0x80000000, RZ, 0xc0, !PT ;  /* 0x8000000012127812 */ /* 0x000fc800078ec0ff */
[----:B------:R-:W-:-:S04]  /*5d00*/  SHF.R.U32.HI R3, RZ, 0x18, R18 ;  /* 0x00000018ff037819 */ /* 0x000fc80000011612 */
[----:B------:R-:W-:-:S05]  /*5d10*/  LOP3.LUT R3, R0, R3, RZ, 0xfc, !PT ;  /* 0x0000000300037212 */ /* 0x000fca00078efcff */
[----:B------:R0:W-:Y:S01]  /*5d20*/  STG.E.U8 desc[UR36][R8.64], R3 ;  /* 0x0000000308007986 */ /* 0x0001e2000c101124 */
[----:B------:R-:W-:Y:S05]  /*5d30*/  BRA `(.L_x_6945) ;  /* 0x00000004009c7947 */ /* 0x000fea0003800000 */
.L_x_6955:
[----:B------:R-:W-:-:S05]  /*5d40*/  F2FP.BF16.F32.PACK_AB R18, RZ, R18 ;  /* 0x00000012ff12723e */ /* 0x000fca00000010ff */
[----:B------:R0:W-:Y:S01]  /*5d50*/  STG.E.U16 desc[UR36][R8.64], R18 ;  /* 0x0000001208007986 */ /* 0x0001e2000c101524 */
[----:B------:R-:W-:Y:S05]  /*5d60*/  BRA `(.L_x_6945) ;  /* 0x0000000400907947 */ /* 0x000fea0003800000 */
.L_x_6952:
        /* <DEDUP_REMOVED lines=11> */
.L_x_6964:
        /* <DEDUP_REMOVED lines=16> */
.L_x_6967:
[----:B------:R-:W-:-:S04]  /*5f20*/  LOP3.LUT R18, R18, 0x80000000, RZ, 0xc0, !PT ;  /* 0x8000000012127812 */ /* 0x000fc800078ec0ff */
[----:B------:R-:W-:-:S04]  /*5f30*/  SHF.R.U32.HI R3, RZ, 0x18, R18 ;  /* 0x00000018ff037819 */ /* 0x000fc80000011612 */
[----:B------:R-:W-:-:S04]  /*5f40*/  LOP3.LUT R0, R0, R3, RZ, 0xfc, !PT ;  /* 0x0000000300007212 */ /* 0x000fc800078efcff */
[----:B------:R-:W-:-:S07]  /*5f50*/  PRMT R4, R0, 0x7610, R4 ;  /* 0x0000761000047816 */ /* 0x000fce0000000004 */
.L_x_6966:
[----:B------:R-:W-:Y:S05]  /*5f60*/  BSYNC B0 ;  /* 0x0000000000007941 */ /* 0x000fea0003800000 */
.L_x_6965:
[----:B------:R3:W-:Y:S01]  /*5f70*/  STG.E.U8 desc[UR36][R8.64], R4 ;  /* 0x0000000408007986 */ /* 0x0007e2000c101124 */
[----:B------:R-:W-:Y:S05]  /*5f80*/  BRA `(.L_x_6945) ;  /* 0x0000000400087947 */ /* 0x000fea0003800000 */
.L_x_6963:
        /* <DEDUP_REMOVED lines=16> */
.L_x_6970:
[----:B------:R-:W-:-:S04]  /*6090*/  LOP3.LUT R18, R18, 0x80000000, RZ, 0xc0, !PT ;  /* 0x8000000012127812 */ /* 0x000fc800078ec0ff */
[----:B------:R-:W-:-:S04]  /*60a0*/  SHF.R.U32.HI R3, RZ, 0x18, R18 ;  /* 0x00000018ff037819 */ /* 0x000fc80000011612 */
[----:B------:R-:W-:-:S04]  /*60b0*/  LOP3.LUT R0, R0, R3, RZ, 0xfc, !PT ;  /* 0x0000000300007212 */ /* 0x000fc800078efcff */
[----:B------:R-:W-:-:S07]  /*60c0*/  PRMT R4, R0, 0x7610, R4 ;  /* 0x0000761000047816 */ /* 0x000fce0000000004 */
.L_x_6969:
[----:B------:R-:W-:Y:S05]  /*60d0*/  BSYNC B0 ;  /* 0x0000000000007941 */ /* 0x000fea0003800000 */
.L_x_6968:
[----:B------:R0:W-:Y:S01]  /*60e0*/  STG.E.U8 desc[UR36][R8.64], R4 ;  /* 0x0000000408007986 */ /* 0x0001e2000c101124 */
[----:B------:R-:W-:Y:S05]  /*60f0*/  BRA `(.L_x_6945) ;  /* 0x0000000000ac7947 */ /* 0x000fea0003800000 */
.L_x_6962:
        /* <DEDUP_REMOVED lines=21> */
.L_x_6944:
        /* <DEDUP_REMOVED lines=16> */
.L_x_6973:
[----:B------:R-:W-:Y:S05]  /*6350*/  BRA `(.L_x_6945) ;  /* 0x0000000000147947 */ /* 0x000fea0003800000 */
.L_x_6972:
[----:B------:R-:W0:Y:S02]  /*6360*/  F2I.U64.TRUNC R18, R18 ;  /* 0x0000001200127311 */ /* 0x000e24000020d800 */
[----:B0-----:R2:W-:Y:S01]  /*6370*/  STG.E.64 desc[UR36][R8.64], R18 ;  /* 0x0000001208007986 */ /* 0x0015e2000c101b24 */
[----:B------:R-:W-:Y:S05]  /*6380*/  BRA `(.L_x_6945) ;  /* 0x0000000000087947 */ /* 0x000fea0003800000 */
.L_x_6971:
[----:B------:R-:W0:Y:S02]  /*6390*/  F2I.FTZ.U32.TRUNC.NTZ R3, R18 ;  /* 0x0000001200037305 */ /* 0x000e24000021f000 */
[----:B0-----:R0:W-:Y:S02]  /*63a0*/  STG.E desc[UR36][R8.64], R3 ;  /* 0x0000000308007986 */ /* 0x0011e4000c101924 */
.L_x_6945:
        /* <DEDUP_REMOVED lines=24> */
.L_x_6977:
[----:B------:R-:W0:Y:S02]  /*6530*/  F2I.S64.TRUNC R22, R22 ;  /* 0x0000001600167311 */ /* 0x000e24000020d900 */
[----:B0-----:R-:W-:-:S05]  /*6540*/  IMAD.MOV.U32 R3, RZ, RZ, R22 ;  /* 0x000000ffff037224 */ /* 0x001fca00078e0016 */
[----:B------:R0:W-:Y:S01]  /*6550*/  STG.E.U8 desc[UR36][R8.64], R3 ;  /* 0x0000000308007986 */ /* 0x0001e2000c101124 */
[----:B------:R-:W-:Y:S05]  /*6560*/  BRA `(.L_x_6979) ;  /* 0x0000000c00407947 */ /* 0x000fea0003800000 */
.L_x_6976:
        /* <DEDUP_REMOVED lines=9> */
.L_x_6981:
[----:B------:R-:W0:Y:S02]  /*6600*/  F2I.FTZ.TRUNC.NTZ R3, R22 ;  /* 0x0000001600037305 */ /* 0x000e24000021f100 */
[----:B0-----:R3:W-:Y:S01]  /*6610*/  STG.E desc[UR36][R8.64], R3 ;  /* 0x0000000308007986 */ /* 0x0017e2000c101924 */
[----:B------:R-:W-:Y:S05]  /*6620*/  BRA `(.L_x_6979) ;  /* 0x0000000c00107947 */ /* 0x000fea0003800000 */
.L_x_6980:
[----:B------:R-:W0:Y:S02]  /*6630*/  F2I.FTZ.TRUNC.NTZ R3, R22 ;  /* 0x0000001600037305 */ /* 0x000e24000021f100 */
[----:B0-----:R2:W-:Y:S01]  /*6640*/  STG.E.U16 desc[UR36][R8.64], R3 ;  /* 0x0000000308007986 */ /* 0x0015e2000c101524 */
[----:B------:R-:W-:Y:S05]  /*6650*/  BRA `(.L_x_6979) ;  /* 0x0000000c00047947 */ /* 0x000fea0003800000 */
.L_x_6975:
        /* <DEDUP_REMOVED lines=8> */
.L_x_6983:
[----:B------:R-:W-:-:S05]  /*66e0*/  F2FP.F16.F32.PACK_AB R22, RZ, R22 ;  /* 0x00000016ff16723e */ /* 0x000fca00000000ff */
[----:B------:R0:W-:Y:S01]  /*66f0*/  STG.E.U16 desc[UR36][R8.64], R22 ;  /* 0x0000001608007986 */ /* 0x0001e2000c101524 */
[----:B------:R-:W-:Y:S05]  /*6700*/  BRA `(.L_x_6979) ;  /* 0x0000000800d87947 */ /* 0x000fea0003800000 */
.L_x_6982:
        /* <DEDUP_REMOVED lines=9> */
.L_x_6985:
[----:B------:R-:W-:-:S04]  /*67a0*/  F2FP.F16.F32.PACK_AB R3, RZ, R22 ;  /* 0x00000016ff03723e */ /* 0x000fc800000000ff */
[----:B------:R-:W-:-:S05]  /*67b0*/  PRMT R3, R3, 0x5410, RZ ;  /* 0x0000541003037816 */ /* 0x000fca00000000ff */
[----:B------:R0:W-:Y:S01]  /*67c0*/  STG.E desc[UR36][R8.64], R3 ;  /* 0x0000000308007986 */ /* 0x0001e2000c101924 */
[----:B------:R-:W-:Y:S05]  /*67d0*/  BRA `(.L_x_6979) ;  /* 0x0000000800a47947 */ /* 0x000fea0003800000 */
.L_x_6984:
[----:B------:R-:W-:-:S06]  /*67e0*/  FMUL.FTZ R4, R22, 1 ;  /* 0x3f80000016047820 */ /* 0x000fcc0000410000 */
[----:B------:R-:W0:Y:S02]  /*67f0*/  F2F.F64.F32 R4, R4 ;  /* 0x0000000400047310 */ /* 0x000e240000201800 */
[----:B0-----:R0:W-:Y:S01]  /*6800*/  STG.E.64 desc[UR36][R8.64], R4 ;  /* 0x0000000408007986 */ /* 0x0011e2000c101b24 */
[----:B------:R-:W-:Y:S05]  /*6810*/  BRA `(.L_x_6979) ;  /* 0x0000000800947947 */ /* 0x000fea0003800000 */
.L_x_6974:
        /* <DEDUP_REMOVED lines=12> */
.L_x_6988:
[----:B------:R-:W-:Y:S01]  /*68e0*/  FMUL.FTZ R4, R22, 1 ;  /* 0x3f80000016047820 */ /* 0x000fe20000410000 */
[----:B------:R-:W-:-:S05]  /*68f0*/  CS2R R6, SRZ ;  /* 0x0000000000067805 */ /* 0x000fca000001ff00 */
[----:B------:R-:W0:Y:S02]  /*6900*/  F2F.F64.F32 R4, R4 ;  /* 0x0000000400047310 */ /* 0x000e240000201800 */
[----:B0-----:R0:W-:Y:S01]  /*6910*/  STG.E.128 desc[UR36][R8.64], R4 ;  /* 0x0000000408007986 */ /* 0x0011e2000c101d24 */
[----:B------:R-:W-:Y:S05]  /*6920*/  BRA `(.L_x_6979) ;  /* 0x0000000800507947 */ /* 0x000fea0003800000 */
.L_x_6987:
        /* <DEDUP_REMOVED lines=20> */
.L_x_6992:
[----:B------:R-:W-:Y:S05]  /*6a70*/  BSYNC B0 ;  /* 0x0000000000007941 */ /* 0x000fea0003800000 */
.L_x_6991:
[----:B------:R-:W-:-:S05]  /*6a80*/  LOP3.LUT R5, R0, R5, RZ, 0xfc, !PT ;  /* 0x0000000500057212 */ /* 0x000fca00078efcff */
[----:B------:R0:W-:Y:S01]  /*6a90*/  STG.E.U8 desc[UR36][R8.64], R5 ;  /* 0x0000000508007986 */ /* 0x0001e2000c101124 */
[----:B------:R-:W-:Y:S05]  /*6aa0*/  BRA `(.L_x_6979) ;  /* 0x0000000400f07947 */ /* 0x000fea0003800000 */
.L_x_6990:
        /* <DEDUP_REMOVED lines=12> */
.L_x_6994:
[----:B------:R-:W-:Y:S01]  /*6b70*/  IMAD.MOV.U32 R0, RZ, RZ, 0x7f ;  /* 0x0000007fff007424 */ /* 0x000fe200078e00ff */
[----:B------:R-:W-:-:S04]  /*6b80*/  ISETP.GT.U32.AND P0, PT, R4, 0x7f800000, PT ;  /* 0x7f8000000400780c */ /* 0x000fc80003f04070 */
[----:B------:R-:W-:-:S09]  /*6b90*/  SEL R0, R0, 0x7c, P0 ;  /* 0x0000007c00007807 */ /* 0x000fd20000000000 */
.L_x_6995:
[----:B------:R-:W-:Y:S05]  /*6ba0*/  BSYNC B0 ;  /* 0x0000000000007941 */ /* 0x000fea0003800000 */
.L_x_6993:
[----:B------:R-:W-:-:S04]  /*6bb0*/  LOP3.LUT R22, R22, 0x80000000, RZ, 0xc0, !PT ;  /* 0x8000000016167812 */ /* 0x000fc800078ec0ff */
[----:B------:R-:W-:-:S04]  /*6bc0*/  SHF.R.U32.HI R3, RZ, 0x18, R22 ;  /* 0x00000018ff037819 */ /* 0x000fc80000011616 */
[----:B------:R-:W-:-:S05]  /*6bd0*/  LOP3.LUT R3, R0, R3, RZ, 0xfc, !PT ;  /* 0x0000000300037212 */ /* 0x000fca00078efcff */
[----:B------:R0:W-:Y:S01]  /*6be0*/  STG.E.U8 desc[UR36][R8.64], R3 ;  /* 0x0000000308007986 */ /* 0x0001e2000c101124 */
[----:B------:R-:W-:Y:S05]  /*6bf0*/  BRA `(.L_x_6979) ;  /* 0x00000004009c7947 */ /* 0x000fea0003800000 */
.L_x_6989:
[----:B------:R-:W-:-:S05]  /*6c00*/  F2FP.BF16.F32.PACK_AB R22, RZ, R22 ;  /* 0x00000016ff16723e */ /* 0x000fca00000010ff */
[----:B------:R0:W-:Y:S01]  /*6c10*/  STG.E.U16 desc[UR36][R8.64], R22 ;  /* 0x0000001608007986 */ /* 0x0001e2000c101524 */
[----:B------:R-:W-:Y:S05]  /*6c20*/  BRA `(.L_x_6979) ;  /* 0x0000000400907947 */ /* 0x000fea0003800000 */
.L_x_6986:
        /* <DEDUP_REMOVED lines=11> */
.L_x_6998:
        /* <DEDUP_REMOVED lines=16> */
.L_x_7001:
[----:B------:R-:W-:-:S04]  /*6de0*/  LOP3.LUT R22, R22, 0x80000000, RZ, 0xc0, !PT ;  /* 0x8000000016167812 */ /* 0x000fc800078ec0ff */
[----:B------:R-:W-:-:S04]  /*6df0*/  SHF.R.U32.HI R3, RZ, 0x18, R22 ;  /* 0x00000018ff037819 */ /* 0x000fc80000011616 */
[----:B------:R-:W-:-:S04]  /*6e00*/  LOP3.LUT R0, R0, R3, RZ, 0xfc, !PT ;  /* 0x0000000300007212 */ /* 0x000fc800078efcff */
[----:B------:R-:W-:-:S07]  /*6e10*/  PRMT R4, R0, 0x7610, R4 ;  /* 0x0000761000047816 */ /* 0x000fce0000000004 */
.L_x_7000:
[----:B------:R-:W-:Y:S05]  /*6e20*/  BSYNC B0 ;  /* 0x0000000000007941 */ /* 0x000fea0003800000 */
.L_x_6999:
[----:B------:R0:W-:Y:S01]  /*6e30*/  STG.E.U8 desc[UR36][R8.64], R4 ;  /* 0x0000000408007986 */ /* 0x0001e2000c101124 */
[----:B------:R-:W-:Y:S05]  /*6e40*/  BRA `(.L_x_6979) ;  /* 0x0000000400087947 */ /* 0x000fea0003800000 */
.L_x_6997:
        /* <DEDUP_REMOVED lines=16> */
.L_x_7004:
[----:B------:R-:W-:-:S04]  /*6f50*/  LOP3.LUT R22, R22, 0x80000000, RZ, 0xc0, !PT ;  /* 0x8000000016167812 */ /* 0x000fc800078ec0ff */
[----:B------:R-:W-:-:S04]  /*6f60*/  SHF.R.U32.HI R3, RZ, 0x18, R22 ;  /* 0x00000018ff037819 */ /* 0x000fc80000011616 */
[----:B------:R-:W-:-:S04]  /*6f70*/  LOP3.LUT R0, R0, R3, RZ, 0xfc, !PT ;  /* 0x0000000300007212 */ /* 0x000fc800078efcff */
[----:B------:R-:W-:-:S07]  /*6f80*/  PRMT R4, R0, 0x7610, R4 ;  /* 0x0000761000047816 */ /* 0x000fce0000000004 */
.L_x_7003:
[----:B------:R-:W-:Y:S05]  /*6f90*/  BSYNC B0 ;  /* 0x0000000000007941 */ /* 0x000fea0003800000 */
.L_x_7002:
[----:B------:R0:W-:Y:S01]  /*6fa0*/  STG.E.U8 desc[UR36][R8.64], R4 ;  /* 0x0000000408007986 */ /* 0x0001e2000c101124 */
[----:B------:R-:W-:Y:S05]  /*6fb0*/  BRA `(.L_x_6979) ;  /* 0x0000000000ac7947 */ /* 0x000fea0003800000 */
.L_x_6996:
        /* <DEDUP_REMOVED lines=21> */
.L_x_6978:
        /* <DEDUP_REMOVED lines=16> */
.L_x_7007:
[----:B------:R-:W-:Y:S05]  /*7210*/  BRA `(.L_x_6979) ;  /* 0x0000000000147947 */ /* 0x000fea0003800000 */
.L_x_7006:
[----:B------:R-:W0:Y:S02]  /*7220*/  F2I.U64.TRUNC R22, R22 ;  /* 0x0000001600167311 */ /* 0x000e24000020d800 */
[----:B0-----:R0:W-:Y:S01]  /*7230*/  STG.E.64 desc[UR36][R8.64], R22 ;  /* 0x0000001608007986 */ /* 0x0011e2000c101b24 */
[----:B------:R-:W-:Y:S05]  /*7240*/  BRA `(.L_x_6979) ;  /* 0x0000000000087947 */ /* 0x000fea0003800000 */
.L_x_7005:
[----:B------:R-:W0:Y:S02]  /*7250*/  F2I.FTZ.U32.TRUNC.NTZ R3, R22 ;  /* 0x0000001600037305 */ /* 0x000e24000021f000 */
[----:B0-----:R0:W-:Y:S02]  /*7260*/  STG.E desc[UR36][R8.64], R3 ;  /* 0x0000000308007986 */ /* 0x0011e4000c101924 */
.L_x_6979:
[----:B------:R-:W-:-:S07]  /*7270*/  VIADD R25, R25, 0x80 ;  /* 0x0000008019197836 */ /* 0x000fce0000000000 */
.L_x_6939:
[----:B------:R-:W-:Y:S05]  /*7280*/  BSYNC B6 ;  /* 0x0000000000067941 */ /* 0x000fea0003800000 */
.L_x_6938:
[----:B------:R-:W-:-:S13]  /*7290*/  ISETP.GE.AND P0, PT, R25, R17, PT ;  /* 0x000000111900720c */ /* 0x000fda0003f06270 */
[----:B------:R-:W-:Y:S05]  /*72a0*/  @P0 EXIT ;  /* 0x000000000000094d */ /* 0x000fea0003800000 */
[----:B0-234-:R-:W0:Y:S01]  /*72b0*/  LDC.64 R4, c[0x0][0x218] ;  /* 0x00008600ff047b82 */ /* 0x01de220000000a00 */
[----:B------:R-:W-:Y:S01]  /*72c0*/  PRMT R0, R16, 0x9910, RZ ;  /* 0x0000991010007816 */ /* 0x000fe200000000ff */
[----:B------:R-:W-:Y:S01]  /*72d0*/  IMAD R2, R2, 0x200, R25 ;  /* 0x0000020002027824 */ /* 0x000fe200078e0219 */
[----:B------:R-:W-:Y:S02]  /*72e0*/  ULDC UR4, c[0x0][0x238] ;  /* 0x00008e0000047ab9 */ /* 0x000fe40000000800 */
[----:B------:R-:W-:Y:S01]  /*72f0*/  ISETP.GT.AND P1, PT, R0, 0x9, PT ;  /* 0x000000090000780c */ /* 0x000fe20003f24270 */
[----:B-1----:R-:W-:-:S05]  /*7300*/  IMAD R3, R2, UR4, RZ ;  /* 0x0000000402037c24 */ /* 0x002fca000f8e02ff */
        /* <DEDUP_REMOVED lines=14> */
.L_x_7011:
[----:B------:R-:W0:Y:S02]  /*73f0*/  F2I.S64.TRUNC R24, R24 ;  /* 0x0000001800187311 */ /* 0x000e24000020d900 */
[----:B0-----:R-:W-:-:S05]  /*7400*/  IMAD.MOV.U32 R5, RZ, RZ, R24 ;  /* 0x000000ffff057224 */ /* 0x001fca00078e0018 */
[----:B------:R-:W-:Y:S01]  /*7410*/  STG.E.U8 desc[UR36][R2.64], R5 ;  /* 0x0000000502007986 */ /* 0x000fe2000c101124 */
[----:B------:R-:W-:Y:S05]  /*7420*/  EXIT ;  /* 0x000000000000794d */ /* 0x000fea0003800000 */
.L_x_7010:
        /* <DEDUP_REMOVED lines=9> */
.L_x_7014:
[----:B------:R-:W0:Y:S02]  /*74c0*/  F2I.FTZ.TRUNC.NTZ R5, R24 ;  /* 0x0000001800057305 */ /* 0x000e24000021f100 */
[----:B0-----:R-:W-:Y:S01]  /*74d0*/  STG.E desc[UR36][R2.64], R5 ;  /* 0x0000000502007986 */ /* 0x001fe2000c101924 */
[----:B------:R-:W-:Y:S05]  /*74e0*/  EXIT ;  /* 0x000000000000794d */ /* 0x000fea0003800000 */
.L_x_7013:
[----:B------:R-:W0:Y:S02]  /*74f0*/  F2I.FTZ.TRUNC.NTZ R5, R24 ;  /* 0x0000001800057305 */ /* 0x000e24000021f100 */
[----:B0-----:R-:W-:Y:S01]  /*7500*/  STG.E.U16 desc[UR36][R2.64], R5 ;  /* 0x0000000502007986 */ /* 0x001fe2000c101524 */
[----:B------:R-:W-:Y:S05]  /*7510*/  EXIT ;  /* 0x000000000000794d */ /* 0x000fea0003800000 */
.L_x_7009:
        /* <DEDUP_REMOVED lines=8> */
.L_x_7016:
[----:B------:R-:W-:-:S05]  /*75a0*/  F2FP.F16.F32.PACK_AB R24, RZ, R24 ;  /* 0x00000018ff18723e */ /* 0x000fca00000000ff */
[----:B------:R-:W-:Y:S01]  /*75b0*/  STG.E.U16 desc[UR36][R2.64], R24 ;  /* 0x0000001802007986 */ /* 0x000fe2000c101524 */
[----:B------:R-:W-:Y:S05]  /*75c0*/  EXIT ;  /* 0x000000000000794d */ /* 0x000fea0003800000 */
.L_x_7015:
        /* <DEDUP_REMOVED lines=9> */
.L_x_7018:
[----:B------:R-:W-:-:S04]  /*7660*/  F2FP.F16.F32.PACK_AB R5, RZ, R24 ;  /* 0x00000018ff05723e */ /* 0x000fc800000000ff */
[----:B------:R-:W-:-:S05]  /*7670*/  PRMT R5, R5, 0x5410, RZ ;  /* 0x0000541005057816 */ /* 0x000fca00000000ff */
[----:B------:R-:W-:Y:S01]  /*7680*/  STG.E desc[UR36][R2.64], R5 ;  /* 0x0000000502007986 */ /* 0x000fe2000c101924 */
[----:B------:R-:W-:Y:S05]  /*7690*/  EXIT ;  /* 0x000000000000794d */ /* 0x000fea0003800000 */
.L_x_7017:
[----:B------:R-:W-:-:S06]  /*76a0*/  FMUL.FTZ R4, R24, 1 ;  /* 0x3f80000018047820 */ /* 0x000fcc0000410000 */
[----:B------:R-:W0:Y:S02]  /*76b0*/  F2F.F64.F32 R4, R4 ;  /* 0x0000000400047310 */ /* 0x000e240000201800 */
[----:B0-----:R-:W-:Y:S01]  /*76c0*/  STG.E.64 desc[UR36][R2.64], R4 ;  /* 0x0000000402007986 */ /* 0x001fe2000c101b24 */
[----:B------:R-:W-:Y:S05]  /*76d0*/  EXIT ;  /* 0x000000000000794d */ /* 0x000fea0003800000 */
.L_x_7008:
        /* <DEDUP_REMOVED lines=12> */
.L_x_7021:
[----:B------:R-:W-:Y:S01]  /*77a0*/  FMUL.FTZ R4, R24, 1 ;  /* 0x3f80000018047820 */ /* 0x000fe20000410000 */
[----:B------:R-:W-:-:S05]  /*77b0*/  CS2R R6, SRZ ;  /* 0x0000000000067805 */ /* 0x000fca000001ff00 */
[----:B------:R-:W0:Y:S02]  /*77c0*/  F2F.F64.F32 R4, R4 ;  /* 0x0000000400047310 */ /* 0x000e240000201800 */
[----:B0-----:R-:W-:Y:S01]  /*77d0*/  STG.E.128 desc[UR36][R2.64], R4 ;  /* 0x0000000402007986 */ /* 0x001fe2000c101d24 */
[----:B------:R-:W-:Y:S05]  /*77e0*/  EXIT ;  /* 0x000000000000794d */ /* 0x000fea0003800000 */
.L_x_7020:
        /* <DEDUP_REMOVED lines=20> */
.L_x_7025:
[----:B------:R-:W-:Y:S05]  /*7930*/  BSYNC B0 ;  /* 0x0000000000007941 */ /* 0x000fea0003800000 */
.L_x_7024:
[----:B------:R-:W-:-:S05]  /*7940*/  LOP3.LUT R7, R0, R7, RZ, 0xfc, !PT ;  /* 0x0000000700077212 */ /* 0x000fca00078efcff */
[----:B------:R-:W-:Y:S01]  /*7950*/  STG.E.U8 desc[UR36][R2.64], R7 ;  /* 0x0000000702007986 */ /* 0x000fe2000c101124 */
[----:B------:R-:W-:Y:S05]  /*7960*/  EXIT ;  /* 0x000000000000794d */ /* 0x000fea0003800000 */
.L_x_7023:
        /* <DEDUP_REMOVED lines=12> */
.L_x_7027:
[----:B------:R-:W-:Y:S01]  /*7a30*/  IMAD.MOV.U32 R0, RZ, RZ, 0x7f ;  /* 0x0000007fff007424 */ /* 0x000fe200078e00ff */
[----:B------:R-:W-:-:S04]  /*7a40*/  ISETP.GT.U32.AND P0, PT, R4, 0x7f800000, PT ;  /* 0x7f8000000400780c */ /* 0x000fc80003f04070 */
[----:B------:R-:W-:-:S09]  /*7a50*/  SEL R0, R0, 0x7c, P0 ;  /* 0x0000007c00007807 */ /* 0x000fd20000000000 */
.L_x_7028:
[----:B------:R-:W-:Y:S05]  /*7a60*/  BSYNC B0 ;  /* 0x0000000000007941 */ /* 0x000fea0003800000 */
.L_x_7026:
[----:B------:R-:W-:-:S04]  /*7a70*/  LOP3.LUT R24, R24, 0x80000000, RZ, 0xc0, !PT ;  /* 0x8000000018187812 */ /* 0x000fc800078ec0ff */
[----:B------:R-:W-:-:S04]  /*7a80*/  SHF.R.U32.HI R5, RZ, 0x18, R24 ;  /* 0x00000018ff057819 */ /* 0x000fc80000011618 */
[----:B------:R-:W-:-:S05]  /*7a90*/  LOP3.LUT R5, R0, R5, RZ, 0xfc, !PT ;  /* 0x0000000500057212 */ /* 0x000fca00078efcff */
[----:B------:R-:W-:Y:S01]  /*7aa0*/  STG.E.U8 desc[UR36][R2.64], R5 ;  /* 0x0000000502007986 */ /* 0x000fe2000c101124 */
[----:B------:R-:W-:Y:S05]  /*7ab0*/  EXIT ;  /* 0x000000000000794d */ /* 0x000fea0003800000 */
.L_x_7022:
[----:B------:R-:W-:-:S05]  /*7ac0*/  F2FP.BF16.F32.PACK_AB R24, RZ, R24 ;  /* 0x00000018ff18723e */ /* 0x000fca00000010ff */
[----:B------:R-:W-:Y:S01]  /*7ad0*/  STG.E.U16 desc[UR36][R2.64], R24 ;  /* 0x0000001802007986 */ /* 0x000fe2000c101524 */
[----:B------:R-:W-:Y:S05]  /*7ae0*/  EXIT ;  /* 0x000000000000794d */ /* 0x000fea0003800000 */
.L_x_7019:
        /* <DEDUP_REMOVED lines=11> */
.L_x_7031:
        /* <DEDUP_REMOVED lines=16> */
.L_x_7034:
[----:B------:R-:W-:-:S04]  /*7ca0*/  LOP3.LUT R24, R24, 0x80000000, RZ, 0xc0, !PT ;  /* 0x8000000018187812 */ /* 0x000fc800078ec0ff */
[----:B------:R-:W-:-:S04]  /*7cb0*/  SHF.R.U32.HI R5, RZ, 0x18, R24 ;  /* 0x00000018ff057819 */ /* 0x000fc80000011618 */
[----:B------:R-:W-:-:S04]  /*7cc0*/  LOP3.LUT R4, R4, R5, RZ, 0xfc, !PT ;  /* 0x0000000504047212 */ /* 0x000fc800078efcff */
[----:B------:R-:W-:-:S07]  /*7cd0*/  PRMT R0, R4, 0x7610, R0 ;  /* 0x0000761004007816 */ /* 0x000fce0000000000 */
.L_x_7033:
[----:B------:R-:W-:Y:S05]  /*7ce0*/  BSYNC B0 ;  /* 0x0000000000007941 */ /* 0x000fea0003800000 */
.L_x_7032:
[----:B------:R-:W-:Y:S01]  /*7cf0*/  STG.E.U8 desc[UR36][R2.64], R0 ;  /* 0x0000000002007986 */ /* 0x000fe2000c101124 */
[----:B------:R-:W-:Y:S05]  /*7d00*/  EXIT ;  /* 0x000000000000794d */ /* 0x000fea0003800000 */
.L_x_7030:
        /* <DEDUP_REMOVED lines=16> */
.L_x_7037:
[----:B------:R-:W-:-:S04]  /*7e10*/  LOP3.LUT R24, R24, 0x80000000, RZ, 0xc0, !PT ;  /* 0x8000000018187812 */ /* 0x000fc800078ec0ff */
[----:B------:R-:W-:-:S04]  /*7e20*/  SHF.R.U32.HI R5, RZ, 0x18, R24 ;  /* 0x00000018ff057819 */ /* 0x000fc80000011618 */
[----:B------:R-:W-:-:S04]  /*7e30*/  LOP3.LUT R4, R4, R5, RZ, 0xfc, !PT ;  /* 0x0000000504047212 */ /* 0x000fc800078efcff */
[----:B------:R-:W-:-:S07]  /*7e40*/  PRMT R0, R4, 0x7610, R0 ;  /* 0x0000761004007816 */ /* 0x000fce0000000000 */
.L_x_7036:
[----:B------:R-:W-:Y:S05]  /*7e50*/  BSYNC B0 ;  /* 0x0000000000007941 */ /* 0x000fea0003800000 */
.L_x_7035:
[----:B------:R-:W-:Y:S01]  /*7e60*/  STG.E.U8 desc[UR36][R2.64], R0 ;  /* 0x0000000002007986 */ /* 0x000fe2000c101124 */
[----:B------:R-:W-:Y:S05]  /*7e70*/  EXIT ;  /* 0x000000000000794d */ /* 0x000fea0003800000 */
.L_x_7029:
        /* <DEDUP_REMOVED lines=21> */
.L_x_7012:
        /* <DEDUP_REMOVED lines=16> */
.L_x_7040:
[----:B------:R-:W-:Y:S05]  /*80d0*/  EXIT ;  /* 0x000000000000794d */ /* 0x000fea0003800000 */
.L_x_7039:
[----:B------:R-:W0:Y:S02]  /*80e0*/  F2I.U64.TRUNC R24, R24 ;  /* 0x0000001800187311 */ /* 0x000e24000020d800 */
[----:B0-----:R-:W-:Y:S01]  /*80f0*/  STG.E.64 desc[UR36][R2.64], R24 ;  /* 0x0000001802007986 */ /* 0x001fe2000c101b24 */
[----:B------:R-:W-:Y:S05]  /*8100*/  EXIT ;  /* 0x000000000000794d */ /* 0x000fea0003800000 */
.L_x_7038:
[----:B------:R-:W0:Y:S02]  /*8110*/  F2I.FTZ.U32.TRUNC.NTZ R5, R24 ;  /* 0x0000001800057305 */ /* 0x000e24000021f000 */
[----:B0-----:R-:W-:Y:S01]  /*8120*/  STG.E desc[UR36][R2.64], R5 ;  /* 0x0000000502007986 */ /* 0x001fe2000c101924 */
[----:B------:R-:W-:Y:S05]  /*8130*/  EXIT ;  /* 0x000000000000794d */ /* 0x000fea0003800000 */
.L_x_7041:
        /* <DEDUP_REMOVED lines=12> */
.L_x_8617:


//--------------------- .text._ZN2at6native18elementwise_kernelILi128ELi2EZNS0_22gpu_kernel_impl_nocastIZZZNS0_61_GLOBAL__N__b29612f4_23_ActivationMishKernel_cu_9e10b42f_310211mish_kernelERNS_18TensorIteratorBaseEENKUlvE_clEvENKUlvE0_clEvEUlfE_EEvS5_RKT_EUliE_EEviT1_ --------------------------
	.section	.text._ZN2at6native18elementwise_kernelILi128ELi2EZNS0_22gpu_kernel_impl_nocastIZZZNS0_61_GLOBAL__N__b29612f4_23_ActivationMishKernel_cu_9e10b42f_310211mish_kernelERNS_18TensorIteratorBaseEENKUlvE_clEvENKUlvE0_clEvEUlfE_EEvS5_RKT_EUliE_EEviT1_,"ax",@progbits
	.align	128
        .global         _ZN2at6native18elementwise_kernelILi128ELi2EZNS0_22gpu_kernel_impl_nocastIZZZNS0_61_GLOBAL__N__b29612f4_23_ActivationMishKernel_cu_9e10b42f_310211mish_kernelERNS_18TensorIteratorBaseEENKUlvE_clEvENKUlvE0_clEvEUlfE_EEvS5_RKT_EUliE_EEviT1_
        .type           _ZN2at6native18elementwise_kernelILi128ELi2EZNS0_22gpu_kernel_impl_nocastIZZZNS0_61_GLOBAL__N__b29612f4_23_ActivationMishKernel_cu_9e10b42f_310211mish_kernelERNS_18TensorIteratorBaseEENKUlvE_clEvENKUlvE0_clEvEUlfE_EEvS5_RKT_EUliE_EEviT1_,@function
        .size           _ZN2at6native18elementwise_kernelILi128ELi2EZNS0_22gpu_kernel_impl_nocastIZZZNS0_61_GLOBAL__N__b29612f4_23_ActivationMishKernel_cu_9e10b42f_310211mish_kernelERNS_18TensorIteratorBaseEENKUlvE_clEvENKUlvE0_clEvEUlfE_EEvS5_RKT_EUliE_EEviT1_,(.L_x_8618 - _ZN2at6native18elementwise_kernelILi128ELi2EZNS0_22gpu_kernel_impl_nocastIZZZNS0_61_GLOBAL__N__b29612f4_23_ActivationMishKernel_cu_9e10b42f_310211mish_kernelERNS_18TensorIteratorBaseEENKUlvE_clEvENKUlvE0_clEvEUlfE_EEvS5_RKT_EUliE_EEviT1_)
        .other          _ZN2at6native18elementwise_kernelILi128ELi2EZNS0_22gpu_kernel_impl_nocastIZZZNS0_61_GLOBAL__N__b29612f4_23_ActivationMishKernel_cu_9e10b42f_310211mish_kernelERNS_18TensorIteratorBaseEENKUlvE_clEvENKUlvE0_clEvEUlfE_EEvS5_RKT_EUliE_EEviT1_,@"STO_CUDA_ENTRY STV_DEFAULT"
_ZN2at6native18elementwise_kernelILi128ELi2EZNS0_22gpu_kernel_impl_nocastIZZZNS0_61_GLOBAL__N__b29612f4_23_ActivationMishKernel_cu_9e10b42f_310211mish_kernelERNS_18TensorIteratorBaseEENKUlvE_clEvENKUlvE0_clEvEUlfE_EEvS5_RKT_EUliE_EEviT1_:
.text._ZN2at6native18elementwise_kernelILi128ELi2EZNS0_22gpu_kernel_impl_nocastIZZZNS0_61_GLOBAL__N__b29612f4_23_ActivationMishKernel_cu_9e10b42f_310211mish_kernelERNS_18TensorIteratorBaseEENKUlvE_clEvENKUlvE0_clEvEUlfE_EEvS5_RKT_EUliE_EEviT1_:
        /* <DEDUP_REMOVED lines=11> */
[----:B------:R-:W-:Y:S02]  /*00b0*/  CS2R R2, SRZ ;  /* 0x0000000000027805 */ /* 0x000fe4000001ff00 */
[----:B0-----:R-:W-:-:S13]  /*00c0*/  ISETP.NE.AND P0, PT, R8, RZ, PT ;  /* 0x000000ff0800720c */ /* 0x001fda0003f05270 */
[----:B------:R-:W-:Y:S05]  /*00d0*/  @!P0 BRA `(.L_x_7044) ;  /* 0x0000001000b08947 */ /* 0x000fea0003800000 */
[----:B------:R-:W-:Y:S01]  /*00e0*/  HFMA2.MMA R2, -RZ, RZ, 0, 0 ;  /* 0x00000000ff027435 */ /* 0x000fe200000001ff */
[----:B------:R-:W-:Y:S01]  /*00f0*/  MOV R3, R7 ;  /* 0x0000000700037202 */ /* 0x000fe20000000f00 */
[----:B------:R-:W-:Y:S01]  /*0100*/  ULDC.64 UR8, c[0x0][0x220] ;  /* 0x0000880000087ab9 */ /* 0x000fe20000000a00 */
[----:B------:R-:W-:Y:S01]  /*0110*/  ISETP.NE.AND P0, PT, R8, 0x1, PT ;  /* 0x000000010800780c */ /* 0x000fe20003f05270 */
[----:B------:R-:W-:-:S06]  /*0120*/  ULDC UR7, c[0x0][0x21c] ;  /* 0x0000870000077ab9 */ /* 0x000fcc0000000800 */
        /* <DEDUP_REMOVED lines=17> */
[C---:B------:R-:W-:Y:S02]  /*0240*/  IMAD R3, R4.reuse, UR10, RZ ;  /* 0x0000000a04037c24 */ /* 0x040fe4000f8e02ff */
[----:B------:R-:W-:Y:S02]  /*0250*/  IMAD R2, R4, UR11, RZ ;  /* 0x0000000b04027c24 */ /* 0x000fe4000f8e02ff */
        /* <DEDUP_REMOVED lines=263> */
[C---:B------:R-:W-:Y:S01]  /*12d0*/  IADD3 R11, -R9.reuse, RZ, RZ ;  /* 0x000000ff090b7210 */ /* 0x040fe20007ffe1ff */
[----:B------:R-:W1:Y:S08]  /*12e0*/  @P0 LDC R15, c[0x0][0x33c] ;  /* 0x0000cf00ff0f0b82 */ /* 0x000e700000000800 */
[----:B------:R-:W2:Y:S01]  /*12f0*/  @P0 LDC.64 R6, c[0x0][0x408] ;  /* 0x00010200ff060b82 */ /* 0x000ea20000000a00 */
[----:B0-----:R-:W-:-:S05]  /*1300*/  @P0 IMAD.HI.U32 R4, R9, R12, R8 ;  /* 0x0000000c09040227 */ /* 0x001fca00078e0008 */
[----:B------:R-:W-:Y:S01]  /*1310*/  @P0 SHF.R.U32.HI R8, RZ, R13, R4 ;  /* 0x0000000dff080219 */ /* 0x000fe20000011604 */
[----:B------:R-:W-:Y:S01]  /*1320*/  IMAD R4, R11, UR8, R5 ;  /* 0x000000080b047c24 */ /* 0x000fe2000f8e0205 */
[----:B------:R-:W-:Y:S02]  /*1330*/  ULDC.64 UR8, c[0x0][0x400] ;  /* 0x0001000000087ab9 */ /* 0x000fe40000000a00 */
[----:B------:R-:W-:Y:S01]  /*1340*/  @P0 IADD3 R8, -R8, RZ, RZ ;  /* 0x000000ff08080210 */ /* 0x000fe20007ffe1ff */
[C---:B------:R-:W-:Y:S02]  /*1350*/  IMAD R3, R4.reuse, UR8, R3 ;  /* 0x0000000804037c24 */ /* 0x040fe4000f8e0203 */
[----:B------:R-:W-:Y:S02]  /*1360*/  IMAD R2, R4, UR9, R2 ;  /* 0x0000000904027c24 */ /* 0x000fe4000f8e0202 */
[----:B-1----:R-:W-:-:S04]  /*1370*/  @P0 IMAD R8, R8, R15, R9 ;  /* 0x0000000f08080224 */ /* 0x002fc800078e0209 */
[C---:B--2---:R-:W-:Y:S02]  /*1380*/  @P0 IMAD R3, R8.reuse, R6, R3 ;  /* 0x0000000608030224 */ /* 0x044fe400078e0203 */
[----:B------:R-:W-:-:S07]  /*1390*/  @P0 IMAD R2, R8, R7, R2 ;  /* 0x0000000708020224 */ /* 0x000fce00078e0202 */
.L_x_7044:
[----:B------:R-:W-:Y:S02]  /*13a0*/  ULDC.64 UR8, c[0x0][0x418] ;  /* 0x0001060000087ab9 */ /* 0x000fe40000000a00 */
[----:B------:R-:W-:-:S04]  /*13b0*/  IADD3 R4, P0, R2, UR8, RZ ;  /* 0x0000000802047c10 */ /* 0x000fc8000ff1e0ff */
[----:B------:R-:W-:Y:S01]  /*13c0*/  IADD3.X R5, RZ, UR9, RZ, P0, !PT ;  /* 0x00000009ff057c10 */ /* 0x000fe200087fe4ff */
[----:B------:R-:W-:-:S04]  /*13d0*/  ULDC.64 UR8, c[0x0][0x410] ;  /* 0x0001040000087ab9 */ /* 0x000fc80000000a00 */
[----:B------:R0:W2:Y:S01]  /*13e0*/  LDG.E R2, desc[UR4][R4.64] ;  /* 0x0000000404027981 */ /* 0x0000a2000c1e1900 */
[----:B------:R-:W-:Y:S01]  /*13f0*/  MOV R10, 0x3e800000 ;  /* 0x3e800000000a7802 */ /* 0x000fe20000000f00 */
[----:B------:R-:W-:Y:S01]  /*1400*/  BSSY B1, `(.L_x_7045) ;  /* 0x0000021000017945 */ /* 0x000fe20003800000 */
[----:B------:R-:W-:Y:S02]  /*1410*/  MOV R11, 0x3d39bf78 ;  /* 0x3d39bf78000b7802 */ /* 0x000fe40000000f00 */
[----:B0-----:R-:W-:Y:S01]  /*1420*/  IADD3 R4, P1, R3, UR8, RZ ;  /* 0x0000000803047c10 */ /* 0x001fe2000ff3e0ff */
[----:B--2---:R-:W-:-:S06]  /*1430*/  FMUL.FTZ R6, R2, 1.4426950216293334961 ;  /* 0x3fb8aa3b02067820 */ /* 0x004fcc0000410000 */
        /* <DEDUP_REMOVED lines=23> */
[----:B------:R-:W-:Y:S06]  /*15b0*/  @!P0 BRA `(.L_x_7046) ;  /* 0x0000000000148947 */ /* 0x000fec0003800000 */
[C---:B------:R-:W-:Y:S02]  /*15c0*/  ISETP.GE.AND P0, PT, R6.reuse, -0x407fffff, PT ;  /* 0xbf8000010600780c */ /* 0x040fe40003f06270 */
[----:B------:R-:W-:-:S11]  /*15d0*/  FSETP.NEU.FTZ.AND P1, PT, R6, RZ, PT ;  /* 0x000000ff0600720b */ /* 0x000fd60003f3d000 */
[----:B------:R-:W-:-:S04]  /*15e0*/  @P0 IMAD.MOV.U32 R3, RZ, RZ, 0x7f800000 ;  /* 0x7f800000ff030424 */ /* 0x000fc800078e00ff */
[----:B------:R-:W-:-:S05]  /*15f0*/  @P0 FFMA.FTZ R8, R6, R3, +INF ;  /* 0x7f80000006080423 */ /* 0x000fca0000010003 */
[----:B------:R-:W-:-:S07]  /*1600*/  FSEL R8, R8, -RZ, P1 ;  /* 0x800000ff08087208 */ /* 0x000fce0000800000 */
.L_x_7046:
[----:B------:R-:W-:Y:S05]  /*1610*/  BSYNC B1 ;  /* 0x0000000000017941 */ /* 0x000fea0003800000 */
.L_x_7045:
[----:B------:R-:W0:Y:S01]  /*1620*/  MUFU.TANH R3, R8 ;  /* 0x0000000800037308 */ /* 0x000e220000002400 */
[----:B------:R-:W-:Y:S01]  /*1630*/  IADD3 R7, R0, 0x80, RZ ;  /* 0x0000008000077810 */ /* 0x000fe20007ffe0ff */
[----:B0-----:R-:W-:-:S05]  /*1640*/  FMUL.FTZ R3, R2, R3 ;  /* 0x0000000302037220 */ /* 0x001fca0000410000 */
[----:B------:R0:W-:Y:S02]  /*1650*/  STG.E desc[UR4][R4.64], R3 ;  /* 0x0000000304007986 */ /* 0x0001e4000c101904 */
.L_x_7043:
[----:B------:R-:W-:Y:S05]  /*1660*/  BSYNC B0 ;  /* 0x0000000000007941 */ /* 0x000fea0003800000 */
.L_x_7042:
[----:B------:R-:W-:-:S13]  /*1670*/  ISETP.GE.AND P0, PT, R7, UR6, PT ;  /* 0x0000000607007c0c */ /* 0x000fda000bf06270 */
[----:B------:R-:W-:Y:S05]  /*1680*/  @P0 EXIT ;  /* 0x000000000000094d */ /* 0x000fea0003800000 */
[----:B------:R-:W1:Y:S01]  /*1690*/  LDC R8, c[0x0][0x218] ;  /* 0x00008600ff087b82 */ /* 0x000e620000000800 */
[----:B------:R-:W-:Y:S01]  /*16a0*/  HFMA2.MMA R0, -RZ, RZ, 0, 0 ;  /* 0x00000000ff007435 */ /* 0x000fe200000001ff */
[----:B0-----:R-:W-:Y:S02]  /*16b0*/  MOV R3, RZ ;  /* 0x000000ff00037202 */ /* 0x001fe40000000f00 */
[----:B-1----:R-:W-:-:S13]  /*16c0*/  ISETP.NE.AND P0, PT, R8, RZ, PT ;  /* 0x000000ff0800720c */ /* 0x002fda0003f05270 */
[----:B------:R-:W-:Y:S05]  /*16d0*/  @!P0 BRA `(.L_x_7047) ;  /* 0x0000001000a88947 */ /* 0x000fea0003800000 */
[----:B------:R-:W-:Y:S01]  /*16e0*/  MOV R2, RZ ;  /* 0x000000ff00027202 */ /* 0x000fe20000000f00 */
[----:B------:R-:W-:Y:S01]  /*16f0*/  ULDC.64 UR6, c[0x0][0x220] ;  /* 0x0000880000067ab9 */ /* 0x000fe20000000a00 */
[----:B------:R-:W-:Y:S02]  /*1700*/  MOV R3, R7 ;  /* 0x0000000700037202 */ /* 0x000fe40000000f00 */
        /* <DEDUP_REMOVED lines=281> */
[----:B------:R-:W-:Y:S01]  /*28a0*/  ULDC.64 UR6, c[0x0][0x400] ;  /* 0x0001000000067ab9 */ /* 0x000fe20000000a00 */
[----:B------:R-:W-:Y:S02]  /*28b0*/  @P0 MOV R6, RZ ;  /* 0x000000ff00060202 */ /* 0x000fe40000000f00 */
[----:B------:R-:W-:Y:S01]  /*28c0*/  IADD3 R4, -R7, RZ, RZ ;  /* 0x000000ff07047210 */ /* 0x000fe20007ffe1ff */
[----:B------:R-:W1:Y:S04]  /*28d0*/  @P0 LDC R11, c[0x0][0x33c] ;  /* 0x0000cf00ff0b0b82 */ /* 0x000e680000000800 */
[----:B------:R-:W-:-:S04]  /*28e0*/  IMAD R4, R4, UR8, R5 ;  /* 0x0000000804047c24 */ /* 0x000fc8000f8e0205 */
        /* <DEDUP_REMOVED lines=9> */
.L_x_7047:
[----:B------:R-:W-:Y:S02]  /*2980*/  ULDC.64 UR6, c[0x0][0x418] ;  /* 0x0001060000067ab9 */ /* 0x000fe40000000a00 */
[----:B------:R-:W-:-:S04]  /*2990*/  IADD3 R4, P0, R0, UR6, RZ ;  /* 0x0000000600047c10 */ /* 0x000fc8000ff1e0ff */
[----:B------:R-:W-:Y:S01]  /*29a0*/  IADD3.X R5, RZ, UR7, RZ, P0, !PT ;  /* 0x00000007ff057c10 */ /* 0x000fe200087fe4ff */
[----:B------:R-:W-:-:S04]  /*29b0*/  ULDC.64 UR6, c[0x0][0x410] ;  /* 0x0001040000067ab9 */ /* 0x000fc80000000a00 */
[----:B------:R-:W2:Y:S01]  /*29c0*/  LDG.E R0, desc[UR4][R4.64] ;  /* 0x0000000404007981 */ /* 0x000ea2000c1e1900 */
[----:B------:R-:W-:Y:S01]  /*29d0*/  MOV R11, 0x3e800000 ;  /* 0x3e800000000b7802 */ /* 0x000fe20000000f00 */
[----:B------:R-:W-:Y:S01]  /*29e0*/  BSSY B0, `(.L_x_7048) ;  /* 0x0000021000007945 */ /* 0x000fe20003800000 */
[----:B------:R-:W-:Y:S01]  /*29f0*/  MOV R10, 0x3d39bf78 ;  /* 0x3d39bf78000a7802 */ /* 0x000fe20000000f00 */
[----:B--2---:R-:W-:-:S04]  /*2a00*/  FMUL.FTZ R2, R0, 1.4426950216293334961 ;  /* 0x3fb8aa3b00027820 */ /* 0x004fc80000410000 */
[----:B------:R0:W1:Y:S02]  /*2a10*/  MUFU.EX2 R9, R2 ;  /* 0x0000000200097308 */ /* 0x0000640000000800 */
[----:B0-----:R-:W-:-:S04]  /*2a20*/  IADD3 R2, P1, R3, UR6, RZ ;  /* 0x0000000603027c10 */ /* 0x001fc8000ff3e0ff */
[----:B------:R-:W-:Y:S01]  /*2a30*/  IADD3.X R3, RZ, UR7, RZ, P1, !PT ;  /* 0x00000007ff037c10 */ /* 0x000fe20008ffe4ff */
[C---:B-1----:R-:W-:Y:S01]  /*2a40*/  FADD.FTZ.RZ R6, R9.reuse, 1 ;  /* 0x3f80000009067421 */ /* 0x042fe2000001c000 */
        /* <DEDUP_REMOVED lines=26> */
.L_x_7049:
[----:B------:R-:W-:Y:S05]  /*2bf0*/  BSYNC B0 ;  /* 0x0000000000007941 */ /* 0x000fea0003800000 */
.L_x_7048:
[----:B------:R-:W0:Y:S02]  /*2c00*/  MUFU.TANH R5, R6 ;  /* 0x0000000600057308 */ /* 0x000e240000002400 */
[----:B0-----:R-:W-:-:S05]  /*2c10*/  FMUL.FTZ R5, R0, R5 ;  /* 0x0000000500057220 */ /* 0x001fca0000410000 */
[----:B------:R-:W-:Y:S01]  /*2c20*/  STG.E desc[UR4][R2.64], R5 ;  /* 0x0000000502007986 */ /* 0x000fe2000c101904 */
[----:B------:R-:W-:Y:S05]  /*2c30*/  EXIT ;  /* 0x000000000000794d */ /* 0x000fea0003800000 */
.L_x_7050:
        /* <DEDUP_REMOVED lines=12> */
.L_x_8618:


//--------------------- .text._ZN2at6native27unrolled_elementwise_kernelIZZZNS0_61_GLOBAL__N__b29612f4_23_ActivationMishKernel_cu_9e10b42f_310211mish_kernelERNS_18TensorIteratorBaseEENKUlvE_clEvENKUlvE0_clEvEUlfE_St5arrayIPcLm2EELi4E23TrivialOffsetCalculatorILi1EjESC_NS0_6memory15LoadWithoutCastENSD_16StoreWithoutCastEEEviT_T0_T2_T3_T4_T5_ --------------------------
	.section	.text._ZN2at6native27unrolled_elementwise_kernelIZZZNS0_61_GLOBAL__N__b29612f4_23_ActivationMishKernel_cu_9e10b42f_310211mish_kernelERNS_18TensorIteratorBaseEENKUlvE_clEvENKUlvE0_clEvEUlfE_St5arrayIPcLm2EELi4E23TrivialOffsetCalculatorILi1EjESC_NS0_6memory15LoadWithoutCastENSD_16StoreWithoutCastEEEviT_T0_T2_T3_T4_T5_,"ax",@progbits
	.align	128
        .global         _ZN2at6native27unrolled_elementwise_kernelIZZZNS0_61_GLOBAL__N__b29612f4_23_ActivationMishKernel_cu_9e10b42f_310211mish_kernelERNS_18TensorIteratorBaseEENKUlvE_clEvENKUlvE0_clEvEUlfE_St5arrayIPcLm2EELi4E23TrivialOffsetCalculatorILi1EjESC_NS0_6memory15LoadWithoutCastENSD_16StoreWithoutCastEEEviT_T0_T2_T3_T4_T5_
        .type           _ZN2at6native27unrolled_elementwise_kernelIZZZNS0_61_GLOBAL__N__b29612f4_23_ActivationMishKernel_cu_9e10b42f_310211mish_kernelERNS_18TensorIteratorBaseEENKUlvE_clEvENKUlvE0_clEvEUlfE_St5arrayIPcLm2EELi4E23TrivialOffsetCalculatorILi1EjESC_NS0_6memory15LoadWithoutCastENSD_16StoreWithoutCastEEEviT_T0_T2_T3_T4_T5_,@function
        .size           _ZN2at6native27unrolled_elementwise_kernelIZZZNS0_61_GLOBAL__N__b29612f4_23_ActivationMishKernel_cu_9e10b42f_310211mish_kernelERNS_18TensorIteratorBaseEENKUlvE_clEvENKUlvE0_clEvEUlfE_St5arrayIPcLm2EELi4E23TrivialOffsetCalculatorILi1EjESC_NS0_6memory15LoadWithoutCastENSD_16StoreWithoutCastEEEviT_T0_T2_T3_T4_T5_,(.L_x_8619 - _ZN2at6native27unrolled_elementwise_kernelIZZZNS0_61_GLOBAL__N__b29612f4_23_ActivationMishKernel_cu_9e10b42f_310211mish_kernelERNS_18TensorIteratorBaseEENKUlvE_clEvENKUlvE0_clEvEUlfE_St5arrayIPcLm2EELi4E23TrivialOffsetCalculatorILi1EjESC_NS0_6memory15LoadWithoutCastENSD_16StoreWithoutCastEEEviT_T0_T2_T3_T4_T5_)
        .other          _ZN2at6native27unrolled_elementwise_kernelIZZZNS0_61_GLOBAL__N__b29612f4_23_ActivationMishKernel_cu_9e10b42f_310211mish_kernelERNS_18TensorIteratorBaseEENKUlvE_clEvENKUlvE0_clEvEUlfE_St5arrayIPcLm2EELi4E23TrivialOffsetCalculatorILi1EjESC_NS0_6memory15LoadWithoutCastENSD_16StoreWithoutCastEEEviT_T0_T2_T3_T4_T5_,@"STO_CUDA_ENTRY STV_DEFAULT"
_ZN2at6native27unrolled_elementwise_kernelIZZZNS0_61_GLOBAL__N__b29612f4_23_ActivationMishKernel_cu_9e10b42f_310211mish_kernelERNS_18TensorIteratorBaseEENKUlvE_clEvENKUlvE0_clEvEUlfE_St5arrayIPcLm2EELi4E23TrivialOffsetCalculatorILi1EjESC_NS0_6memory15LoadWithoutCastENSD_16StoreWithoutCastEEEviT_T0_T2_T3_T4_T5_:
.text._ZN2at6native27unrolled_elementwise_kernelIZZZNS0_61_GLOBAL__N__b29612f4_23_ActivationMishKernel_cu_9e10b42f_310211mish_kernelERNS_18TensorIteratorBaseEENKUlvE_clEvENKUlvE0_clEvEUlfE_St5arrayIPcLm2EELi4E23TrivialOffsetCalculatorILi1EjESC_NS0_6memory15LoadWithoutCastENSD_16StoreWithoutCastEEEviT_T0_T2_T3_T4_T5_:
        /* <DEDUP_REMOVED lines=18> */
[----:B------:R0:W5:Y:S07]  /*0120*/  @!P0 LDG.E R10, desc[UR4][R4.64] ;  /* 0x00000004040a8981 */ /* 0x00016e000c1e1900 */
[----:B------:R-:W-:Y:S01]  /*0130*/  @!P3 LEA R19, R0, R11, 0x9 ;  /* 0x0000000b0013b211 */ /* 0x000fe200078e48ff */
[----:B------:R-:W2:Y:S01]  /*0140*/  @!P3 LDC.64 R8, c[0x0][0x220] ;  /* 0x00008800ff08bb82 */ /* 0x000ea20000000a00 */
[----:B------:R-:W-:-:S04]  /*0150*/  @!P3 IADD3 R11, R11, 0x80, RZ ;  /* 0x000000800b0bb810 */ /* 0x000fc80007ffe0ff */
[----:B------:R-:W-:Y:S01]  /*0160*/  ISETP.GE.AND P2, PT, R11, R2, PT ;  /* 0x000000020b00720c */ /* 0x000fe20003f46270 */
[----:B-1----:R-:W-:-:S12]  /*0170*/  @!P1 IMAD.WIDE.U32 R12, R17, 0x4, R12 ;  /* 0x00000004110c9825 */ /* 0x002fd800078e000c */
[----:B------:R-:W1:Y:S01]  /*0180*/  @!P2 LDC.64 R6, c[0x0][0x220] ;  /* 0x00008800ff06ab82 */ /* 0x000e620000000a00 */
[----:B------:R-:W-:Y:S01]  /*0190*/  @!P2 LEA R11, R0, R11, 0x9 ;  /* 0x0000000b000ba211 */ /* 0x000fe200078e48ff */
[----:B--2---:R-:W-:Y:S01]  /*01a0*/  @!P3 IMAD.WIDE.U32 R16, R19, 0x4, R8 ;  /* 0x000000041310b825 */ /* 0x004fe200078e0008 */
[----:B------:R-:W-:-:S06]  /*01b0*/  CS2R R8, SRZ ;  /* 0x0000000000087805 */ /* 0x000fcc000001ff00 */
[----:B------:R0:W5:Y:S04]  /*01c0*/  @!P1 LDG.E R9, desc[UR4][R12.64] ;  /* 0x000000040c099981 */ /* 0x000168000c1e1900 */
[----:B------:R0:W5:Y:S01]  /*01d0*/  @!P3 LDG.E R8, desc[UR4][R16.64] ;  /* 0x000000041008b981 */ /* 0x000162000c1e1900 */
[----:B-1----:R-:W-:Y:S01]  /*01e0*/  @!P2 IMAD.WIDE.U32 R14, R11, 0x4, R6 ;  /* 0x000000040b0ea825 */ /* 0x002fe200078e0006 */
[----:B------:R-:W-:-:S06]  /*01f0*/  MOV R6, RZ ;  /* 0x000000ff00067202 */ /* 0x000fcc0000000f00 */
[----:B------:R0:W5:Y:S01]  /*0200*/  @!P2 LDG.E R6, desc[UR4][R14.64] ;  /* 0x000000040e06a981 */ /* 0x000162000c1e1900 */
[----:B------:R-:W-:Y:S01]  /*0210*/  BSSY B0, `(.L_x_7051) ;  /* 0x0000026000007945 */ /* 0x000fe20003800000 */
[----:B------:R-:W-:-:S03]  /*0220*/  MOV R7, R3 ;  /* 0x0000000300077202 */ /* 0x000fc60000000f00 */
        /* <DEDUP_REMOVED lines=33> */
.L_x_7054:
[----:B------:R-:W-:Y:S05]  /*0440*/  BSYNC B1 ;  /* 0x0000000000017941 */ /* 0x000fea0003800000 */
.L_x_7053:
[----:B------:R-:W0:Y:S02]  /*0450*/  MUFU.TANH R5, R5 ;  /* 0x0000000500057308 */ /* 0x000e240000002400 */
[----:B0-----:R-:W-:-:S07]  /*0460*/  FMUL.FTZ R10, R5, R10 ;  /* 0x0000000a050a7220 */ /* 0x001fce0000410000 */
.L_x_7052:
[----:B------:R-:W-:Y:S05]  /*0470*/  BSYNC B0 ;  /* 0x0000000000007941 */ /* 0x000fea0003800000 */
.L_x_7051:
        /* <DEDUP_REMOVED lines=36> */
.L_x_7058:
[----:B------:R-:W-:Y:S05]  /*06c0*/  BSYNC B1 ;  /* 0x0000000000017941 */ /* 0x000fea0003800000 */
.L_x_7057:
[----:B------:R-:W0:Y:S02]  /*06d0*/  MUFU.TANH R4, R5 ;  /* 0x0000000500047308 */ /* 0x000e240000002400 */
[----:B0-----:R-:W-:-:S07]  /*06e0*/  FMUL.FTZ R9, R4, R9 ;  /* 0x0000000904097220 */ /* 0x001fce0000410000 */
.L_x_7056:
[----:B------:R-:W-:Y:S05]  /*06f0*/  BSYNC B0 ;  /* 0x0000000000007941 */ /* 0x000fea0003800000 */
.L_x_7055:
        /* <DEDUP_REMOVED lines=36> */
.L_x_7062:
[----:B------:R-:W-:Y:S05]  /*0940*/  BSYNC B1 ;  /* 0x0000000000017941 */ /* 0x000fea0003800000 */
.L_x_7061:
[----:B------:R-:W0:Y:S02]  /*0950*/  MUFU.TANH R5, R5 ;  /* 0x0000000500057308 */ /* 0x000e240000002400 */
[----:B0-----:R-:W-:-:S07]  /*0960*/  FMUL.FTZ R8, R5, R8 ;  /* 0x0000000805087220 */ /* 0x001fce0000410000 */
.L_x_7060:
[----:B------:R-:W-:Y:S05]  /*0970*/  BSYNC B0 ;  /* 0x0000000000007941 */ /* 0x000fea0003800000 */
.L_x_7059:
        /* <DEDUP_REMOVED lines=36> */
.L_x_7066:
[----:B------:R-:W-:Y:S05]  /*0bc0*/  BSYNC B1 ;  /* 0x0000000000017941 */ /* 0x000fea0003800000 */
.L_x_7065:
[----:B------:R-:W0:Y:S02]  /*0bd0*/  MUFU.TANH R5, R5 ;  /* 0x0000000500057308 */ /* 0x000e240000002400 */
[----:B0-----:R-:W-:-:S07]  /*0be0*/  FMUL.FTZ R13, R5, R6 ;  /* 0x00000006050d7220 */ /* 0x001fce0000410000 */
.L_x_7064:
[----:B------:R-:W-:Y:S05]  /*0bf0*/  BSYNC B0 ;  /* 0x0000000000007941 */ /* 0x000fea0003800000 */
.L_x_7063:
[----:B------:R-:W0:Y:S01]  /*0c00*/  @!P0 LDC.64 R4, c[0x0][0x218] ;  /* 0x00008600ff048b82 */ /* 0x000e220000000a00 */
[----:B------:R-:W-:Y:S01]  /*0c10*/  @!P0 IADD3 R7, R3, 0x80, RZ ;  /* 0x0000008003078810 */ /* 0x000fe20007ffe0ff */
[----:B------:R-:W-:Y:S01]  /*0c20*/  BSSY B0, `(.L_x_7067) ;  /* 0x0000010000007945 */ /* 0x000fe20003800000 */
[----:B------:R-:W-:Y:S02]  /*0c30*/  @!P0 LEA R3, R0, R3, 0x9 ;  /* 0x0000000300038211 */ /* 0x000fe400078e48ff */
[----:B------:R-:W-:-:S03]  /*0c40*/  ISETP.GE.AND P1, PT, R7, R2, PT ;  /* 0x000000020700720c */ /* 0x000fc60003f26270 */
[----:B0-----:R-:W-:-:S05]  /*0c50*/  @!P0 IMAD.WIDE.U32 R4, R3, 0x4, R4 ;  /* 0x0000000403048825 */ /* 0x001fca00078e0004 */
[----:B-----5:R0:W-:Y:S05]  /*0c60*/  @!P0 STG.E desc[UR4][R4.64], R10 ;  /* 0x0000000a04008986 */ /* 0x0201ea000c101904 */
[----:B------:R-:W-:Y:S05]  /*0c70*/  @P1 BRA `(.L_x_7068) ;  /* 0x0000000000281947 */ /* 0x000fea0003800000 */
[----:B0-----:R-:W0:Y:S01]  /*0c80*/  LDC.64 R10, c[0x0][0x218] ;  /* 0x00008600ff0a7b82 */ /* 0x001e220000000a00 */
[----:B------:R-:W-:Y:S02]  /*0c90*/  LEA R5, R0, R7, 0x9 ;  /* 0x0000000700057211 */ /* 0x000fe400078e48ff */
[----:B------:R-:W-:-:S04]  /*0ca0*/  IADD3 R7, R7, 0x80, RZ ;  /* 0x0000008007077810 */ /* 0x000fc80007ffe0ff */
[----:B------:R-:W-:-:S13]  /*0cb0*/  ISETP.GE.AND P0, PT, R7, R2, PT ;  /* 0x000000020700720c */ /* 0x000fda0003f06270 */
[----:B------:R-:W-:Y:S02]  /*0cc0*/  @!P0 LEA R3, R0, R7, 0x9 ;  /* 0x0000000700038211 */ /* 0x000fe400078e48ff */
[----:B------:R-:W-:Y:S01]  /*0cd0*/  @!P0 IADD3 R7, R7, 0x80, RZ ;  /* 0x0000008007078810 */ /* 0x000fe20007ffe0ff */
[----:B0-----:R-:W-:-:S04]  /*0ce0*/  IMAD.WIDE.U32 R4, R5, 0x4, R10 ;  /* 0x0000000405047825 */ /* 0x001fc800078e000a */
[----:B------:R-:W-:Y:S01]  /*0cf0*/  @!P0 IMAD.WIDE.U32 R10, R3, 0x4, R10 ;  /* 0x00000004030a8825 */ /* 0x000fe200078e000a */
[----:B------:R1:W-:Y:S04]  /*0d00*/  STG.E desc[UR4][R4.64], R9 ;  /* 0x0000000904007986 */ /* 0x0003e8000c101904 */
[----:B------:R1:W-:Y:S02]  /*0d10*/  @!P0 STG.E desc[UR4][R10.64], R8 ;  /* 0x000000080a008986 */ /* 0x0003e4000c101904 */
.L_x_7068:
[----:B------:R-:W-:Y:S05]  /*0d20*/  BSYNC B0 ;  /* 0x0000000000007941 */ /* 0x000fea0003800000 */
.L_x_7067:
[----:B------:R-:W-:-:S13]  /*0d30*/  ISETP.GE.AND P0, PT, R7, R2, PT ;  /* 0x000000020700720c */ /* 0x000fda0003f06270 */
[----:B------:R-:W-:Y:S05]  /*0d40*/  @P0 EXIT ;  /* 0x000000000000094d */ /* 0x000fea0003800000 */
[----:B------:R-:W2:Y:S01]  /*0d50*/  LDC.64 R2, c[0x0][0x218] ;  /* 0x00008600ff027b82 */ /* 0x000ea20000000a00 */
[----:B------:R-:W-:-:S05]  /*0d60*/  LEA R7, R0, R7, 0x9 ;  /* 0x0000000700077211 */ /* 0x000fca00078e48ff */
[----:B--2---:R-:W-:-:S05]  /*0d70*/  IMAD.WIDE.U32 R2, R7, 0x4, R2 ;  /* 0x0000000407027825 */ /* 0x004fca00078e0002 */
[----:B------:R-:W-:Y:S01]  /*0d80*/  STG.E desc[UR4][R2.64], R13 ;  /* 0x0000000d02007986 */ /* 0x000fe2000c101904 */
[----:B------:R-:W-:Y:S05]  /*0d90*/  EXIT ;  /* 0x000000000000794d */ /* 0x000fea0003800000 */
.L_x_7069:
        /* <DEDUP_REMOVED lines=14> */
.L_x_8619:


//--------------------- .text._ZN2at6native29vectorized_elementwise_kernelILi2EZZZNS0_61_GLOBAL__N__b29612f4_23_ActivationMishKernel_cu_9e10b42f_310211mish_kernelERNS_18TensorIteratorBaseEENKUlvE_clEvENKUlvE0_clEvEUlfE_St5arrayIPcLm2EEEEviT0_T1_ --------------------------
	.section	.text._ZN2at6native29vectorized_elementwise_kernelILi2EZZZNS0_61_GLOBAL__N__b29612f4_23_ActivationMishKernel_cu_9e10b42f_310211mish_kernelERNS_18TensorIteratorBaseEENKUlvE_clEvENKUlvE0_clEvEUlfE_St5arrayIPcLm2EEEEviT0_T1_,"ax",@progbits
	.align	128
        .global         _ZN2at6native29vectorized_elementwise_kernelILi2EZZZNS0_61_GLOBAL__N__b29612f4_23_ActivationMishKernel_cu_9e10b42f_310211mish_kernelERNS_18TensorIteratorBaseEENKUlvE_clEvENKUlvE0_clEvEUlfE_St5arrayIPcLm2EEEEviT0_T1_
        .type           _ZN2at6native29vectorized_elementwise_kernelILi2EZZZNS0_61_GLOBAL__N__b29612f4_23_ActivationMishKernel_cu_9e10b42f_310211mish_kernelERNS_18TensorIteratorBaseEENKUlvE_clEvENKUlvE0_clEvEUlfE_St5arrayIPcLm2EEEEviT0_T1_,@function
        .size           _ZN2at6native29vectorized_elementwise_kernelILi2EZZZNS0_61_GLOBAL__N__b29612f4_23_ActivationMishKernel_cu_9e10b42f_310211mish_kernelERNS_18TensorIteratorBaseEENKUlvE_clEvENKUlvE0_clEvEUlfE_St5arrayIPcLm2EEEEviT0_T1_,(.L_x_8620 - _ZN2at6native29vectorized_elementwise_kernelILi2EZZZNS0_61_GLOBAL__N__b29612f4_23_ActivationMishKernel_cu_9e10b42f_310211mish_kernelERNS_18TensorIteratorBaseEENKUlvE_clEvENKUlvE0_clEvEUlfE_St5arrayIPcLm2EEEEviT0_T1_)
        .other          _ZN2at6native29vectorized_elementwise_kernelILi2EZZZNS0_61_GLOBAL__N__b29612f4_23_ActivationMishKernel_cu_9e10b42f_310211mish_kernelERNS_18TensorIteratorBaseEENKUlvE_clEvENKUlvE0_clEvEUlfE_St5arrayIPcLm2EEEEviT0_T1_,@"STO_CUDA_ENTRY STV_DEFAULT"
_ZN2at6native29vectorized_elementwise_kernelILi2EZZZNS0_61_GLOBAL__N__b29612f4_23_ActivationMishKernel_cu_9e10b42f_310211mish_kernelERNS_18TensorIteratorBaseEENKUlvE_clEvENKUlvE0_clEvEUlfE_St5arrayIPcLm2EEEEviT0_T1_:
.text._ZN2at6native29vectorized_elementwise_kernelILi2EZZZNS0_61_GLOBAL__N__b29612f4_23_ActivationMishKernel_cu_9e10b42f_310211mish_kernelERNS_18TensorIteratorBaseEENKUlvE_clEvENKUlvE0_clEvEUlfE_St5arrayIPcLm2EEEEviT0_T1_:
        /* <DEDUP_REMOVED lines=13> */
[----:B------:R-:W3:Y:S01]  /*00d0*/  LDG.E.64 R6, desc[UR4][R14.64+0x400] ;  /* 0x000400040e067981 */ /* 0x000ee2000c1e1b00 */
[----:B------:R-:W-:-:S03]  /*00e0*/  HFMA2.MMA R20, -RZ, RZ, 1.625, 0 ;  /* 0x3e800000ff147435 */ /* 0x000fc600000001ff */
[----:B------:R-:W5:Y:S04]  /*00f0*/  LDG.E.64 R4, desc[UR4][R14.64+0x800] ;  /* 0x000800040e047981 */ /* 0x000f68000c1e1b00 */
[----:B------:R3:W5:Y:S01]  /*0100*/  LDG.E.64 R2, desc[UR4][R14.64+0xc00] ;  /* 0x000c00040e027981 */ /* 0x000762000c1e1b00 */
[----:B------:R-:W-:Y:S01]  /*0110*/  BSSY B0, `(.L_x_7071) ;  /* 0x000004a000007945 */ /* 0x000fe20003800000 */
[----:B--2---:R-:W-:Y:S01]  /*0120*/  FMUL.FTZ R10, R8, 1.4426950216293334961 ;  /* 0x3fb8aa3b080a7820 */ /* 0x004fe20000410000 */
[----:B------:R-:W-:Y:S01]  /*0130*/  FMUL.FTZ R16, R9, 1.4426950216293334961 ;  /* 0x3fb8aa3b09107820 */ /* 0x000fe20000410000 */
[----:B---3--:R-:W-:-:S04]  /*0140*/  FMUL.FTZ R14, R6, 1.4426950216293334961 ;  /* 0x3fb8aa3b060e7820 */ /* 0x008fc80000410000 */
[----:B------:R-:W0:Y:S08]  /*0150*/  MUFU.EX2 R10, R10 ;  /* 0x0000000a000a7308 */ /* 0x000e300000000800 */
[----:B------:R-:W1:Y:S08]  /*0160*/  MUFU.EX2 R16, R16 ;  /* 0x0000001000107308 */ /* 0x000e700000000800 */
[----:B------:R-:W2:Y:S01]  /*0170*/  MUFU.EX2 R14, R14 ;  /* 0x0000000e000e7308 */ /* 0x000ea20000000800 */
[C---:B0-----:R-:W-:Y:S01]  /*0180*/  FADD.FTZ.RZ R11, R10.reuse, 1 ;  /* 0x3f8000000a0b7421 */ /* 0x041fe2000001c000 */
[----:B------:R-:W-:-:S04]  /*0190*/  ISETP.GE.U32.AND P0, PT, R10, 0x7f800000, PT ;  /* 0x7f8000000a00780c */ /* 0x000fc80003f06070 */
[----:B------:R-:W-:Y:S01]  /*01a0*/  IADD3 R11, R11, -0x3f400000, RZ ;  /* 0xc0c000000b0b7810 */ /* 0x000fe20007ffe0ff */
[----:B-1----:R-:W-:-:S03]  /*01b0*/  FADD.FTZ.RZ R12, R16, 1 ;  /* 0x3f800000100c7421 */ /* 0x002fc6000001c000 */
[----:B------:R-:W-:Y:S02]  /*01c0*/  LOP3.LUT R13, R11, 0xff800000, RZ, 0xc0, !PT ;  /* 0xff8000000b0d7812 */ /* 0x000fe400078ec0ff */
[----:B------:R-:W-:Y:S02]  /*01d0*/  IADD3 R12, R12, -0x3f400000, RZ ;  /* 0xc0c000000c0c7810 */ /* 0x000fe40007ffe0ff */
[----:B------:R-:W-:Y:S01]  /*01e0*/  IADD3 R11, -R13, 0x40800000, RZ ;  /* 0x408000000d0b7810 */ /* 0x000fe20007ffe1ff */
[----:B--2---:R-:W-:Y:S01]  /*01f0*/  FADD.FTZ.RZ R24, R14, 1 ;  /* 0x3f8000000e187421 */ /* 0x004fe2000001c000 */
[----:B------:R-:W-:Y:S01]  /*0200*/  LOP3.LUT R21, R12, 0xff800000, RZ, 0xc0, !PT ;  /* 0xff8000000c157812 */ /* 0x000fe200078ec0ff */
[----:B------:R-:W-:Y:S01]  /*0210*/  FMUL.FTZ R12, R7, 1.4426950216293334961 ;  /* 0x3fb8aa3b070c7820 */ /* 0x000fe20000410000 */
[----:B------:R-:W-:Y:S01]  /*0220*/  IADD3 R22, R10, -R13, RZ ;  /* 0x8000000d0a167210 */ /* 0x000fe20007ffe0ff */
[----:B------:R-:W-:Y:S01]  /*0230*/  FFMA.FTZ R15, R11, R20, -1 ;  /* 0xbf8000000b0f7423 */ /* 0x000fe20000010014 */
[----:B------:R-:W-:-:S02]  /*0240*/  IADD3 R19, -R21, 0x40800000, RZ ;  /* 0x4080000015137810 */ /* 0x000fc40007ffe1ff */
[----:B------:R-:W-:Y:S01]  /*0250*/  MOV R11, 0x3d39bf78 ;  /* 0x3d39bf78000b7802 */ /* 0x000fe20000000f00 */
[----:B------:R-:W-:Y:S01]  /*0260*/  FADD.FTZ R22, R22, R15 ;  /* 0x0000000f16167221 */ /* 0x000fe20000010000 */
[----:B------:R-:W-:Y:S01]  /*0270*/  IADD3 R18, R16, -R21, RZ ;  /* 0x8000001510127210 */ /* 0x000fe20007ffe0ff */
[----:B------:R-:W-:Y:S01]  /*0280*/  FFMA.FTZ R19, R19, R20, -1 ;  /* 0xbf80000013137423 */ /* 0x000fe20000010014 */
[----:B------:R-:W0:Y:S01]  /*0290*/  MUFU.EX2 R12, R12 ;  /* 0x0000000c000c7308 */ /* 0x000e220000000800 */
[----:B------:R-:W-:Y:S01]  /*02a0*/  FFMA.FTZ R15, R22, -R11, 0.10546888411045074463 ;  /* 0x3dd80012160f7423 */ /* 0x000fe2000001080b */
[----:B------:R-:W-:Y:S01]  /*02b0*/  IADD3 R24, R24, -0x3f400000, RZ ;  /* 0xc0c0000018187810 */ /* 0x000fe20007ffe0ff */
[----:B------:R-:W-:Y:S01]  /*02c0*/  FADD.FTZ R18, R18, R19 ;  /* 0x0000001312127221 */ /* 0x000fe20000010000 */
[----:B------:R-:W-:Y:S01]  /*02d0*/  I2FP.F32.S32 R21, R21 ;  /* 0x0000001500157245 */ /* 0x000fe20000201400 */
[----:B------:R-:W-:Y:S02]  /*02e0*/  FFMA.FTZ R15, R22, R15, -0.13229703903198242188 ;  /* 0xbe0778e0160f7423 */ /* 0x000fe4000001000f */
[----:B------:R-:W-:-:S02]  /*02f0*/  FFMA.FTZ R19, R18, -R11, 0.10546888411045074463 ;  /* 0x3dd8001212137423 */ /* 0x000fc4000001080b */
[----:B------:R-:W-:Y:S01]  /*0300*/  FFMA.FTZ R15, R22, R15, 0.14491446316242218018 ;  /* 0x3e146475160f7423 */ /* 0x000fe2000001000f */
[----:B------:R-:W-:Y:S01]  /*0310*/  FMUL.FTZ R21, R21, 1.1920928955078125e-07 ;  /* 0x3400000015157820 */ /* 0x000fe20000410000 */
[----:B------:R-:W-:Y:S02]  /*0320*/  FFMA.FTZ R19, R18, R19, -0.13229703903198242188 ;  /* 0xbe0778e012137423 */ /* 0x000fe40000010013 */
[----:B------:R-:W-:Y:S02]  /*0330*/  FFMA.FTZ R15, R22, R15, -0.16641564667224884033 ;  /* 0xbe2a68dd160f7423 */ /* 0x000fe4000001000f */
[----:B------:R-:W-:Y:S02]  /*0340*/  FFMA.FTZ R19, R18, R19, 0.14491446316242218018 ;  /* 0x3e14647512137423 */ /* 0x000fe40000010013 */
[----:B------:R-:W-:Y:S02]  /*0350*/  FFMA.FTZ R15, R22, R15, 0.19988867640495300293 ;  /* 0x3e4caf9e160f7423 */ /* 0x000fe4000001000f */
[----:B------:R-:W-:-:S02]  /*0360*/  FFMA.FTZ R19, R18, R19, -0.16641564667224884033 ;  /* 0xbe2a68dd12137423 */ /* 0x000fc40000010013 */
[----:B------:R-:W-:Y:S02]  /*0370*/  FFMA.FTZ R15, R22, R15, -0.25000196695327758789 ;  /* 0xbe800042160f7423 */ /* 0x000fe4000001000f */
[----:B------:R-:W-:Y:S02]  /*0380*/  FFMA.FTZ R19, R18, R19, 0.19988867640495300293 ;  /* 0x3e4caf9e12137423 */ /* 0x000fe40000010013 */
[----:B------:R-:W-:Y:S02]  /*0390*/  FFMA.FTZ R15, R22, R15, 0.33333510160446166992 ;  /* 0x3eaaaae6160f7423 */ /* 0x000fe4000001000f */
[----:B------:R-:W-:Y:S02]  /*03a0*/  FFMA.FTZ R23, R18, R19, -0.25000196695327758789 ;  /* 0xbe80004212177423 */ /* 0x000fe40000010013 */
[----:B------:R-:W-:Y:S01]  /*03b0*/  FFMA.FTZ R19, R22, R15, -0.5 ;  /* 0xbf00000016137423 */ /* 0x000fe2000001000f */
[----:B0-----:R-:W-:Y:S01]  /*03c0*/  FADD.FTZ.RZ R15, R12, 1 ;  /* 0x3f8000000c0f7421 */ /* 0x001fe2000001c000 */
[----:B------:R-:W-:Y:S01]  /*03d0*/  FFMA.FTZ R25, R18, R23, 0.33333510160446166992 ;  /* 0x3eaaaae612197423 */ /* 0x000fe20000010017 */
[----:B------:R-:W-:Y:S01]  /*03e0*/  I2FP.F32.S32 R23, R13 ;  /* 0x0000000d00177245 */ /* 0x000fe20000201400 */
[----:B------:R-:W-:-:S02]  /*03f0*/  FMUL.FTZ R19, R22, R19 ;  /* 0x0000001316137220 */ /* 0x000fc40000410000 */
[----:B------:R-:W-:Y:S01]  /*0400*/  FFMA.FTZ R25, R18, R25, -0.5 ;  /* 0xbf00000012197423 */ /* 0x000fe20000010019 */
[----:B------:R-:W-:Y:S01]  /*0410*/  IADD3 R15, R15, -0x3f400000, RZ ;  /* 0xc0c000000f0f7810 */ /* 0x000fe20007ffe0ff */
[----:B------:R-:W-:Y:S01]  /*0420*/  FFMA.FTZ R13, R22, R19, R22 ;  /* 0x00000013160d7223 */ /* 0x000fe20000010016 */
[----:B------:R-:W-:Y:S01]  /*0430*/  LOP3.LUT R19, R24, 0xff800000, RZ, 0xc0, !PT ;  /* 0xff80000018137812 */ /* 0x000fe200078ec0ff */
[C---:B------:R-:W-:Y:S01]  /*0440*/  FMUL.FTZ R25, R18.reuse, R25 ;  /* 0x0000001912197220 */ /* 0x040fe20000410000 */
[----:B------:R-:W-:Y:S01]  /*0450*/  FMUL.FTZ R22, R23, 1.1920928955078125e-07 ;  /* 0x3400000017167820 */ /* 0x000fe20000410000 */
[----:B------:R-:W-:Y:S02]  /*0460*/  LOP3.LUT R15, R15, 0xff800000, RZ, 0xc0, !PT ;  /* 0xff8000000f0f7812 */ /* 0x000fe400078ec0ff */
[----:B------:R-:W-:Y:S01]  /*0470*/  IADD3 R23, -R19, 0x40800000, RZ ;  /* 0x4080000013177810 */ /* 0x000fe20007ffe1ff */
[----:B------:R-:W-:Y:S01]  /*0480*/  FFMA.FTZ R18, R18, R25, R18 ;  /* 0x0000001912127223 */ /* 0x000fe20000010012 */
[----:B------:R-:W-:Y:S01]  /*0490*/  IADD3 R25, -R15, 0x40800000, RZ ;  /* 0x408000000f197810 */ /* 0x000fe20007ffe1ff */
[----:B------:R-:W-:Y:S01]  /*04a0*/  FFMA.FTZ R13, R22, 0.69314718246459960938, R13 ;  /* 0x3f317218160d7823 */ /* 0x000fe2000001000d */
[----:B------:R-:W-:Y:S01]  /*04b0*/  IADD3 R26, R14, -R19, RZ ;  /* 0x800000130e1a7210 */ /* 0x000fe20007ffe0ff */
[-C--:B------:R-:W-:Y:S01]  /*04c0*/  FFMA.FTZ R23, R23, R20.reuse, -1 ;  /* 0xbf80000017177423 */ /* 0x080fe20000010014 */
[----:B------:R-:W-:Y:S01]  /*04d0*/  IADD3 R24, R12, -R15, RZ ;  /* 0x8000000f0c187210 */ /* 0x000fe20007ffe0ff */
[----:B------:R-:W-:Y:S01]  /*04e0*/  FFMA.FTZ R25, R25, R20, -1 ;  /* 0xbf80000019197423 */ /* 0x000fe20000010014 */
[----:B------:R-:W-:Y:S01]  /*04f0*/  FFMA.FTZ R22, R21, 0.69314718246459960938, R18 ;  /* 0x3f31721815167823 */ /* 0x000fe20000010012 */
[----:B------:R-:W-:-:S02]  /*0500*/  FADD.FTZ R26, R26, R23 ;  /* 0x000000171a1a7221 */ /* 0x000fc40000010000 */
[----:B------:R-:W-:Y:S02]  /*0510*/  FADD.FTZ R24, R24, R25 ;  /* 0x0000001918187221 */ /* 0x000fe40000010000 */
[-C--:B------:R-:W-:Y:S02]  /*0520*/  FFMA.FTZ R23, R26, -R11.reuse, 0.10546888411045074463 ;  /* 0x3dd800121a177423 */ /* 0x080fe4000001080b */
[----:B------:R-:W-:Y:S02]  /*0530*/  FFMA.FTZ R21, R24, -R11, 0.10546888411045074463 ;  /* 0x3dd8001218157423 */ /* 0x000fe4000001080b */
[----:B------:R-:W-:Y:S01]  /*0540*/  FFMA.FTZ R23, R26, R23, -0.13229703903198242188 ;  /* 0xbe0778e01a177423 */ /* 0x000fe20000010017 */
[----:B------:R-:W-:Y:S06]  /*0550*/  @!P0 BRA `(.L_x_7072) ;  /* 0x0000000000148947 */ /* 0x000fec0003800000 */
[----:B------:R-:W-:-:S13]  /*0560*/  ISETP.GE.AND P0, PT, R10, -0x407fffff, PT ;  /* 0xbf8000010a00780c */ /* 0x000fda0003f06270 */
[----:B------:R-:W-:-:S05]  /*0570*/  @P0 MOV R25, 0x7f800000 ;  /* 0x7f80000000190802 */ /* 0x000fca0000000f00 */
[C---:B------:R-:W-:Y:S01]  /*0580*/  @P0 FFMA.FTZ R13, R10.reuse, R25, +INF ;  /* 0x7f8000000a0d0423 */ /* 0x040fe20000010019 */
[----:B------:R-:W-:-:S04]  /*0590*/  FSETP.NEU.FTZ.AND P0, PT, R10, RZ, PT ;  /* 0x000000ff0a00720b */ /* 0x000fc80003f1d000 */
[----:B------:R-:W-:-:S09]  /*05a0*/  FSEL R13, R13, -RZ, P0 ;  /* 0x800000ff0d0d7208 */ /* 0x000fd20000000000 */
.L_x_7072:
[----:B------:R-:W-:Y:S05]  /*05b0*/  BSYNC B0 ;  /* 0x0000000000007941 */ /* 0x000fea0003800000 */
.L_x_7071:
[----:B------:R-:W-:Y:S01]  /*05c0*/  FFMA.FTZ R25, R24, R21, -0.13229703903198242188 ;  /* 0xbe0778e018197423 */ /* 0x000fe20000010015 */
[----:B------:R-:W-:Y:S01]  /*05d0*/  FFMA.FTZ R21, R26, R23, 0.14491446316242218018 ;  /* 0x3e1464751a157423 */ /* 0x000fe20000010017 */
[----:B-----5:R-:W-:Y:S01]  /*05e0*/  FMUL.FTZ R10, R5, 1.4426950216293334961 ;  /* 0x3fb8aa3b050a7820 */ /* 0x020fe20000410000 */
[----:B------:R-:W-:Y:S01]  /*05f0*/  FMUL.FTZ R18, R4, 1.4426950216293334961 ;  /* 0x3fb8aa3b04127820 */ /* 0x000fe20000410000 */
[----:B------:R-:W-:Y:S01]  /*0600*/  FFMA.FTZ R25, R24, R25, 0.14491446316242218018 ;  /* 0x3e14647518197423 */ /* 0x000fe20000010019 */
[----:B------:R-:W-:Y:S01]  /*0610*/  FFMA.FTZ R21, R26, R21, -0.16641564667224884033 ;  /* 0xbe2a68dd1a157423 */ /* 0x000fe20000010015 */
[----:B------:R-:W-:Y:S01]  /*0620*/  ISETP.GE.U32.AND P0, PT, R16, 0x7f800000, PT ;  /* 0x7f8000001000780c */ /* 0x000fe20003f06070 */
[----:B------:R0:W1:Y:S01]  /*0630*/  MUFU.EX2 R23, R18 ;  /* 0x0000001200177308 */ /* 0x0000620000000800 */
[----:B------:R-:W-:Y:S01]  /*0640*/  FFMA.FTZ R25, R24, R25, -0.16641564667224884033 ;  /* 0xbe2a68dd18197423 */ /* 0x000fe20000010019 */
[----:B------:R-:W-:Y:S01]  /*0650*/  FFMA.FTZ R21, R26, R21, 0.19988867640495300293 ;  /* 0x3e4caf9e1a157423 */ /* 0x000fe20000010015 */
[----:B------:R-:W-:Y:S02]  /*0660*/  BSSY B0, `(.L_x_7073) ;  /* 0x000000e000007945 */ /* 0x000fe40003800000 */
[----:B------:R-:W-:Y:S01]  /*0670*/  FFMA.FTZ R25, R24, R25, 0.19988867640495300293 ;  /* 0x3e4caf9e18197423 */ /* 0x000fe20000010019 */
[----:B------:R-:W-:-:S02]  /*0680*/  FFMA.FTZ R21, R26, R21, -0.25000196695327758789 ;  /* 0xbe8000421a157423 */ /* 0x000fc40000010015 */
[----:B------:R-:W2:Y:S01]  /*0690*/  MUFU.EX2 R10, R10 ;  /* 0x0000000a000a7308 */ /* 0x000ea20000000800 */
[----:B------:R-:W-:Y:S01]  /*06a0*/  FFMA.FTZ R25, R24, R25, -0.25000196695327758789 ;  /* 0xbe80004218197423 */ /* 0x000fe20000010019 */
[----:B------:R-:W-:-:S03]  /*06b0*/  FFMA.FTZ R21, R26, R21, 0.33333510160446166992 ;  /* 0x3eaaaae61a157423 */ /* 0x000fc60000010015 */
[----:B------:R-:W-:Y:S01]  /*06c0*/  FFMA.FTZ R25, R24, R25, 0.33333510160446166992 ;  /* 0x3eaaaae618197423 */ /* 0x000fe20000010019 */
[----:B------:R-:W-:Y:S01]  /*06d0*/  FFMA.FTZ R21, R26, R21, -0.5 ;  /* 0xbf0000001a157423 */ /* 0x000fe20000010015 */
[----:B0-----:R-:W-:Y:S06]  /*06e0*/  @!P0 BRA `(.L_x_7074) ;  /* 0x0000000000148947 */ /* 0x001fec0003800000 */
[----:B------:R-:W-:-:S13]  /*06f0*/  ISETP.GE.AND P0, PT, R16, -0x407fffff, PT ;  /* 0xbf8000011000780c */ /* 0x000fda0003f06270 */
[----:B------:R-:W-:-:S05]  /*0700*/  @P0 MOV R27, 0x7f800000 ;  /* 0x7f800000001b0802 */ /* 0x000fca0000000f00 */
[C---:B------:R-:W-:Y:S01]  /*0710*/  @P0 FFMA.FTZ R22, R16.reuse, R27, +INF ;  /* 0x7f80000010160423 */ /* 0x040fe2000001001b */
[----:B------:R-:W-:-:S04]  /*0720*/  FSETP.NEU.FTZ.AND P0, PT, R16, RZ, PT ;  /* 0x000000ff1000720b */ /* 0x000fc80003f1d000 */
[----:B------:R-:W-:-:S09]  /*0730*/  FSEL R22, R22, -RZ, P0 ;  /* 0x800000ff16167208 */ /* 0x000fd20000000000 */
.L_x_7074:
[----:B------:R-:W-:Y:S05]  /*0740*/  BSYNC B0 ;  /* 0x0000000000007941 */ /* 0x000fea0003800000 */
.L_x_7073:
[----:B------:R-:W-:Y:S01]  /*0750*/  FFMA.FTZ R25, R24, R25, -0.5 ;  /* 0xbf00000018197423 */ /* 0x000fe20000010019 */
[----:B-1----:R-:W-:Y:S01]  /*0760*/  FADD.FTZ.RZ R16, R23, 1 ;  /* 0x3f80000017107421 */ /* 0x002fe2000001c000 */
[----:B------:R-:W-:Y:S01]  /*0770*/  FMUL.FTZ R21, R26, R21 ;  /* 0x000000151a157220 */ /* 0x000fe20000410000 */
[----:B------:R-:W-:Y:S01]  /*0780*/  ISETP.GE.U32.AND P0, PT, R14, 0x7f800000, PT ;  /* 0x7f8000000e00780c */ /* 0x000fe20003f06070 */
[----:B------:R-:W-:Y:S01]  /*0790*/  FMUL.FTZ R25, R24, R25 ;  /* 0x0000001918197220 */ /* 0x000fe20000410000 */
[----:B------:R-:W-:Y:S01]  /*07a0*/  I2FP.F32.S32 R15, R15 ;  /* 0x0000000f000f7245 */ /* 0x000fe20000201400 */
[----:B------:R-:W-:Y:S01]  /*07b0*/  FFMA.FTZ R21, R26, R21, R26 ;  /* 0x000000151a157223 */ /* 0x000fe2000001001a */
[----:B------:R-:W-:Y:S01]  /*07c0*/  IADD3 R18, R16, -0x3f400000, RZ ;  /* 0xc0c0000010127810 */ /* 0x000fe20007ffe0ff */
[----:B------:R-:W-:Y:S01]  /*07d0*/  BSSY B0, `(.L_x_7075) ;  /* 0x000001a000007945 */ /* 0x000fe20003800000 */
[----:B------:R-:W-:Y:S01]  /*07e0*/  I2FP.F32.S32 R16, R19 ;  /* 0x0000001300107245 */ /* 0x000fe20000201400 */
[----:B------:R-:W-:Y:S01]  /*07f0*/  FFMA.FTZ R19, R24, R25, R24 ;  /* 0x0000001918137223 */ /* 0x000fe20000010018 */
[----:B------:R-:W-:Y:S01]  /*0800*/  LOP3.LUT R24, R18, 0xff800000, RZ, 0xc0, !PT ;  /* 0xff80000012187812 */ /* 0x000fe200078ec0ff */
[----:B--2---:R-:W-:-:S02]  /*0810*/  FADD.FTZ.RZ R18, R10, 1 ;  /* 0x3f8000000a127421 */ /* 0x004fc4000001c000 */
[----:B------:R-:W-:Y:S01]  /*0820*/  FMUL.FTZ R16, R16, 1.1920928955078125e-07 ;  /* 0x3400000010107820 */ /* 0x000fe20000410000 */
[----:B------:R-:W-:Y:S02]  /*0830*/  IADD3 R25, -R24, 0x40800000, RZ ;  /* 0x4080000018197810 */ /* 0x000fe40007ffe1ff */
[----:B------:R-:W-:Y:S01]  /*0840*/  IADD3 R18, R18, -0x3f400000, RZ ;  /* 0xc0c0000012127810 */ /* 0x000fe20007ffe0ff */
[----:B------:R-:W-:Y:S01]  /*0850*/  FFMA.FTZ R21, R16, 0.69314718246459960938, R21 ;  /* 0x3f31721810157823 */ /* 0x000fe20000010015 */
[----:B------:R-:W-:Y:S01]  /*0860*/  IADD3 R16, R23, -R24, RZ ;  /* 0x8000001817107210 */ /* 0x000fe20007ffe0ff */
[----:B------:R-:W-:Y:S01]  /*0870*/  FFMA.FTZ R27, R25, R20, -1 ;  /* 0xbf800000191b7423 */ /* 0x000fe20000010014 */
[----:B------:R-:W-:Y:S01]  /*0880*/  LOP3.LUT R25, R18, 0xff800000, RZ, 0xc0, !PT ;  /* 0xff80000012197812 */ /* 0x000fe200078ec0ff */
[----:B------:R-:W-:Y:S02]  /*0890*/  FMUL.FTZ R18, R15, 1.1920928955078125e-07 ;  /* 0x340000000f127820 */ /* 0x000fe40000410000 */
[----:B------:R-:W-:Y:S01]  /*08a0*/  FADD.FTZ R16, R16, R27 ;  /* 0x0000001b10107221 */ /* 0x000fe20000010000 */
[----:B------:R-:W-:Y:S01]  /*08b0*/  IADD3 R27, -R25, 0x40800000, RZ ;  /* 0x40800000191b7810 */ /* 0x000fe20007ffe1ff */
[----:B------:R-:W-:Y:S01]  /*08c0*/  FFMA.FTZ R19, R18, 0.69314718246459960938, R19 ;  /* 0x3f31721812137823 */ /* 0x000fe20000010013 */
[----:B------:R-:W-:Y:S01]  /*08d0*/  IADD3 R26, R10, -R25, RZ ;  /* 0x800000190a1a7210 */ /* 0x000fe20007ffe0ff */
[----:B------:R-:W-:-:S02]  /*08e0*/  FFMA.FTZ R15, R16, -R11, 0.10546888411045074463 ;  /* 0x3dd80012100f7423 */ /* 0x000fc4000001080b */
        /* <DEDUP_REMOVED lines=8> */
.L_x_7076:
[----:B------:R-:W-:Y:S05]  /*0970*/  BSYNC B0 ;  /* 0x0000000000007941 */ /* 0x000fea0003800000 */
.L_x_7075:
[----:B------:R-:W-:Y:S01]  /*0980*/  ISETP.GE.U32.AND P0, PT, R12, 0x7f800000, PT ;  /* 0x7f8000000c00780c */ /* 0x000fe20003f06070 */
[----:B------:R-:W-:Y:S01]  /*0990*/  FFMA.FTZ R27, R26, -R11, 0.10546888411045074463 ;  /* 0x3dd800121a1b7423 */ /* 0x000fe2000001080b */
[----:B------:R-:W-:Y:S01]  /*09a0*/  FFMA.FTZ R15, R16, R15, -0.13229703903198242188 ;  /* 0xbe0778e0100f7423 */ /* 0x000fe2000001000f */
[----:B------:R-:W-:Y:S02]  /*09b0*/  BSSY B0, `(.L_x_7077) ;  /* 0x000000b000007945 */ /* 0x000fe40003800000 */
[----:B------:R-:W-:Y:S01]  /*09c0*/  FFMA.FTZ R27, R26, R27, -0.13229703903198242188 ;  /* 0xbe0778e01a1b7423 */ /* 0x000fe2000001001b */
[----:B------:R-:W-:-:S03]  /*09d0*/  FFMA.FTZ R15, R16, R15, 0.14491446316242218018 ;  /* 0x3e146475100f7423 */ /* 0x000fc6000001000f */
[----:B------:R-:W-:Y:S01]  /*09e0*/  FFMA.FTZ R27, R26, R27, 0.14491446316242218018 ;  /* 0x3e1464751a1b7423 */ /* 0x000fe2000001001b */
[----:B------:R-:W-:-:S03]  /*09f0*/  FFMA.FTZ R15, R16, R15, -0.16641564667224884033 ;  /* 0xbe2a68dd100f7423 */ /* 0x000fc6000001000f */
[----:B------:R-:W-:Y:S05]  /*0a00*/  @!P0 BRA `(.L_x_7078) ;  /* 0x0000000000148947 */ /* 0x000fea0003800000 */
[----:B------:R-:W-:-:S13]  /*0a10*/  ISETP.GE.AND P0, PT, R12, -0x407fffff, PT ;  /* 0xbf8000010c00780c */ /* 0x000fda0003f06270 */
[----:B------:R-:W-:-:S05]  /*0a20*/  @P0 MOV R29, 0x7f800000 ;  /* 0x7f800000001d0802 */ /* 0x000fca0000000f00 */
[C---:B------:R-:W-:Y:S01]  /*0a30*/  @P0 FFMA.FTZ R19, R12.reuse, R29, +INF ;  /* 0x7f8000000c130423 */ /* 0x040fe2000001001d */
[----:B------:R-:W-:-:S04]  /*0a40*/  FSETP.NEU.FTZ.AND P0, PT, R12, RZ, PT ;  /* 0x000000ff0c00720b */ /* 0x000fc80003f1d000 */
[----:B------:R-:W-:-:S09]  /*0a50*/  FSEL R19, R19, -RZ, P0 ;  /* 0x800000ff13137208 */ /* 0x000fd20000000000 */
.L_x_7078:
[----:B------:R-:W-:Y:S05]  /*0a60*/  BSYNC B0 ;  /* 0x0000000000007941 */ /* 0x000fea0003800000 */
.L_x_7077:
[----:B------:R-:W-:Y:S01]  /*0a70*/  FFMA.FTZ R15, R16, R15, 0.19988867640495300293 ;  /* 0x3e4caf9e100f7423 */ /* 0x000fe2000001000f */
[----:B------:R-:W-:Y:S01]  /*0a80*/  FFMA.FTZ R27, R26, R27, -0.16641564667224884033 ;  /* 0xbe2a68dd1a1b7423 */ /* 0x000fe2000001001b */
[----:B------:R-:W-:Y:S01]  /*0a90*/  FMUL.FTZ R18, R2, 1.4426950216293334961 ;  /* 0x3fb8aa3b02127820 */ /* 0x000fe20000410000 */
[----:B------:R-:W-:Y:S01]  /*0aa0*/  I2FP.F32.S32 R24, R24 ;  /* 0x0000001800187245 */ /* 0x000fe20000201400 */
[----:B------:R-:W-:Y:S01]  /*0ab0*/  FFMA.FTZ R15, R16, R15, -0.25000196695327758789 ;  /* 0xbe800042100f7423 */ /* 0x000fe2000001000f */
[----:B------:R-:W-:Y:S01]  /*0ac0*/  FFMA.FTZ R27, R26, R27, 0.19988867640495300293 ;  /* 0x3e4caf9e1a1b7423 */ /* 0x000fe2000001001b */
[----:B------:R-:W-:Y:S01]  /*0ad0*/  ISETP.GE.U32.AND P0, PT, R23, 0x7f800000, PT ;  /* 0x7f8000001700780c */ /* 0x000fe20003f06070 */
[----:B------:R-:W-:Y:S01]  /*0ae0*/  MUFU.TANH R13, R13 ;  /* 0x0000000d000d7308 */ /* 0x000fe20000002400 */
[----:B------:R-:W-:Y:S01]  /*0af0*/  FFMA.FTZ R15, R16, R15, 0.33333510160446166992 ;  /* 0x3eaaaae6100f7423 */ /* 0x000fe2000001000f */
[----:B------:R-:W-:Y:S01]  /*0b00*/  FFMA.FTZ R27, R26, R27, -0.25000196695327758789 ;  /* 0xbe8000421a1b7423 */ /* 0x000fe2000001001b */
[----:B------:R-:W-:Y:S02]  /*0b10*/  BSSY B0, `(.L_x_7079) ;  /* 0x000001f000007945 */ /* 0x000fe40003800000 */
[----:B------:R-:W-:Y:S01]  /*0b20*/  FFMA.FTZ R15, R16, R15, -0.5 ;  /* 0xbf000000100f7423 */ /* 0x000fe2000001000f */
[----:B------:R-:W-:-:S02]  /*0b30*/  FFMA.FTZ R27, R26, R27, 0.33333510160446166992 ;  /* 0x3eaaaae61a1b7423 */ /* 0x000fc4000001001b */
[----:B------:R-:W0:Y:S01]  /*0b40*/  MUFU.EX2 R18, R18 ;  /* 0x0000001200127308 */ /* 0x000e220000000800 */
[----:B------:R-:W-:Y:S01]  /*0b50*/  FMUL.FTZ R15, R16, R15 ;  /* 0x0000000f100f7220 */ /* 0x000fe20000410000 */
[----:B------:R-:W-:-:S03]  /*0b60*/  FFMA.FTZ R27, R26, R27, -0.5 ;  /* 0xbf0000001a1b7423 */ /* 0x000fc6000001001b */
[----:B------:R-:W-:Y:S01]  /*0b70*/  FFMA.FTZ R12, R16, R15, R16 ;  /* 0x0000000f100c7223 */ /* 0x000fe20000010010 */
[----:B------:R-:W-:Y:S01]  /*0b80*/  FMUL.FTZ R16, R3, 1.4426950216293334961 ;  /* 0x3fb8aa3b03107820 */ /* 0x000fe20000410000 */
[----:B------:R-:W-:Y:S01]  /*0b90*/  FMUL.FTZ R27, R26, R27 ;  /* 0x0000001b1a1b7220 */ /* 0x000fe20000410000 */
[----:B------:R-:W-:Y:S01]  /*0ba0*/  I2FP.F32.S32 R15, R25 ;  /* 0x00000019000f7245 */ /* 0x000fe20000201400 */
[----:B------:R-:W-:Y:S02]  /*0bb0*/  FMUL.FTZ R25, R24, 1.1920928955078125e-07 ;  /* 0x3400000018197820 */ /* 0x000fe40000410000 */
[----:B------:R-:W-:Y:S01]  /*0bc0*/  FFMA.FTZ R14, R26, R27, R26 ;  /* 0x0000001b1a0e7223 */ /* 0x000fe2000001001a */
[----:B------:R-:W1:Y:S01]  /*0bd0*/  MUFU.EX2 R16, R16 ;  /* 0x0000001000107308 */ /* 0x000e620000000800 */
[----:B------:R-:W-:Y:S01]  /*0be0*/  FMUL.FTZ R27, R15, 1.1920928955078125e-07 ;  /* 0x340000000f1b7820 */ /* 0x000fe20000410000 */
[----:B------:R-:W-:Y:S01]  /*0bf0*/  FFMA.FTZ R24, R25, 0.69314718246459960938, R12 ;  /* 0x3f31721819187823 */ /* 0x000fe2000001000c */
[----:B0-----:R-:W-:-:S02]  /*0c00*/  FADD.FTZ.RZ R26, R18, 1 ;  /* 0x3f800000121a7421 */ /* 0x001fc4000001c000 */
[----:B------:R-:W-:-:S03]  /*0c10*/  FFMA.FTZ R14, R27, 0.69314718246459960938, R14 ;  /* 0x3f3172181b0e7823 */ /* 0x000fc6000001000e */
[----:B------:R-:W-:-:S04]  /*0c20*/  IADD3 R26, R26, -0x3f400000, RZ ;  /* 0xc0c000001a1a7810 */ /* 0x000fc80007ffe0ff */
[----:B------:R-:W-:Y:S01]  /*0c30*/  LOP3.LUT R15, R26, 0xff800000, RZ, 0xc0, !PT ;  /* 0xff8000001a0f7812 */ /* 0x000fe200078ec0ff */
[----:B-1----:R-:W-:-:S03]  /*0c40*/  FADD.FTZ.RZ R26, R16, 1 ;  /* 0x3f800000101a7421 */ /* 0x002fc6000001c000 */
[----:B------:R-:W-:Y:S02]  /*0c50*/  IADD3 R25, -R15, 0x40800000, RZ ;  /* 0x408000000f197810 */ /* 0x000fe40007ffe1ff */
[----:B------:R-:W-:Y:S02]  /*0c60*/  IADD3 R12, R18, -R15, RZ ;  /* 0x8000000f120c7210 */ /* 0x000fe40007ffe0ff */
[----:B------:R-:W-:Y:S01]  /*0c70*/  IADD3 R26, R26, -0x3f400000, RZ ;  /* 0xc0c000001a1a7810 */ /* 0x000fe20007ffe0ff */
        /* <DEDUP_REMOVED lines=8> */
.L_x_7080:
[----:B------:R-:W-:Y:S05]  /*0d00*/  BSYNC B0 ;  /* 0x0000000000007941 */ /* 0x000fea0003800000 */
.L_x_7079:
        /* <DEDUP_REMOVED lines=15> */
[----:B------:R2:W3:Y:S01]  /*0e00*/  MUFU.TANH R20, R19 ;  /* 0x0000001300147308 */ /* 0x0004e20000002400 */
[----:B------:R-:W-:Y:S02]  /*0e10*/  FFMA.FTZ R25, R12, R25, -0.25000196695327758789 ;  /* 0xbe8000420c197423 */ /* 0x000fe40000010019 */
[----:B------:R-:W-:Y:S02]  /*0e20*/  FFMA.FTZ R11, R26, R11, -0.13229703903198242188 ;  /* 0xbe0778e01a0b7423 */ /* 0x000fe4000001000b */
[----:B------:R-:W-:-:S02]  /*0e30*/  FFMA.FTZ R25, R12, R25, 0.33333510160446166992 ;  /* 0x3eaaaae60c197423 */ /* 0x000fc40000010019 */
        /* <DEDUP_REMOVED lines=8> */
.L_x_7082:
[----:B------:R-:W-:Y:S05]  /*0ec0*/  BSYNC B0 ;  /* 0x0000000000007941 */ /* 0x000fea0003800000 */
.L_x_7081:
[----:B------:R-:W-:Y:S01]  /*0ed0*/  FFMA.FTZ R27, R26, R11, -0.16641564667224884033 ;  /* 0xbe2a68dd1a1b7423 */ /* 0x000fe2000001000b */
[----:B------:R-:W-:Y:S01]  /*0ee0*/  ISETP.GE.U32.AND P0, PT, R18, 0x7f800000, PT ;  /* 0x7f8000001200780c */ /* 0x000fe20003f06070 */
[----:B------:R-:W0:Y:S01]  /*0ef0*/  LDC.64 R10, c[0x0][0x218] ;  /* 0x00008600ff0a7b82 */ /* 0x000e220000000a00 */
[----:B------:R1:W2:Y:S01]  /*0f00*/  MUFU.TANH R19, R24 ;  /* 0x0000001800137308 */ /* 0x0002a20000002400 */
[----:B------:R-:W-:Y:S01]  /*0f10*/  FFMA.FTZ R27, R26, R27, 0.19988867640495300293 ;  /* 0x3e4caf9e1a1b7423 */ /* 0x000fe2000001001b */
[----:B------:R-:W-:Y:S01]  /*0f20*/  I2FP.F32.S32 R15, R15 ;  /* 0x0000000f000f7245 */ /* 0x000fe20000201400 */
[----:B------:R-:W-:Y:S01]  /*0f30*/  FMUL.FTZ R25, R12, R25 ;  /* 0x000000190c197220 */ /* 0x000fe20000410000 */
[----:B------:R-:W-:Y:S01]  /*0f40*/  BSSY B0, `(.L_x_7083) ;  /* 0x000000e000007945 */ /* 0x000fe20003800000 */
[----:B------:R-:W-:Y:S02]  /*0f50*/  FFMA.FTZ R27, R26, R27, -0.25000196695327758789 ;  /* 0xbe8000421a1b7423 */ /* 0x000fe4000001001b */
[----:B------:R-:W-:Y:S01]  /*0f60*/  FFMA.FTZ R12, R12, R25, R12 ;  /* 0x000000190c0c7223 */ /* 0x000fe2000001000c */
[----:B------:R-:W4:Y:S01]  /*0f70*/  MUFU.TANH R14, R14 ;  /* 0x0000000e000e7308 */ /* 0x000f220000002400 */
        /* <DEDUP_REMOVED lines=10> */
.L_x_7084:
[----:B------:R-:W-:Y:S05]  /*1020*/  BSYNC B0 ;  /* 0x0000000000007941 */ /* 0x000fea0003800000 */
.L_x_7083:
        /* <DEDUP_REMOVED lines=14> */
.L_x_7086:
[----:B------:R-:W-:Y:S05]  /*1110*/  BSYNC B0 ;  /* 0x0000000000007941 */ /* 0x000fea0003800000 */
.L_x_7085:
[----:B------:R-:W5:Y:S01]  /*1120*/  MUFU.TANH R12, R12 ;  /* 0x0000000c000c7308 */ /* 0x000f620000002400 */
[----:B0-----:R-:W-:-:S04]  /*1130*/  IMAD.WIDE.U32 R10, R0, 0x4, R10 ;  /* 0x00000004000a7825 */ /* 0x001fc800078e000a */
[----:B------:R-:W-:Y:S01]  /*1140*/  FMUL.FTZ R8, R8, R13 ;  /* 0x0000000d08087220 */ /* 0x000fe20000410000 */
[----:B------:R-:W-:Y:S01]  /*1150*/  FMUL.FTZ R9, R9, R22 ;  /* 0x0000001609097220 */ /* 0x000fe20000410000 */
[----:B------:R-:W-:Y:S01]  /*1160*/  FMUL.FTZ R6, R6, R21 ;  /* 0x0000001506067220 */ /* 0x000fe20000410000 */
[----:B---3--:R-:W-:Y:S01]  /*1170*/  FMUL.FTZ R7, R7, R20 ;  /* 0x0000001407077220 */ /* 0x008fe20000410000 */
[----:B--2---:R-:W-:Y:S01]  /*1180*/  FMUL.FTZ R4, R4, R19 ;  /* 0x0000001304047220 */ /* 0x004fe20000410000 */
[----:B------:R-:W-:-:S04]  /*1190*/  IMAD.WIDE R10, R17, 0x8, R10 ;  /* 0x00000008110a7825 */ /* 0x000fc800078e020a */
[----:B----4-:R-:W-:Y:S01]  /*11a0*/  FMUL.FTZ R5, R5, R14 ;  /* 0x0000000e05057220 */ /* 0x010fe20000410000 */
[----:B-1----:R-:W-:Y:S01]  /*11b0*/  FMUL.FTZ R2, R2, R15 ;  /* 0x0000000f02027220 */ /* 0x002fe20000410000 */
[----:B------:R-:W-:Y:S04]  /*11c0*/  STG.E.64 desc[UR4][R10.64], R8 ;  /* 0x000000080a007986 */ /* 0x000fe8000c101b04 */
[----:B------:R-:W-:Y:S01]  /*11d0*/  STG.E.64 desc[UR4][R10.64+0x400], R6 ;  /* 0x000400060a007986 */ /* 0x000fe2000c101b04 */
[----:B-----5:R-:W-:-:S03]  /*11e0*/  FMUL.FTZ R3, R3, R12 ;  /* 0x0000000c03037220 */ /* 0x020fc60000410000 */
[----:B------:R-:W-:Y:S04]  /*11f0*/  STG.E.64 desc[UR4][R10.64+0x800], R4 ;  /* 0x000800040a007986 */ /* 0x000fe8000c101b04 */
[----:B------:R-:W-:Y:S01]  /*1200*/  STG.E.64 desc[UR4][R10.64+0xc00], R2 ;  /* 0x000c00020a007986 */ /* 0x000fe2000c101b04 */
[----:B------:R-:W-:Y:S05]  /*1210*/  EXIT ;  /* 0x000000000000794d */ /* 0x000fea0003800000 */
.L_x_7070:
[----:B------:R-:W0:Y:S01]  /*1220*/  S2R R18, SR_TID.X ;  /* 0x0000000000127919 */ /* 0x000e220000002100 */
[----:B------:R-:W-:Y:S01]  /*1230*/  HFMA2.MMA R16, -RZ, RZ, 0, 0 ;  /* 0x00000000ff107435 */ /* 0x000fe200000001ff */
        /* <DEDUP_REMOVED lines=15> */
[----:B------:R1:W5:Y:S07]  /*1330*/  @!P6 LDG.E R16, desc[UR4][R2.64] ;  /* 0x000000040210e981 */ /* 0x00036e000c1e1900 */
        /* <DEDUP_REMOVED lines=18> */
[----:B------:R-:W-:Y:S01]  /*1460*/  MOV R20, RZ ;  /* 0x000000ff00147202 */ /* 0x000fe20000000f00 */
[----:B------:R-:W-:Y:S01]  /*1470*/  HFMA2.MMA R22, -RZ, RZ, 0, 0 ;  /* 0x00000000ff167435 */ /* 0x000fe200000001ff */
[----:B------:R-:W-:Y:S01]  /*1480*/  @!P6 IADD3 R25, R0, R25, RZ ;  /* 0x000000190019e210 */ /* 0x000fe20007ffe0ff */
[----:B--2---:R-:W-:Y:S01]  /*1490*/  @!P1 IMAD.WIDE.U32 R6, R21, 0x4, R6 ;  /* 0x0000000415069825 */ /* 0x004fe200078e0006 */
[----:B------:R-:W-:Y:S02]  /*14a0*/  HFMA2.MMA R21, -RZ, RZ, 0, 0 ;  /* 0x00000000ff157435 */ /* 0x000fe400000001ff */
[----:B------:R0:W5:Y:S01]  /*14b0*/  @!P0 LDG.E R20, desc[UR4][R12.64] ;  /* 0x000000040c148981 */ /* 0x000162000c1e1900 */
[----:B-1----:R-:W-:Y:S01]  /*14c0*/  @!P3 IMAD.WIDE.U32 R2, R23, 0x4, R2 ;  /* 0x000000041702b825 */ /* 0x002fe200078e0002 */
[----:B------:R-:W-:-:S03]  /*14d0*/  MOV R23, RZ ;  /* 0x000000ff00177202 */ /* 0x000fc60000000f00 */
[----:B----4-:R-:W-:Y:S01]  /*14e0*/  @!P2 IMAD.WIDE.U32 R4, R19, 0x4, R4 ;  /* 0x000000041304a825 */ /* 0x010fe200078e0004 */
[----:B------:R-:W-:Y:S02]  /*14f0*/  MOV R19, RZ ;  /* 0x000000ff00137202 */ /* 0x000fe40000000f00 */
[----:B------:R1:W5:Y:S01]  /*1500*/  @!P3 LDG.E R21, desc[UR4][R2.64] ;  /* 0x000000040215b981 */ /* 0x000362000c1e1900 */
[----:B0-----:R-:W-:Y:S01]  /*1510*/  CS2R R12, SRZ ;  /* 0x00000000000c7805 */ /* 0x001fe2000001ff00 */
[----:B------:R-:W-:Y:S02]  /*1520*/  @!P5 IMAD.WIDE.U32 R14, R29, 0x4, R14 ;  /* 0x000000041d0ed825 */ /* 0x000fe400078e000e */
[----:B------:R1:W5:Y:S02]  /*1530*/  @!P2 LDG.E R19, desc[UR4][R4.64] ;  /* 0x000000040413a981 */ /* 0x000364000c1e1900 */
[----:B---3--:R-:W-:Y:S02]  /*1540*/  @!P4 IMAD.WIDE.U32 R10, R27, 0x4, R10 ;  /* 0x000000041b0ac825 */ /* 0x008fe400078e000a */
[----:B------:R1:W5:Y:S02]  /*1550*/  @!P5 LDG.E R22, desc[UR4][R14.64] ;  /* 0x000000040e16d981 */ /* 0x000364000c1e1900 */
[----:B------:R-:W-:-:S02]  /*1560*/  @!P6 IMAD.WIDE.U32 R8, R25, 0x4, R8 ;  /* 0x000000041908e825 */ /* 0x000fc400078e0008 */
[----:B------:R1:W5:Y:S04]  /*1570*/  @!P4 LDG.E R23, desc[UR4][R10.64] ;  /* 0x000000040a17c981 */ /* 0x000368000c1e1900 */
[----:B------:R1:W5:Y:S04]  /*1580*/  @!P1 LDG.E R13, desc[UR4][R6.64] ;  /* 0x00000004060d9981 */ /* 0x000368000c1e1900 */
[----:B------:R1:W5:Y:S01]  /*1590*/  @!P6 LDG.E R12, desc[UR4][R8.64] ;  /* 0x00000004080ce981 */ /* 0x000362000c1e1900 */
[----:B------:R-:W-:Y:S04]  /*15a0*/  BSSY B0, `(.L_x_7087) ;  /* 0x0000025000007945 */ /* 0x000fe80003800000 */
[----:B------:R-:W-:Y:S05]  /*15b0*/  @P0 BRA `(.L_x_7088) ;  /* 0x00000000008c0947 */ /* 0x000fea0003800000 */
[----:B-1---5:R-:W-:Y:S01]  /*15c0*/  FMUL.FTZ R2, R20, 1.4426950216293334961 ;  /* 0x3fb8aa3b14027820 */ /* 0x022fe20000410000 */
        /* <DEDUP_REMOVED lines=31> */
.L_x_7090:
[----:B------:R-:W-:Y:S05]  /*17c0*/  BSYNC B1 ;  /* 0x0000000000017941 */ /* 0x000fea0003800000 */
.L_x_7089:
[----:B------:R-:W0:Y:S02]  /*17d0*/  MUFU.TANH R3, R3 ;  /* 0x0000000300037308 */ /* 0x000e240000002400 */
[----:B0-----:R-:W-:-:S07]  /*17e0*/  FMUL.FTZ R20, R3, R20 ;  /* 0x0000001403147220 */ /* 0x001fce0000410000 */
.L_x_7088:
[----:B------:R-:W-:Y:S05]  /*17f0*/  BSYNC B0 ;  /* 0x0000000000007941 */ /* 0x000fea0003800000 */
.L_x_7087:
[----:B-1----:R-:W-:Y:S01]  /*1800*/  IADD3 R2, R18, 0x80, RZ ;  /* 0x0000008012027810 */ /* 0x002fe20007ffe0ff */
        /* <DEDUP_REMOVED lines=35> */
.L_x_7094:
[----:B------:R-:W-:Y:S05]  /*1a40*/  BSYNC B1 ;  /* 0x0000000000017941 */ /* 0x000fea0003800000 */
.L_x_7093:
[----:B------:R-:W0:Y:S02]  /*1a50*/  MUFU.TANH R3, R3 ;  /* 0x0000000300037308 */ /* 0x000e240000002400 */
[----:B0-----:R-:W-:-:S07]  /*1a60*/  FMUL.FTZ R16, R3, R16 ;  /* 0x0000001003107220 */ /* 0x001fce0000410000 */
.L_x_7092:
[----:B------:R-:W-:Y:S05]  /*1a70*/  BSYNC B0 ;  /* 0x0000000000007941 */ /* 0x000fea0003800000 */
.L_x_7091:
        /* <DEDUP_REMOVED lines=36> */
.L_x_7098:
[----:B------:R-:W-:Y:S05]  /*1cc0*/  BSYNC B1 ;  /* 0x0000000000017941 */ /* 0x000fea0003800000 */
.L_x_7097:
[----:B------:R-:W0:Y:S02]  /*1cd0*/  MUFU.TANH R3, R3 ;  /* 0x0000000300037308 */ /* 0x000e240000002400 */
[----:B0-----:R-:W-:-:S07]  /*1ce0*/  FMUL.FTZ R22, R3, R22 ;  /* 0x0000001603167220 */ /* 0x001fce0000410000 */
.L_x_7096:
[----:B------:R-:W-:Y:S05]  /*1cf0*/  BSYNC B0 ;  /* 0x0000000000007941 */ /* 0x000fea0003800000 */
.L_x_7095:
        /* <DEDUP_REMOVED lines=36> */
.L_x_7102:
[----:B------:R-:W-:Y:S05]  /*1f40*/  BSYNC B1 ;  /* 0x0000000000017941 */ /* 0x000fea0003800000 */
.L_x_7101:
[----:B------:R-:W0:Y:S02]  /*1f50*/  MUFU.TANH R2, R3 ;  /* 0x0000000300027308 */ /* 0x000e240000002400 */
[----:B0-----:R-:W-:-:S07]  /*1f60*/  FMUL.FTZ R2, R2, R23 ;  /* 0x0000001702027220 */ /* 0x001fce0000410000 */
.L_x_7100:
[----:B------:R-:W-:Y:S05]  /*1f70*/  BSYNC B0 ;  /* 0x0000000000007941 */ /* 0x000fea0003800000 */
.L_x_7099:
        /* <DEDUP_REMOVED lines=36> */
.L_x_7106:
[----:B------:R-:W-:Y:S05]  /*21c0*/  BSYNC B1 ;  /* 0x0000000000017941 */ /* 0x000fea0003800000 */
.L_x_7105:
[----:B------:R-:W0:Y:S02]  /*21d0*/  MUFU.TANH R4, R4 ;  /* 0x0000000400047308 */ /* 0x000e240000002400 */
[----:B0-----:R-:W-:-:S07]  /*21e0*/  FMUL.FTZ R21, R4, R21 ;  /* 0x0000001504157220 */ /* 0x001fce0000410000 */
.L_x_7104:
[----:B------:R-:W-:Y:S05]  /*21f0*/  BSYNC B0 ;  /* 0x0000000000007941 */ /* 0x000fea0003800000 */
.L_x_7103:
        /* <DEDUP_REMOVED lines=36> */
.L_x_7110:
[----:B------:R-:W-:Y:S05]  /*2440*/  BSYNC B1 ;  /* 0x0000000000017941 */ /* 0x000fea0003800000 */
.L_x_7109:
[----:B------:R-:W0:Y:S02]  /*2450*/  MUFU.TANH R4, R4 ;  /* 0x0000000400047308 */ /* 0x000e240000002400 */
[----:B0-----:R-:W-:-:S07]  /*2460*/  FMUL.FTZ R19, R4, R19 ;  /* 0x0000001304137220 */ /* 0x001fce0000410000 */
.L_x_7108:
[----:B------:R-:W-:Y:S05]  /*2470*/  BSYNC B0 ;  /* 0x0000000000007941 */ /* 0x000fea0003800000 */
.L_x_7107:
        /* <DEDUP_REMOVED lines=36> */
.L_x_7114:
[----:B------:R-:W-:Y:S05]  /*26c0*/  BSYNC B1 ;  /* 0x0000000000017941 */ /* 0x000fea0003800000 */
.L_x_7113:
[----:B------:R-:W0:Y:S02]  /*26d0*/  MUFU.TANH R4, R4 ;  /* 0x0000000400047308 */ /* 0x000e240000002400 */
[----:B0-----:R-:W-:-:S07]  /*26e0*/  FMUL.FTZ R13, R4, R13 ;  /* 0x0000000d040d7220 */ /* 0x001fce0000410000 */
.L_x_7112:
[----:B------:R-:W-:Y:S05]  /*26f0*/  BSYNC B0 ;  /* 0x0000000000007941 */ /* 0x000fea0003800000 */
.L_x_7111:
        /* <DEDUP_REMOVED lines=36> */
.L_x_7118:
[----:B------:R-:W-:Y:S05]  /*2940*/  BSYNC B1 ;  /* 0x0000000000017941 */ /* 0x000fea0003800000 */
.L_x_7117:
[----:B------:R-:W0:Y:S02]  /*2950*/  MUFU.TANH R3, R4 ;  /* 0x0000000400037308 */ /* 0x000e240000002400 */
[----:B0-----:R-:W-:-:S07]  /*2960*/  FMUL.FTZ R12, R3, R12 ;  /* 0x0000000c030c7220 */ /* 0x001fce0000410000 */
.L_x_7116:
[----:B------:R-:W-:Y:S05]  /*2970*/  BSYNC B0 ;  /* 0x0000000000007941 */ /* 0x000fea0003800000 */
.L_x_7115:
[----:B------:R-:W0:Y:S01]  /*2980*/  @!P0 LDC.64 R4, c[0x0][0x218] ;  /* 0x00008600ff048b82 */ /* 0x000e220000000a00 */
[----:B------:R-:W-:Y:S01]  /*2990*/  @!P0 IADD3 R3, R0, R18, RZ ;  /* 0x0000001200038210 */ /* 0x000fe20007ffe0ff */
[----:B------:R-:W-:Y:S01]  /*29a0*/  BSSY B0, `(.L_x_7119) ;  /* 0x0000030000007945 */ /* 0x000fe20003800000 */
[----:B------:R-:W-:-:S03]  /*29b0*/  @!P0 IADD3 R18, R18, 0x80, RZ ;  /* 0x0000008012128810 */ /* 0x000fc60007ffe0ff */
[----:B------:R-:W-:Y:S01]  /*29c0*/  BSSY B1, `(.L_x_7120) ;  /* 0x0000027000017945 */ /* 0x000fe20003800000 */
[----:B0-----:R-:W-:-:S05]  /*29d0*/  @!P0 IMAD.WIDE.U32 R4, R3, 0x4, R4 ;  /* 0x0000000403048825 */ /* 0x001fca00078e0004 */
[----:B-----5:R0:W-:Y:S01]  /*29e0*/  @!P0 STG.E desc[UR4][R4.64], R20 ;  /* 0x0000001404008986 */ /* 0x0201e2000c101904 */
[----:B------:R-:W-:-:S13]  /*29f0*/  ISETP.GE.AND P0, PT, R18, R17, PT ;  /* 0x000000111200720c */ /* 0x000fda0003f06270 */
[----:B0-----:R-:W-:Y:S05]  /*2a00*/  @P0 BRA `(.L_x_7121) ;  /* 0x0000000000300947 */ /* 0x001fea0003800000 */
[----:B------:R-:W0:Y:S01]  /*2a10*/  LDC.64 R4, c[0x0][0x218] ;  /* 0x00008600ff047b82 */ /* 0x000e220000000a00 */
[----:B------:R-:W-:Y:S02]  /*2a20*/  IADD3 R3, R0, R18, RZ ;  /* 0x0000001200037210 */ /* 0x000fe40007ffe0ff */
[----:B------:R-:W-:-:S04]  /*2a30*/  IADD3 R18, R18, 0x80, RZ ;  /* 0x0000008012127810 */ /* 0x000fc80007ffe0ff */
        /* <DEDUP_REMOVED lines=9> */
.L_x_7121:
[----:B------:R-:W-:-:S13]  /*2ad0*/  ISETP.GE.AND P0, PT, R18, R17, PT ;  /* 0x000000111200720c */ /* 0x000fda0003f06270 */
[----:B------:R-:W-:Y:S05]  /*2ae0*/  @P0 BRA `(.L_x_7123) ;  /* 0x0000000000300947 */ /* 0x000fea0003800000 */
[----:B0-----:R-:W0:Y:S01]  /*2af0*/  LDC.64 R4, c[0x0][0x218] ;  /* 0x00008600ff047b82 */ /* 0x001e220000000a00 */
[----:B------:R-:W-:Y:S02]  /*2b00*/  IADD3 R3, R0, R18, RZ ;  /* 0x0000001200037210 */ /* 0x000fe40007ffe0ff */
[----:B------:R-:W-:-:S03]  /*2b10*/  IADD3 R18, R18, 0x80, RZ ;  /* 0x0000008012127810 */ /* 0x000fc60007ffe0ff */
[----:B0-----:R-:W-:-:S05]  /*2b20*/  IMAD.WIDE.U32 R4, R3, 0x4, R4 ;  /* 0x0000000403047825 */ /* 0x001fca00078e0004 */
[----:B------:R1:W-:Y:S02]  /*2b30*/  STG.E desc[UR4][R4.64], R2 ;  /* 0x0000000204007986 */ /* 0x0003e4000c101904 */
.L_x_7122:
[----:B------:R-:W-:-:S13]  /*2b40*/  ISETP.GE.AND P0, PT, R18, R17, PT ;  /* 0x000000111200720c */ /* 0x000fda0003f06270 */
[----:B------:R-:W-:Y:S05]  /*2b50*/  @P0 BRA `(.L_x_7124) ;  /* 0x0000000000340947 */ /* 0x000fea0003800000 */
[----:B-1----:R-:W1:Y:S01]  /*2b60*/  LDC.64 R2, c[0x0][0x218] ;  /* 0x00008600ff027b82 */ /* 0x002e620000000a00 */
[----:B0-----:R-:W-:Y:S02]  /*2b70*/  IADD3 R5, R0, R18, RZ ;  /* 0x0000001200057210 */ /* 0x001fe40007ffe0ff */
[----:B------:R-:W-:-:S03]  /*2b80*/  IADD3 R18, R18, 0x80, RZ ;  /* 0x0000008012127810 */ /* 0x000fc60007ffe0ff */
[----:B-1----:R-:W-:-:S05]  /*2b90*/  IMAD.WIDE.U32 R2, R5, 0x4, R2 ;  /* 0x0000000405027825 */ /* 0x002fca00078e0002 */
[----:B------:R1:W-:Y:S02]  /*2ba0*/  STG.E desc[UR4][R2.64], R21 ;  /* 0x0000001502007986 */ /* 0x0003e4000c101904 */
.L_x_7123:
[----:B------:R-:W-:-:S13]  /*2bb0*/  ISETP.GE.AND P0, PT, R18, R17, PT ;  /* 0x000000111200720c */ /* 0x000fda0003f06270 */
[----:B------:R-:W-:Y:S05]  /*2bc0*/  @P0 BREAK B1 ;  /* 0x0000000000010942 */ /* 0x000fea0003800000 */
[----:B------:R-:W-:Y:S05]  /*2bd0*/  @P0 BRA `(.L_x_7125) ;  /* 0x0000000000300947 */ /* 0x000fea0003800000 */
[----:B-1----:R-:W1:Y:S01]  /*2be0*/  LDC.64 R2, c[0x0][0x218] ;  /* 0x00008600ff027b82 */ /* 0x002e620000000a00 */
[----:B0-----:R-:W-:Y:S02]  /*2bf0*/  IADD3 R5, R0, R18, RZ ;  /* 0x0000001200057210 */ /* 0x001fe40007ffe0ff */
[----:B------:R-:W-:-:S03]  /*2c00*/  IADD3 R18, R18, 0x80, RZ ;  /* 0x0000008012127810 */ /* 0x000fc60007ffe0ff */
[----:B-1----:R-:W-:-:S05]  /*2c10*/  IMAD.WIDE.U32 R2, R5, 0x4, R2 ;  /* 0x0000000405027825 */ /* 0x002fca00078e0002 */
[----:B------:R2:W-:Y:S02]  /*2c20*/  STG.E desc[UR4][R2.64], R19 ;  /* 0x0000001302007986 */ /* 0x0005e4000c101904 */
.L_x_7124:
[----:B------:R-:W-:Y:S05]  /*2c30*/  BSYNC B1 ;  /* 0x0000000000017941 */ /* 0x000fea0003800000 */
.L_x_7120:
[----:B------:R-:W-:-:S13]  /*2c40*/  ISETP.GE.AND P0, PT, R18, R17, PT ;  /* 0x000000111200720c */ /* 0x000fda0003f06270 */
[----:B-12---:R-:W1:Y:S01]  /*2c50*/  @!P0 LDC.64 R2, c[0x0][0x218] ;  /* 0x00008600ff028b82 */ /* 0x006e620000000a00 */
[----:B0-----:R-:W-:Y:S02]  /*2c60*/  @!P0 IADD3 R5, R0, R18, RZ ;  /* 0x0000001200058210 */ /* 0x001fe40007ffe0ff */
[----:B------:R-:W-:-:S03]  /*2c70*/  @!P0 IADD3 R18, R18, 0x80, RZ ;  /* 0x0000008012128810 */ /* 0x000fc60007ffe0ff */
[----:B-1----:R-:W-:-:S05]  /*2c80*/  @!P0 IMAD.WIDE.U32 R2, R5, 0x4, R2 ;  /* 0x0000000405028825 */ /* 0x002fca00078e0002 */
[----:B------:R2:W-:Y:S02]  /*2c90*/  @!P0 STG.E desc[UR4][R2.64], R13 ;  /* 0x0000000d02008986 */ /* 0x0005e4000c101904 */
.L_x_7125:
[----:B------:R-:W-:Y:S05]  /*2ca0*/  BSYNC B0 ;  /* 0x0000000000007941 */ /* 0x000fea0003800000 */
.L_x_7119:
[----:B------:R-:W-:Y:S05]  /*2cb0*/  WARPSYNC.ALL ;  /* 0x0000000000007948 */ /* 0x000fea0003800000 */
[----:B------:R-:W-:-:S13]  /*2cc0*/  ISETP.GE.AND P0, PT, R18, R17, PT ;  /* 0x000000111200720c */ /* 0x000fda0003f06270 */
[----:B------:R-:W-:Y:S05]  /*2cd0*/  @P0 EXIT ;  /* 0x000000000000094d */ /* 0x000fea0003800000 */
[----:B-12---:R-:W1:Y:S01]  /*2ce0*/  LDC.64 R2, c[0x0][0x218] ;  /* 0x00008600ff027b82 */ /* 0x006e620000000a00 */
[----:B0-----:R-:W-:-:S05]  /*2cf0*/  IADD3 R5, R0, R18, RZ ;  /* 0x0000001200057210 */ /* 0x001fca0007ffe0ff */
[----:B-1----:R-:W-:-:S05]  /*2d00*/  IMAD.WIDE.U32 R2, R5, 0x4, R2 ;  /* 0x0000000405027825 */ /* 0x002fca00078e0002 */
[----:B------:R-:W-:Y:S01]  /*2d10*/  STG.E desc[UR4][R2.64], R12 ;  /* 0x0000000c02007986 */ /* 0x000fe2000c101904 */
[----:B------:R-:W-:Y:S05]  /*2d20*/  EXIT ;  /* 0x000000000000794d */ /* 0x000fea0003800000 */
.L_x_7126:
        /* <DEDUP_REMOVED lines=13> */
.L_x_8620:


//--------------------- .text._ZN2at6native29vectorized_elementwise_kernelILi4EZZZNS0_61_GLOBAL__N__b29612f4_23_ActivationMishKernel_cu_9e10b42f_310211mish_kernelERNS_18TensorIteratorBaseEENKUlvE_clEvENKUlvE0_clEvEUlfE_St5arrayIPcLm2EEEEviT0_T1_ --------------------------
	.section	.text._ZN2at6native29vectorized_elementwise_kernelILi4EZZZNS0_61_GLOBAL__N__b29612f4_23_ActivationMishKernel_cu_9e10b42f_310211mish_kernelERNS_18TensorIteratorBaseEENKUlvE_clEvENKUlvE0_clEvEUlfE_St5arrayIPcLm2EEEEviT0_T1_,"ax",@progbits
	.align	128
        .global         _ZN2at6native29vectorized_elementwise_kernelILi4EZZZNS0_61_GLOBAL__N__b29612f4_23_ActivationMishKernel_cu_9e10b42f_310211mish_kernelERNS_18TensorIteratorBaseEENKUlvE_clEvENKUlvE0_clEvEUlfE_St5arrayIPcLm2EEEEviT0_T1_
        .type           _ZN2at6native29vectorized_elementwise_kernelILi4EZZZNS0_61_GLOBAL__N__b29612f4_23_ActivationMishKernel_cu_9e10b42f_310211mish_kernelERNS_18TensorIteratorBaseEENKUlvE_clEvENKUlvE0_clEvEUlfE_St5arrayIPcLm2EEEEviT0_T1_,@function
        .size           _ZN2at6native29vectorized_elementwise_kernelILi4EZZZNS0_61_GLOBAL__N__b29612f4_23_ActivationMishKernel_cu_9e10b42f_310211mish_kernelERNS_18TensorIteratorBaseEENKUlvE_clEvENKUlvE0_clEvEUlfE_St5arrayIPcLm2EEEEviT0_T1_,(.L_x_8621 - _ZN2at6native29vectorized_elementwise_kernelILi4EZZZNS0_61_GLOBAL__N__b29612f4_23_ActivationMishKernel_cu_9e10b42f_310211mish_kernelERNS_18TensorIteratorBaseEENKUlvE_clEvENKUlvE0_clEvEUlfE_St5arrayIPcLm2EEEEviT0_T1_)
        .other          _ZN2at6native29vectorized_elementwise_kernelILi4EZZZNS0_61_GLOBAL__N__b29612f4_23_ActivationMishKernel_cu_9e10b42f_310211mish_kernelERNS_18TensorIteratorBaseEENKUlvE_clEvENKUlvE0_clEvEUlfE_St5arrayIPcLm2EEEEviT0_T1_,@"STO_CUDA_ENTRY STV_DEFAULT"
_ZN2at6native29vectorized_elementwise_kernelILi4EZZZNS0_61_GLOBAL__N__b29612f4_23_ActivationMishKernel_cu_9e10b42f_310211mish_kernelERNS_18TensorIteratorBaseEENKUlvE_clEvENKUlvE0_clEvEUlfE_St5arrayIPcLm2EEEEviT0_T1_:
.text._ZN2at6native29vectorized_elementwise_kernelILi4EZZZNS0_61_GLOBAL__N__b29612f4_23_ActivationMishKernel_cu_9e10b42f_310211mish_kernelERNS_18TensorIteratorBaseEENKUlvE_clEvENKUlvE0_clEvEUlfE_St5arrayIPcLm2EEEEviT0_T1_:
        /* <DEDUP_REMOVED lines=12> */
[----:B------:R-:W2:Y:S04]  /*00c0*/  LDG.E.128 R8, desc[UR4][R14.64] ;  /* 0x000000040e087981 */ /* 0x000ea8000c1e1d00 */
[----:B------:R0:W3:Y:S01]  /*00d0*/  LDG.E.128 R4, desc[UR4][R14.64+0x800] ;  /* 0x000800040e047981 */ /* 0x0000e2000c1e1d00 */
[----:B------:R-:W-:Y:S01]  /*00e0*/  HFMA2.MMA R21, -RZ, RZ, 1.625, 0 ;  /* 0x3e800000ff157435 */ /* 0x000fe200000001ff */
[----:B------:R-:W-:Y:S01]  /*00f0*/  MOV R3, 0x3d39bf78 ;  /* 0x3d39bf7800037802 */ /* 0x000fe20000000f00 */
[----:B------:R-:W-:Y:S01]  /*0100*/  BSSY B0, `(.L_x_7128) ;  /* 0x0000065000007945 */ /* 0x000fe20003800000 */
[----:B--2---:R-:W-:Y:S01]  /*0110*/  FMUL.FTZ R17, R8, 1.4426950216293334961 ;  /* 0x3fb8aa3b08117820 */ /* 0x004fe20000410000 */
[----:B------:R-:W-:Y:S01]  /*0120*/  FMUL.FTZ R18, R9, 1.4426950216293334961 ;  /* 0x3fb8aa3b09127820 */ /* 0x000fe20000410000 */
[----:B0-----:R-:W-:Y:S01]  /*0130*/  FMUL.FTZ R15, R10, 1.4426950216293334961 ;  /* 0x3fb8aa3b0a0f7820 */ /* 0x001fe20000410000 */
[----:B------:R-:W-:-:S03]  /*0140*/  FMUL.FTZ R22, R11, 1.4426950216293334961 ;  /* 0x3fb8aa3b0b167820 */ /* 0x000fc60000410000 */
        /* <DEDUP_REMOVED lines=8> */
[----:B------:R-:W-:Y:S02]  /*01d0*/  ISETP.GE.U32.AND P1, PT, R18, 0x7f800000, PT ;  /* 0x7f8000001200780c */ /* 0x000fe40003f26070 */
[----:B------:R-:W-:Y:S02]  /*01e0*/  IADD3 R20, -R2, 0x40800000, RZ ;  /* 0x4080000002147810 */ /* 0x000fe40007ffe1ff */
[-C--:B------:R-:W-:Y:S02]  /*01f0*/  IADD3 R16, R17, -R2.reuse, RZ ;  /* 0x8000000211107210 */ /* 0x080fe40007ffe0ff */
[----:B------:R-:W-:Y:S01]  /*0200*/  IADD3 R14, R14, -0x3f400000, RZ ;  /* 0xc0c000000e0e7810 */ /* 0x000fe20007ffe0ff */
[----:B------:R-:W-:Y:S01]  /*0210*/  FFMA.FTZ R13, R20, R21, -1 ;  /* 0xbf800000140d7423 */ /* 0x000fe20000010015 */
[----:B------:R-:W-:-:S02]  /*0220*/  I2FP.F32.S32 R2, R2 ;  /* 0x0000000200027245 */ /* 0x000fc40000201400 */
[----:B------:R-:W-:Y:S01]  /*0230*/  LOP3.LUT R25, R14, 0xff800000, RZ, 0xc0, !PT ;  /* 0xff8000000e197812 */ /* 0x000fe200078ec0ff */
[----:B------:R-:W-:Y:S02]  /*0240*/  FADD.FTZ R16, R16, R13 ;  /* 0x0000000d10107221 */ /* 0x000fe40000010000 */
[----:B------:R-:W-:Y:S01]  /*0250*/  FMUL.FTZ R2, R2, 1.1920928955078125e-07 ;  /* 0x3400000002027820 */ /* 0x000fe20000410000 */
[----:B------:R-:W-:Y:S01]  /*0260*/  IADD3 R20, -R25, 0x40800000, RZ ;  /* 0x4080000019147810 */ /* 0x000fe20007ffe1ff */
[----:B------:R-:W-:Y:S01]  /*0270*/  FFMA.FTZ R13, R16, -R3, 0.10546888411045074463 ;  /* 0x3dd80012100d7423 */ /* 0x000fe20000010803 */
[-C--:B------:R-:W-:Y:S02]  /*0280*/  IADD3 R14, R18, -R25.reuse, RZ ;  /* 0x80000019120e7210 */ /* 0x080fe40007ffe0ff */
[----:B------:R-:W-:Y:S01]  /*0290*/  I2FP.F32.S32 R25, R25 ;  /* 0x0000001900197245 */ /* 0x000fe20000201400 */
[----:B------:R-:W-:Y:S01]  /*02a0*/  FFMA.FTZ R13, R16, R13, -0.13229703903198242188 ;  /* 0xbe0778e0100d7423 */ /* 0x000fe2000001000d */
[----:B------:R-:W-:Y:S01]  /*02b0*/  FFMA.FTZ R23, R20, R21, -1 ;  /* 0xbf80000014177423 */ /* 0x000fe20000010015 */
[----:B--2---:R-:W-:-:S02]  /*02c0*/  FADD.FTZ.RZ R20, R15, 1 ;  /* 0x3f8000000f147421 */ /* 0x004fc4000001c000 */
[----:B------:R-:W-:Y:S01]  /*02d0*/  FFMA.FTZ R13, R16, R13, 0.14491446316242218018 ;  /* 0x3e146475100d7423 */ /* 0x000fe2000001000d */
[----:B------:R-:W-:Y:S01]  /*02e0*/  FADD.FTZ R14, R14, R23 ;  /* 0x000000170e0e7221 */ /* 0x000fe20000010000 */
[----:B------:R-:W-:Y:S01]  /*02f0*/  FMUL.FTZ R25, R25, 1.1920928955078125e-07 ;  /* 0x3400000019197820 */ /* 0x000fe20000410000 */
[----:B------:R-:W-:Y:S01]  /*0300*/  IADD3 R20, R20, -0x3f400000, RZ ;  /* 0xc0c0000014147810 */ /* 0x000fe20007ffe0ff */
[----:B------:R-:W-:Y:S01]  /*0310*/  FFMA.FTZ R13, R16, R13, -0.16641564667224884033 ;  /* 0xbe2a68dd100d7423 */ /* 0x000fe2000001000d */
[----:B------:R-:W-:-:S03]  /*0320*/  FFMA.FTZ R23, R14, -R3, 0.10546888411045074463 ;  /* 0x3dd800120e177423 */ /* 0x000fc60000010803 */
[----:B------:R-:W-:Y:S01]  /*0330*/  FFMA.FTZ R19, R16, R13, 0.19988867640495300293 ;  /* 0x3e4caf9e10137423 */ /* 0x000fe2000001000d */
[----:B------:R-:W-:Y:S01]  /*0340*/  FFMA.FTZ R23, R14, R23, -0.13229703903198242188 ;  /* 0xbe0778e00e177423 */ /* 0x000fe20000010017 */
[----:B------:R0:W1:Y:S02]  /*0350*/  MUFU.EX2 R13, R22 ;  /* 0x00000016000d7308 */ /* 0x0000640000000800 */
[----:B------:R-:W-:Y:S01]  /*0360*/  FFMA.FTZ R19, R16, R19, -0.25000196695327758789 ;  /* 0xbe80004210137423 */ /* 0x000fe20000010013 */
[----:B------:R-:W-:-:S03]  /*0370*/  FFMA.FTZ R23, R14, R23, 0.14491446316242218018 ;  /* 0x3e1464750e177423 */ /* 0x000fc60000010017 */
[----:B------:R-:W-:Y:S01]  /*0380*/  FFMA.FTZ R19, R16, R19, 0.33333510160446166992 ;  /* 0x3eaaaae610137423 */ /* 0x000fe20000010013 */
[----:B------:R-:W-:Y:S01]  /*0390*/  FFMA.FTZ R23, R14, R23, -0.16641564667224884033 ;  /* 0xbe2a68dd0e177423 */ /* 0x000fe20000010017 */
[----:B0-----:R-:W-:Y:S02]  /*03a0*/  LOP3.LUT R22, R20, 0xff800000, RZ, 0xc0, !PT ;  /* 0xff80000014167812 */ /* 0x001fe400078ec0ff */
[----:B------:R-:W-:Y:S01]  /*03b0*/  FFMA.FTZ R19, R16, R19, -0.5 ;  /* 0xbf00000010137423 */ /* 0x000fe20000010013 */
[----:B------:R-:W-:-:S03]  /*03c0*/  FFMA.FTZ R23, R14, R23, 0.19988867640495300293 ;  /* 0x3e4caf9e0e177423 */ /* 0x000fc60000010017 */
[----:B------:R-:W-:Y:S01]  /*03d0*/  FMUL.FTZ R19, R16, R19 ;  /* 0x0000001310137220 */ /* 0x000fe20000410000 */
[----:B------:R-:W-:Y:S01]  /*03e0*/  FFMA.FTZ R23, R14, R23, -0.25000196695327758789 ;  /* 0xbe8000420e177423 */ /* 0x000fe20000010017 */
[----:B-1----:R-:W-:Y:S02]  /*03f0*/  FADD.FTZ.RZ R20, R13, 1 ;  /* 0x3f8000000d147421 */ /* 0x002fe4000001c000 */
[----:B------:R-:W-:Y:S01]  /*0400*/  FFMA.FTZ R19, R16, R19, R16 ;  /* 0x0000001310137223 */ /* 0x000fe20000010010 */
[----:B------:R-:W-:Y:S01]  /*0410*/  IADD3 R16, -R22, 0x40800000, RZ ;  /* 0x4080000016107810 */ /* 0x000fe20007ffe1ff */
[----:B------:R-:W-:Y:S01]  /*0420*/  FFMA.FTZ R23, R14, R23, 0.33333510160446166992 ;  /* 0x3eaaaae60e177423 */ /* 0x000fe20000010017 */
[----:B------:R-:W-:Y:S01]  /*0430*/  IADD3 R24, R20, -0x3f400000, RZ ;  /* 0xc0c0000014187810 */ /* 0x000fe20007ffe0ff */
[----:B------:R-:W-:Y:S01]  /*0440*/  FFMA.FTZ R19, R2, 0.69314718246459960938, R19 ;  /* 0x3f31721802137823 */ /* 0x000fe20000010013 */
[----:B------:R-:W-:Y:S01]  /*0450*/  IADD3 R20, R15, -R22, RZ ;  /* 0x800000160f147210 */ /* 0x000fe20007ffe0ff */
[----:B------:R-:W-:Y:S01]  /*0460*/  FFMA.FTZ R27, R16, R21, -1 ;  /* 0xbf800000101b7423 */ /* 0x000fe20000010015 */
[----:B------:R-:W-:Y:S01]  /*0470*/  LOP3.LUT R16, R24, 0xff800000, RZ, 0xc0, !PT ;  /* 0xff80000018107812 */ /* 0x000fe200078ec0ff */
[----:B------:R-:W-:Y:S01]  /*0480*/  FFMA.FTZ R23, R14, R23, -0.5 ;  /* 0xbf0000000e177423 */ /* 0x000fe20000010017 */
[----:B---3--:R-:W-:Y:S01]  /*0490*/  FMUL.FTZ R2, R5, 1.4426950216293334961 ;  /* 0x3fb8aa3b05027820 */ /* 0x008fe20000410000 */
[----:B------:R-:W-:Y:S01]  /*04a0*/  FADD.FTZ R20, R20, R27 ;  /* 0x0000001b14147221 */ /* 0x000fe20000010000 */
[----:B------:R-:W-:Y:S01]  /*04b0*/  IADD3 R24, -R16, 0x40800000, RZ ;  /* 0x4080000010187810 */ /* 0x000fe20007ffe1ff */
[----:B------:R-:W-:Y:S01]  /*04c0*/  FMUL.FTZ R23, R14, R23 ;  /* 0x000000170e177220 */ /* 0x000fe20000410000 */
[----:B------:R-:W-:Y:S01]  /*04d0*/  IADD3 R29, R13, -R16, RZ ;  /* 0x800000100d1d7210 */ /* 0x000fe20007ffe0ff */
[----:B------:R-:W-:Y:S01]  /*04e0*/  FFMA.FTZ R27, R20, -R3, 0.10546888411045074463 ;  /* 0x3dd80012141b7423 */ /* 0x000fe20000010803 */
[----:B------:R-:W-:Y:S01]  /*04f0*/  MUFU.EX2 R2, R2 ;  /* 0x0000000200027308 */ /* 0x000fe20000000800 */
[----:B------:R-:W-:Y:S01]  /*0500*/  FFMA.FTZ R24, R24, R21, -1 ;  /* 0xbf80000018187423 */ /* 0x000fe20000010015 */
[----:B------:R-:W-:Y:S01]  /*0510*/  FFMA.FTZ R14, R14, R23, R14 ;  /* 0x000000170e0e7223 */ /* 0x000fe2000001000e */
[C---:B------:R-:W-:Y:S01]  /*0520*/  FFMA.FTZ R27, R20.reuse, R27, -0.13229703903198242188 ;  /* 0xbe0778e0141b7423 */ /* 0x040fe2000001001b */
[----:B------:R-:W-:Y:S01]  /*0530*/  I2FP.F32.S32 R22, R22 ;  /* 0x0000001600167245 */ /* 0x000fe20000201400 */
[----:B------:R-:W-:Y:S01]  /*0540*/  FADD.FTZ R24, R29, R24 ;  /* 0x000000181d187221 */ /* 0x000fe20000010000 */
[----:B------:R-:W-:Y:S01]  /*0550*/  FFMA.FTZ R14, R25, 0.69314718246459960938, R14 ;  /* 0x3f317218190e7823 */ /* 0x000fe2000001000e */
[----:B------:R-:W-:-:S02]  /*0560*/  FFMA.FTZ R27, R20, R27, 0.14491446316242218018 ;  /* 0x3e146475141b7423 */ /* 0x000fc4000001001b */
[----:B------:R-:W-:Y:S01]  /*0570*/  FFMA.FTZ R23, R24, -R3, 0.10546888411045074463 ;  /* 0x3dd8001218177423 */ /* 0x000fe20000010803 */
[----:B------:R-:W-:Y:S01]  /*0580*/  FMUL.FTZ R22, R22, 1.1920928955078125e-07 ;  /* 0x3400000016167820 */ /* 0x000fe20000410000 */
[----:B------:R-:W-:Y:S02]  /*0590*/  FFMA.FTZ R27, R20, R27, -0.16641564667224884033 ;  /* 0xbe2a68dd141b7423 */ /* 0x000fe4000001001b */
[----:B------:R-:W-:Y:S02]  /*05a0*/  FFMA.FTZ R23, R24, R23, -0.13229703903198242188 ;  /* 0xbe0778e018177423 */ /* 0x000fe40000010017 */
[----:B------:R-:W-:Y:S02]  /*05b0*/  FFMA.FTZ R27, R20, R27, 0.19988867640495300293 ;  /* 0x3e4caf9e141b7423 */ /* 0x000fe4000001001b */
[----:B------:R-:W-:Y:S02]  /*05c0*/  FFMA.FTZ R23, R24, R23, 0.14491446316242218018 ;  /* 0x3e14647518177423 */ /* 0x000fe40000010017 */
[----:B------:R-:W-:-:S02]  /*05d0*/  FFMA.FTZ R27, R20, R27, -0.25000196695327758789 ;  /* 0xbe800042141b7423 */ /* 0x000fc4000001001b */
[----:B------:R-:W-:Y:S02]  /*05e0*/  FFMA.FTZ R29, R24, R23, -0.16641564667224884033 ;  /* 0xbe2a68dd181d7423 */ /* 0x000fe40000010017 */
[----:B------:R-:W-:Y:S02]  /*05f0*/  FFMA.FTZ R27, R20, R27, 0.33333510160446166992 ;  /* 0x3eaaaae6141b7423 */ /* 0x000fe4000001001b */
[----:B------:R-:W-:Y:S02]  /*0600*/  FFMA.FTZ R29, R24, R29, 0.19988867640495300293 ;  /* 0x3e4caf9e181d7423 */ /* 0x000fe4000001001d */
[----:B------:R-:W-:Y:S02]  /*0610*/  FFMA.FTZ R27, R20, R27, -0.5 ;  /* 0xbf000000141b7423 */ /* 0x000fe4000001001b */
[----:B------:R-:W-:Y:S02]  /*0620*/  FFMA.FTZ R29, R24, R29, -0.25000196695327758789 ;  /* 0xbe800042181d7423 */ /* 0x000fe4000001001d */
[----:B------:R-:W-:-:S02]  /*0630*/  FMUL.FTZ R23, R20, R27 ;  /* 0x0000001b14177220 */ /* 0x000fc40000410000 */
[----:B------:R-:W-:Y:S02]  /*0640*/  FFMA.FTZ R29, R24, R29, 0.33333510160446166992 ;  /* 0x3eaaaae6181d7423 */ /* 0x000fe4000001001d */
[----:B------:R-:W-:Y:S01]  /*0650*/  FFMA.FTZ R23, R20, R23, R20 ;  /* 0x0000001714177223 */ /* 0x000fe20000010014 */
[----:B------:R-:W-:Y:S01]  /*0660*/  FMUL.FTZ R20, R4, 1.4426950216293334961 ;  /* 0x3fb8aa3b04147820 */ /* 0x000fe20000410000 */
[----:B------:R-:W-:Y:S02]  /*0670*/  FFMA.FTZ R29, R24, R29, -0.5 ;  /* 0xbf000000181d7423 */ /* 0x000fe4000001001d */
[----:B------:R-:W-:Y:S02]  /*0680*/  FFMA.FTZ R23, R22, 0.69314718246459960938, R23 ;  /* 0x3f31721816177823 */ /* 0x000fe40000010017 */
[C---:B------:R-:W-:Y:S01]  /*0690*/  FMUL.FTZ R29, R24.reuse, R29 ;  /* 0x0000001d181d7220 */ /* 0x040fe20000410000 */
[----:B------:R-:W0:Y:S03]  /*06a0*/  MUFU.EX2 R20, R20 ;  /* 0x0000001400147308 */ /* 0x000e260000000800 */
[----:B------:R-:W-:Y:S01]  /*06b0*/  FFMA.FTZ R24, R24, R29, R24 ;  /* 0x0000001d18187223 */ /* 0x000fe20000010018 */
[----:B0-----:R-:W-:-:S05]  /*06c0*/  FADD.FTZ.RZ R25, R20, 1 ;  /* 0x3f80000014197421 */ /* 0x001fca000001c000 */
        /* <DEDUP_REMOVED lines=8> */
.L_x_7129:
[----:B------:R-:W-:Y:S05]  /*0750*/  BSYNC B0 ;  /* 0x0000000000007941 */ /* 0x000fea0003800000 */
.L_x_7128:
[----:B------:R-:W-:Y:S01]  /*0760*/  BSSY B0, `(.L_x_7130) ;  /* 0x0000009000007945 */ /* 0x000fe20003800000 */
[----:B------:R-:W-:Y:S01]  /*0770*/  FADD.FTZ.RZ R17, R2, 1 ;  /* 0x3f80000002117421 */ /* 0x000fe2000001c000 */
[----:B------:R-:W-:Y:S02]  /*0780*/  IADD3 R22, -R25, 0x40800000, RZ ;  /* 0x4080000019167810 */ /* 0x000fe40007ffe1ff */
[----:B------:R-:W-:Y:S05]  /*0790*/  @!P1 BRA `(.L_x_7131) ;  /* 0x0000000000149947 */ /* 0x000fea0003800000 */
[----:B------:R-:W-:-:S13]  /*07a0*/  ISETP.GE.AND P0, PT, R18, -0x407fffff, PT ;  /* 0xbf8000011200780c */ /* 0x000fda0003f06270 */
[----:B------:R-:W-:-:S05]  /*07b0*/  @P0 MOV R27, 0x7f800000 ;  /* 0x7f800000001b0802 */ /* 0x000fca0000000f00 */
[C---:B------:R-:W-:Y:S01]  /*07c0*/  @P0 FFMA.FTZ R14, R18.reuse, R27, +INF ;  /* 0x7f800000120e0423 */ /* 0x040fe2000001001b */
[----:B------:R-:W-:-:S04]  /*07d0*/  FSETP.NEU.FTZ.AND P0, PT, R18, RZ, PT ;  /* 0x000000ff1200720b */ /* 0x000fc80003f1d000 */
[----:B------:R-:W-:-:S09]  /*07e0*/  FSEL R14, R14, -RZ, P0 ;  /* 0x800000ff0e0e7208 */ /* 0x000fd20000000000 */
.L_x_7131:
[----:B------:R-:W-:Y:S05]  /*07f0*/  BSYNC B0 ;  /* 0x0000000000007941 */ /* 0x000fea0003800000 */
.L_x_7130:
[----:B------:R-:W-:Y:S01]  /*0800*/  IADD3 R17, R17, -0x3f400000, RZ ;  /* 0xc0c0000011117810 */ /* 0x000fe20007ffe0ff */
[----:B------:R-:W-:Y:S01]  /*0810*/  FFMA.FTZ R27, R22, R21, -1 ;  /* 0xbf800000161b7423 */ /* 0x000fe20000010015 */
[----:B------:R-:W-:Y:S01]  /*0820*/  ISETP.GE.U32.AND P0, PT, R15, 0x7f800000, PT ;  /* 0x7f8000000f00780c */ /* 0x000fe20003f06070 */
[----:B------:R-:W-:Y:S01]  /*0830*/  BSSY B0, `(.L_x_7132) ;  /* 0x0000012000007945 */ /* 0x000fe20003800000 */
[----:B------:R-:W-:Y:S02]  /*0840*/  LOP3.LUT R17, R17, 0xff800000, RZ, 0xc0, !PT ;  /* 0xff80000011117812 */ /* 0x000fe400078ec0ff */
[----:B------:R-:W-:Y:S02]  /*0850*/  IADD3 R18, R20, -R25, RZ ;  /* 0x8000001914127210 */ /* 0x000fe40007ffe0ff */
[----:B------:R-:W-:Y:S02]  /*0860*/  I2FP.F32.S32 R16, R16 ;  /* 0x0000001000107245 */ /* 0x000fe40000201400 */
[----:B------:R-:W-:Y:S01]  /*0870*/  IADD3 R22, -R17, 0x40800000, RZ ;  /* 0x4080000011167810 */ /* 0x000fe20007ffe1ff */
[----:B------:R-:W-:-:S02]  /*0880*/  FADD.FTZ R18, R18, R27 ;  /* 0x0000001b12127221 */ /* 0x000fc40000010000 */
[----:B------:R-:W-:Y:S01]  /*0890*/  FMUL.FTZ R27, R16, 1.1920928955078125e-07 ;  /* 0x34000000101b7820 */ /* 0x000fe20000410000 */
[----:B------:R-:W-:Y:S01]  /*08a0*/  IADD3 R16, R2, -R17, RZ ;  /* 0x8000001102107210 */ /* 0x000fe20007ffe0ff */
[----:B------:R-:W-:Y:S02]  /*08b0*/  FFMA.FTZ R29, R22, R21, -1 ;  /* 0xbf800000161d7423 */ /* 0x000fe40000010015 */
[----:B------:R-:W-:Y:S01]  /*08c0*/  FFMA.FTZ R24, R27, 0.69314718246459960938, R24 ;  /* 0x3f3172181b187823 */ /* 0x000fe20000010018 */
[----:B------:R-:W-:Y:S01]  /*08d0*/  FFMA.FTZ R27, R18, -R3, 0.10546888411045074463 ;  /* 0x3dd80012121b7423 */ /* 0x000fe20000010803 */
[----:B------:R-:W-:Y:S01]  /*08e0*/  FADD.FTZ R16, R16, R29 ;  /* 0x0000001d10107221 */ /* 0x000fe20000010000 */
[----:B------:R-:W-:Y:S06]  /*08f0*/  @!P0 BRA `(.L_x_7133) ;  /* 0x0000000000148947 */ /* 0x000fec0003800000 */
[----:B------:R-:W-:-:S13]  /*0900*/  ISETP.GE.AND P0, PT, R15, -0x407fffff, PT ;  /* 0xbf8000010f00780c */ /* 0x000fda0003f06270 */
[----:B------:R-:W-:-:S05]  /*0910*/  @P0 MOV R22, 0x7f800000 ;  /* 0x7f80000000160802 */ /* 0x000fca0000000f00 */
[C---:B------:R-:W-:Y:S01]  /*0920*/  @P0 FFMA.FTZ R23, R15.reuse, R22, +INF ;  /* 0x7f8000000f170423 */ /* 0x040fe20000010016 */
[----:B------:R-:W-:-:S04]  /*0930*/  FSETP.NEU.FTZ.AND P0, PT, R15, RZ, PT ;  /* 0x000000ff0f00720b */ /* 0x000fc80003f1d000 */
[----:B------:R-:W-:-:S09]  /*0940*/  FSEL R23, R23, -RZ, P0 ;  /* 0x800000ff17177208 */ /* 0x000fd20000000000 */
.L_x_7133:
[----:B------:R-:W-:Y:S05]  /*0950*/  BSYNC B0 ;  /* 0x0000000000007941 */ /* 0x000fea0003800000 */
.L_x_7132:
        /* <DEDUP_REMOVED lines=14> */
.L_x_7135:
[----:B------:R-:W-:Y:S05]  /*0a40*/  BSYNC B0 ;  /* 0x0000000000007941 */ /* 0x000fea0003800000 */
.L_x_7134:
[----:B------:R-:W-:Y:S01]  /*0a50*/  FFMA.FTZ R15, R16, R15, -0.16641564667224884033 ;  /* 0xbe2a68dd100f7423 */ /* 0x000fe2000001000f */
[----:B------:R-:W-:Y:S01]  /*0a60*/  FFMA.FTZ R27, R18, R27, 0.19988867640495300293 ;  /* 0x3e4caf9e121b7423 */ /* 0x000fe2000001001b */
[----:B------:R-:W-:Y:S01]  /*0a70*/  FMUL.FTZ R13, R6, 1.4426950216293334961 ;  /* 0x3fb8aa3b060d7820 */ /* 0x000fe20000410000 */
[----:B------:R-:W-:Y:S01]  /*0a80*/  I2FP.F32.S32 R25, R25 ;  /* 0x0000001900197245 */ /* 0x000fe20000201400 */
[----:B------:R-:W-:Y:S01]  /*0a90*/  FFMA.FTZ R15, R16, R15, 0.19988867640495300293 ;  /* 0x3e4caf9e100f7423 */ /* 0x000fe2000001000f */
[----:B------:R-:W-:Y:S01]  /*0aa0*/  FFMA.FTZ R27, R18, R27, -0.25000196695327758789 ;  /* 0xbe800042121b7423 */ /* 0x000fe2000001001b */
[----:B------:R-:W-:Y:S01]  /*0ab0*/  I2FP.F32.S32 R17, R17 ;  /* 0x0000001100117245 */ /* 0x000fe20000201400 */
[----:B------:R-:W-:Y:S01]  /*0ac0*/  MUFU.TANH R19, R19 ;  /* 0x0000001300137308 */ /* 0x000fe20000002400 */
[----:B------:R-:W-:Y:S01]  /*0ad0*/  FFMA.FTZ R15, R16, R15, -0.25000196695327758789 ;  /* 0xbe800042100f7423 */ /* 0x000fe2000001000f */
[----:B------:R-:W-:Y:S01]  /*0ae0*/  FFMA.FTZ R27, R18, R27, 0.33333510160446166992 ;  /* 0x3eaaaae6121b7423 */ /* 0x000fe2000001001b */
[----:B------:R-:W-:Y:S01]  /*0af0*/  FMUL.FTZ R25, R25, 1.1920928955078125e-07 ;  /* 0x3400000019197820 */ /* 0x000fe20000410000 */
[----:B------:R-:W-:Y:S01]  /*0b00*/  ISETP.GE.U32.AND P0, PT, R20, 0x7f800000, PT ;  /* 0x7f8000001400780c */ /* 0x000fe20003f06070 */
[----:B------:R-:W-:Y:S01]  /*0b10*/  FFMA.FTZ R15, R16, R15, 0.33333510160446166992 ;  /* 0x3eaaaae6100f7423 */ /* 0x000fe2000001000f */
[----:B------:R-:W-:Y:S01]  /*0b20*/  FFMA.FTZ R27, R18, R27, -0.5 ;  /* 0xbf000000121b7423 */ /* 0x000fe2000001001b */
[----:B------:R-:W-:Y:S01]  /*0b30*/  FMUL.FTZ R17, R17, 1.1920928955078125e-07 ;  /* 0x3400000011117820 */ /* 0x000fe20000410000 */
[----:B------:R-:W0:Y:S01]  /*0b40*/  MUFU.EX2 R13, R13 ;  /* 0x0000000d000d7308 */ /* 0x000e220000000800 */
[----:B------:R-:W-:Y:S01]  /*0b50*/  FFMA.FTZ R15, R16, R15, -0.5 ;  /* 0xbf000000100f7423 */ /* 0x000fe2000001000f */
[----:B------:R-:W-:Y:S01]  /*0b60*/  FMUL.FTZ R27, R18, R27 ;  /* 0x0000001b121b7220 */ /* 0x000fe20000410000 */
[----:B------:R-:W-:Y:S02]  /*0b70*/  BSSY B0, `(.L_x_7136) ;  /* 0x0000017000007945 */ /* 0x000fe40003800000 */
[----:B------:R-:W-:Y:S01]  /*0b80*/  FMUL.FTZ R15, R16, R15 ;  /* 0x0000000f100f7220 */ /* 0x000fe20000410000 */
[----:B------:R-:W-:Y:S01]  /*0b90*/  FFMA.FTZ R18, R18, R27, R18 ;  /* 0x0000001b12127223 */ /* 0x000fe20000010012 */
[----:B------:R-:W-:-:S02]  /*0ba0*/  FMUL.FTZ R27, R7, 1.4426950216293334961 ;  /* 0x3fb8aa3b071b7820 */ /* 0x000fc40000410000 */
[----:B------:R-:W-:Y:S01]  /*0bb0*/  FFMA.FTZ R26, R16, R15, R16 ;  /* 0x0000000f101a7223 */ /* 0x000fe20000010010 */
[----:B------:R-:W-:Y:S01]  /*0bc0*/  FFMA.FTZ R22, R25, 0.69314718246459960938, R18 ;  /* 0x3f31721819167823 */ /* 0x000fe20000010012 */
[----:B------:R-:W1:Y:S02]  /*0bd0*/  MUFU.EX2 R15, R27 ;  /* 0x0000001b000f7308 */ /* 0x000e640000000800 */
[----:B------:R-:W-:Y:S01]  /*0be0*/  FFMA.FTZ R17, R17, 0.69314718246459960938, R26 ;  /* 0x3f31721811117823 */ /* 0x000fe2000001001a */
[----:B0-----:R-:W-:-:S05]  /*0bf0*/  FADD.FTZ.RZ R16, R13, 1 ;  /* 0x3f8000000d107421 */ /* 0x001fca000001c000 */
[----:B------:R-:W-:-:S04]  /*0c00*/  IADD3 R16, R16, -0x3f400000, RZ ;  /* 0xc0c0000010107810 */ /* 0x000fc80007ffe0ff */
[----:B------:R-:W-:Y:S01]  /*0c10*/  LOP3.LUT R16, R16, 0xff800000, RZ, 0xc0, !PT ;  /* 0xff80000010107812 */ /* 0x000fe200078ec0ff */
[----:B-1----:R-:W-:-:S03]  /*0c20*/  FADD.FTZ.RZ R26, R15, 1 ;  /* 0x3f8000000f1a7421 */ /* 0x002fc6000001c000 */
[----:B------:R-:W-:Y:S02]  /*0c30*/  IADD3 R18, -R16, 0x40800000, RZ ;  /* 0x4080000010127810 */ /* 0x000fe40007ffe1ff */
[----:B------:R-:W-:-:S03]  /*0c40*/  IADD3 R26, R26, -0x3f400000, RZ ;  /* 0xc0c000001a1a7810 */ /* 0x000fc60007ffe0ff */
[----:B------:R-:W-:Y:S01]  /*0c50*/  FFMA.FTZ R25, R18, R21, -1 ;  /* 0xbf80000012197423 */ /* 0x000fe20000010015 */
        /* <DEDUP_REMOVED lines=8> */
.L_x_7137:
[----:B------:R-:W-:Y:S05]  /*0ce0*/  BSYNC B0 ;  /* 0x0000000000007941 */ /* 0x000fea0003800000 */
.L_x_7136:
        /* <DEDUP_REMOVED lines=10> */
[----:B------:R-:W-:Y:S01]  /*0d90*/  FFMA.FTZ R25, R18, R25, -0.16641564667224884033 ;  /* 0xbe2a68dd12197423 */ /* 0x000fe20000010019 */
[----:B------:R1:W2:Y:S03]  /*0da0*/  MUFU.TANH R21, R23 ;  /* 0x0000001700157308 */ /* 0x0002a60000002400 */
        /* <DEDUP_REMOVED lines=15> */
.L_x_7139:
[----:B------:R-:W-:Y:S05]  /*0ea0*/  BSYNC B0 ;  /* 0x0000000000007941 */ /* 0x000fea0003800000 */
.L_x_7138:
[----:B------:R-:W-:Y:S01]  /*0eb0*/  FFMA.FTZ R27, R26, R3, -0.16641564667224884033 ;  /* 0xbe2a68dd1a1b7423 */ /* 0x000fe20000010003 */
[C---:B------:R-:W-:Y:S01]  /*0ec0*/  FMUL.FTZ R25, R18.reuse, R25 ;  /* 0x0000001912197220 */ /* 0x040fe20000410000 */
[----:B------:R-:W0:Y:S01]  /*0ed0*/  LDC.64 R2, c[0x0][0x218] ;  /* 0x00008600ff027b82 */ /* 0x000e220000000a00 */
[----:B------:R-:W-:Y:S01]  /*0ee0*/  ISETP.GE.U32.AND P0, PT, R13, 0x7f800000, PT ;  /* 0x7f8000000d00780c */ /* 0x000fe20003f06070 */
[----:B------:R1:W2:Y:S01]  /*0ef0*/  MUFU.TANH R23, R22 ;  /* 0x0000001600177308 */ /* 0x0002a20000002400 */
[----:B------:R-:W-:Y:S01]  /*0f00*/  FFMA.FTZ R18, R18, R25, R18 ;  /* 0x0000001912127223 */ /* 0x000fe20000010012 */
[----:B------:R-:W-:Y:S01]  /*0f10*/  I2FP.F32.S32 R25, R16 ;  /* 0x0000001000197245 */ /* 0x000fe20000201400 */
[C---:B------:R-:W-:Y:S01]  /*0f20*/  FFMA.FTZ R27, R26.reuse, R27, 0.19988867640495300293 ;  /* 0x3e4caf9e1a1b7423 */ /* 0x040fe2000001001b */
[----:B------:R-:W-:Y:S03]  /*0f30*/  BSSY B0, `(.L_x_7140) ;  /* 0x000000d000007945 */ /* 0x000fe60003800000 */
[----:B------:R-:W-:Y:S01]  /*0f40*/  FFMA.FTZ R27, R26, R27, -0.25000196695327758789 ;  /* 0xbe8000421a1b7423 */ /* 0x000fe2000001001b */
[----:B------:R1:W4:Y:S01]  /*0f50*/  MUFU.TANH R16, R17 ;  /* 0x0000001100107308 */ /* 0x0003220000002400 */
[----:B------:R-:W-:-:S02]  /*0f60*/  FMUL.FTZ R25, R25, 1.1920928955078125e-07 ;  /* 0x3400000019197820 */ /* 0x000fc40000410000 */
[C---:B------:R-:W-:Y:S02]  /*0f70*/  FFMA.FTZ R27, R26.reuse, R27, 0.33333510160446166992 ;  /* 0x3eaaaae61a1b7423 */ /* 0x040fe4000001001b */
[----:B------:R-:W-:Y:S02]  /*0f80*/  FFMA.FTZ R18, R25, 0.69314718246459960938, R18 ;  /* 0x3f31721819127823 */ /* 0x000fe40000010012 */
[----:B------:R-:W-:Y:S01]  /*0f90*/  FFMA.FTZ R27, R26, R27, -0.5 ;  /* 0xbf0000001a1b7423 */ /* 0x000fe2000001001b */
[----:B------:R-:W-:Y:S06]  /*0fa0*/  @!P0 BRA `(.L_x_7141) ;  /* 0x0000000000148947 */ /* 0x000fec0003800000 */
[----:B------:R-:W-:-:S13]  /*0fb0*/  ISETP.GE.AND P0, PT, R13, -0x407fffff, PT ;  /* 0xbf8000010d00780c */ /* 0x000fda0003f06270 */
[----:B-1----:R-:W-:-:S05]  /*0fc0*/  @P0 MOV R22, 0x7f800000 ;  /* 0x7f80000000160802 */ /* 0x002fca0000000f00 */
[C---:B------:R-:W-:Y:S01]  /*0fd0*/  @P0 FFMA.FTZ R18, R13.reuse, R22, +INF ;  /* 0x7f8000000d120423 */ /* 0x040fe20000010016 */
[----:B------:R-:W-:-:S04]  /*0fe0*/  FSETP.NEU.FTZ.AND P0, PT, R13, RZ, PT ;  /* 0x000000ff0d00720b */ /* 0x000fc80003f1d000 */
[----:B------:R-:W-:-:S09]  /*0ff0*/  FSEL R18, R18, -RZ, P0 ;  /* 0x800000ff12127208 */ /* 0x000fd20000000000 */
.L_x_7141:
[----:B------:R-:W-:Y:S05]  /*1000*/  BSYNC B0 ;  /* 0x0000000000007941 */ /* 0x000fea0003800000 */
.L_x_7140:
        /* <DEDUP_REMOVED lines=14> */
.L_x_7143:
[----:B------:R-:W-:Y:S05]  /*10f0*/  BSYNC B0 ;  /* 0x0000000000007941 */ /* 0x000fea0003800000 */
.L_x_7142:
[----:B0-----:R-:W0:Y:S01]  /*1100*/  MUFU.TANH R18, R20 ;  /* 0x0000001400127308 */ /* 0x001e220000002400 */
[----:B------:R-:W-:-:S04]  /*1110*/  IMAD.WIDE.U32 R2, R0, 0x4, R2 ;  /* 0x0000000400027825 */ /* 0x000fc800078e0002 */
[----:B------:R-:W-:Y:S01]  /*1120*/  FMUL.FTZ R8, R8, R19 ;  /* 0x0000001308087220 */ /* 0x000fe20000410000 */
[----:B------:R-:W-:Y:S01]  /*1130*/  FMUL.FTZ R9, R9, R14 ;  /* 0x0000000e09097220 */ /* 0x000fe20000410000 */
[----:B------:R-:W-:Y:S01]  /*1140*/  FMUL.FTZ R10, R10, R21 ;  /* 0x000000150a0a7220 */ /* 0x000fe20000410000 */
[----:B---3--:R-:W-:Y:S01]  /*1150*/  FMUL.FTZ R11, R11, R24 ;  /* 0x000000180b0b7220 */ /* 0x008fe20000410000 */
[----:B--2---:R-:W-:Y:S01]  /*1160*/  FMUL.FTZ R4, R4, R23 ;  /* 0x0000001704047220 */ /* 0x004fe20000410000 */
[----:B------:R-:W-:-:S04]  /*1170*/  IMAD.WIDE R2, R12, 0x10, R2 ;  /* 0x000000100c027825 */ /* 0x000fc800078e0202 */
[----:B----4-:R-:W-:Y:S01]  /*1180*/  FMUL.FTZ R5, R5, R16 ;  /* 0x0000001005057220 */ /* 0x010fe20000410000 */
[----:B------:R-:W-:Y:S01]  /*1190*/  FMUL.FTZ R6, R6, R13 ;  /* 0x0000000d06067220 */ /* 0x000fe20000410000 */
[----:B------:R-:W-:Y:S01]  /*11a0*/  STG.E.128 desc[UR4][R2.64], R8 ;  /* 0x0000000802007986 */ /* 0x000fe2000c101d04 */
[----:B0-----:R-:W-:-:S05]  /*11b0*/  FMUL.FTZ R7, R7, R18 ;  /* 0x0000001207077220 */ /* 0x001fca0000410000 */
[----:B------:R-:W-:Y:S01]  /*11c0*/  STG.E.128 desc[UR4][R2.64+0x800], R4 ;  /* 0x0008000402007986 */ /* 0x000fe2000c101d04 */
[----:B------:R-:W-:Y:S05]  /*11d0*/  EXIT ;  /* 0x000000000000794d */ /* 0x000fea0003800000 */
.L_x_7127:
        /* <DEDUP_REMOVED lines=90> */
.L_x_7147:
[----:B------:R-:W-:Y:S05]  /*1780*/  BSYNC B1 ;  /* 0x0000000000017941 */ /* 0x000fea0003800000 */
.L_x_7146:
[----:B------:R-:W0:Y:S02]  /*1790*/  MUFU.TANH R3, R3 ;  /* 0x0000000300037308 */ /* 0x000e240000002400 */
[----:B0-----:R-:W-:-:S07]  /*17a0*/  FMUL.FTZ R20, R3, R20 ;  /* 0x0000001403147220 */ /* 0x001fce0000410000 */
.L_x_7145:
[----:B------:R-:W-:Y:S05]  /*17b0*/  BSYNC B0 ;  /* 0x0000000000007941 */ /* 0x000fea0003800000 */
.L_x_7144:
        /* <DEDUP_REMOVED lines=36> */
.L_x_7151:
[----:B------:R-:W-:Y:S05]  /*1a00*/  BSYNC B1 ;  /* 0x0000000000017941 */ /* 0x000fea0003800000 */
.L_x_7150:
[----:B------:R-:W0:Y:S02]  /*1a10*/  MUFU.TANH R3, R3 ;  /* 0x0000000300037308 */ /* 0x000e240000002400 */
[----:B0-----:R-:W-:-:S07]  /*1a20*/  FMUL.FTZ R16, R3, R16 ;  /* 0x0000001003107220 */ /* 0x001fce0000410000 */
.L_x_7149:
[----:B------:R-:W-:Y:S05]  /*1a30*/  BSYNC B0 ;  /* 0x0000000000007941 */ /* 0x000fea0003800000 */
.L_x_7148:
        /* <DEDUP_REMOVED lines=36> */
.L_x_7155:
[----:B------:R-:W-:Y:S05]  /*1c80*/  BSYNC B1 ;  /* 0x0000000000017941 */ /* 0x000fea0003800000 */
.L_x_7154:
[----:B------:R-:W0:Y:S02]  /*1c90*/  MUFU.TANH R3, R3 ;  /* 0x0000000300037308 */ /* 0x000e240000002400 */
[----:B0-----:R-:W-:-:S07]  /*1ca0*/  FMUL.FTZ R22, R3, R22 ;  /* 0x0000001603167220 */ /* 0x001fce0000410000 */
.L_x_7153:
[----:B------:R-:W-:Y:S05]  /*1cb0*/  BSYNC B0 ;  /* 0x0000000000007941 */ /* 0x000fea0003800000 */
.L_x_7152:
        /* <DEDUP_REMOVED lines=36> */
.L_x_7159:
[----:B------:R-:W-:Y:S05]  /*1f00*/  BSYNC B1 ;  /* 0x0000000000017941 */ /* 0x000fea0003800000 */
.L_x_7158:
[----:B------:R-:W0:Y:S02]  /*1f10*/  MUFU.TANH R2, R3 ;  /* 0x0000000300027308 */ /* 0x000e240000002400 */
[----:B0-----:R-:W-:-:S07]  /*1f20*/  FMUL.FTZ R2, R2, R23 ;  /* 0x0000001702027220 */ /* 0x001fce0000410000 */
.L_x_7157:
[----:B------:R-:W-:Y:S05]  /*1f30*/  BSYNC B0 ;  /* 0x0000000000007941 */ /* 0x000fea0003800000 */
.L_x_7156:
        /* <DEDUP_REMOVED lines=36> */
.L_x_7163:
[----:B------:R-:W-:Y:S05]  /*2180*/  BSYNC B1 ;  /* 0x0000000000017941 */ /* 0x000fea0003800000 */
.L_x_7162:
[----:B------:R-:W0:Y:S02]  /*2190*/  MUFU.TANH R4, R4 ;  /* 0x0000000400047308 */ /* 0x000e240000002400 */
[----:B0-----:R-:W-:-:S07]  /*21a0*/  FMUL.FTZ R21, R4, R21 ;  /* 0x0000001504157220 */ /* 0x001fce0000410000 */
.L_x_7161:
[----:B------:R-:W-:Y:S05]  /*21b0*/  BSYNC B0 ;  /* 0x0000000000007941 */ /* 0x000fea0003800000 */
.L_x_7160:
        /* <DEDUP_REMOVED lines=36> */
.L_x_7167:
[----:B------:R-:W-:Y:S05]  /*2400*/  BSYNC B1 ;  /* 0x0000000000017941 */ /* 0x000fea0003800000 */
.L_x_7166:
[----:B------:R-:W0:Y:S02]  /*2410*/  MUFU.TANH R4, R4 ;  /* 0x0000000400047308 */ /* 0x000e240000002400 */
[----:B0-----:R-:W-:-:S07]  /*2420*/  FMUL.FTZ R19, R4, R19 ;  /* 0x0000001304137220 */ /* 0x001fce0000410000 */
.L_x_7165:
[----:B------:R-:W-:Y:S05]  /*2430*/  BSYNC B0 ;  /* 0x0000000000007941 */ /* 0x000fea0003800000 */
.L_x_7164:
        /* <DEDUP_REMOVED lines=36> */
.L_x_7171:
[----:B------:R-:W-:Y:S05]  /*2680*/  BSYNC B1 ;  /* 0x0000000000017941 */ /* 0x000fea0003800000 */
.L_x_7170:
[----:B------:R-:W0:Y:S02]  /*2690*/  MUFU.TANH R4, R4 ;  /* 0x0000000400047308 */ /* 0x000e240000002400 */
[----:B0-----:R-:W-:-:S07]  /*26a0*/  FMUL.FTZ R13, R4, R13 ;  /* 0x0000000d040d7220 */ /* 0x001fce0000410000 */
.L_x_7169:
[----:B------:R-:W-:Y:S05]  /*26b0*/  BSYNC B0 ;  /* 0x0000000000007941 */ /* 0x000fea0003800000 */
.L_x_7168:
        /* <DEDUP_REMOVED lines=36> */
.L_x_7175:
[----:B------:R-:W-:Y:S05]  /*2900*/  BSYNC B1 ;  /* 0x0000000000017941 */ /* 0x000fea0003800000 */
.L_x_7174:
[----:B------:R-:W0:Y:S02]  /*2910*/  MUFU.TANH R3, R4 ;  /* 0x0000000400037308 */ /* 0x000e240000002400 */
[----:B0-----:R-:W-:-:S07]  /*2920*/  FMUL.FTZ R12, R3, R12 ;  /* 0x0000000c030c7220 */ /* 0x001fce0000410000 */
.L_x_7173:
[----:B------:R-:W-:Y:S05]  /*2930*/  BSYNC B0 ;  /* 0x0000000000007941 */ /* 0x000fea0003800000 */
.L_x_7172:
        /* <DEDUP_REMOVED lines=21> */
.L_x_7178:
[----:B------:R-:W-:-:S13]  /*2a90*/  ISETP.GE.AND P0, PT, R18, R17, PT ;  /* 0x000000111200720c */ /* 0x000fda0003f06270 */
[----:B------:R-:W-:Y:S05]  /*2aa0*/  @P0 BRA `(.L_x_7180) ;  /* 0x0000000000300947 */ /* 0x000fea0003800000 */
[----:B0-----:R-:W0:Y:S01]  /*2ab0*/  LDC.64 R4, c[0x0][0x218] ;  /* 0x00008600ff047b82 */ /* 0x001e220000000a00 */
[----:B------:R-:W-:Y:S02]  /*2ac0*/  IADD3 R3, R0, R18, RZ ;  /* 0x0000001200037210 */ /* 0x000fe40007ffe0ff */
[----:B------:R-:W-:-:S03]  /*2ad0*/  IADD3 R18, R18, 0x80, RZ ;  /* 0x0000008012127810 */ /* 0x000fc60007ffe0ff */
[----:B0-----:R-:W-:-:S05]  /*2ae0*/  IMAD.WIDE.U32 R4, R3, 0x4, R4 ;  /* 0x0000000403047825 */ /* 0x001fca00078e0004 */
[----:B------:R1:W-:Y:S02]  /*2af0*/  STG.E desc[UR4][R4.64], R2 ;  /* 0x0000000204007986 */ /* 0x0003e4000c101904 */
.L_x_7179:
[----:B------:R-:W-:-:S13]  /*2b00*/  ISETP.GE.AND P0, PT, R18, R17, PT ;  /* 0x000000111200720c */ /* 0x000fda0003f06270 */
[----:B------:R-:W-:Y:S05]  /*2b10*/  @P0 BRA `(.L_x_7181) ;  /* 0x0000000000340947 */ /* 0x000fea0003800000 */
[----:B-1----:R-:W1:Y:S01]  /*2b20*/  LDC.64 R2, c[0x0][0x218] ;  /* 0x00008600ff027b82 */ /* 0x002e620000000a00 */
[----:B0-----:R-:W-:Y:S02]  /*2b30*/  IADD3 R5, R0, R18, RZ ;  /* 0x0000001200057210 */ /* 0x001fe40007ffe0ff */
[----:B------:R-:W-:-:S03]  /*2b40*/  IADD3 R18, R18, 0x80, RZ ;  /* 0x0000008012127810 */ /* 0x000fc60007ffe0ff */
[----:B-1----:R-:W-:-:S05]  /*2b50*/  IMAD.WIDE.U32 R2, R5, 0x4, R2 ;  /* 0x0000000405027825 */ /* 0x002fca00078e0002 */
[----:B------:R1:W-:Y:S02]  /*2b60*/  STG.E desc[UR4][R2.64], R21 ;  /* 0x0000001502007986 */ /* 0x0003e4000c101904 */
.L_x_7180:
        /* <DEDUP_REMOVED lines=8> */
.L_x_7181:
[----:B------:R-:W-:Y:S05]  /*2bf0*/  BSYNC B1 ;  /* 0x0000000000017941 */ /* 0x000fea0003800000 */
.L_x_7177:
[----:B------:R-:W-:-:S13]  /*2c00*/  ISETP.GE.AND P0, PT, R18, R17, PT ;  /* 0x000000111200720c */ /* 0x000fda0003f06270 */
[----:B-12---:R-:W1:Y:S01]  /*2c10*/  @!P0 LDC.64 R2, c[0x0][0x218] ;  /* 0x00008600ff028b82 */ /* 0x006e620000000a00 */
[----:B0-----:R-:W-:Y:S02]  /*2c20*/  @!P0 IADD3 R5, R0, R18, RZ ;  /* 0x0000001200058210 */ /* 0x001fe40007ffe0ff */
[----:B------:R-:W-:-:S03]  /*2c30*/  @!P0 IADD3 R18, R18, 0x80, RZ ;  /* 0x0000008012128810 */ /* 0x000fc60007ffe0ff */
[----:B-1----:R-:W-:-:S05]  /*2c40*/  @!P0 IMAD.WIDE.U32 R2, R5, 0x4, R2 ;  /* 0x0000000405028825 */ /* 0x002fca00078e0002 */
[----:B------:R2:W-:Y:S02]  /*2c50*/  @!P0 STG.E desc[UR4][R2.64], R13 ;  /* 0x0000000d02008986 */ /* 0x0005e4000c101904 */
.L_x_7182:
[----:B------:R-:W-:Y:S05]  /*2c60*/  BSYNC B0 ;  /* 0x0000000000007941 */ /* 0x000fea0003800000 */
.L_x_7176:
        /* <DEDUP_REMOVED lines=8> */
.L_x_7183:
        /* <DEDUP_REMOVED lines=9> */
.L_x_8621:


//--------------------- .text._ZN2at6native29vectorized_elementwise_kernelILi8EZZZNS0_61_GLOBAL__N__b29612f4_23_ActivationMishKernel_cu_9e10b42f_310211mish_kernelERNS_18TensorIteratorBaseEENKUlvE_clEvENKUlvE0_clEvEUlfE_St5arrayIPcLm2EEEEviT0_T1_ --------------------------
	.section	.text._ZN2at6native29vectorized_elementwise_kernelILi8EZZZNS0_61_GLOBAL__N__b29612f4_23_ActivationMishKernel_cu_9e10b42f_310211mish_kernelERNS_18TensorIteratorBaseEENKUlvE_clEvENKUlvE0_clEvEUlfE_St5arrayIPcLm2EEEEviT0_T1_,"ax",@progbits
	.align	128
        .global         _ZN2at6native29vectorized_elementwise_kernelILi8EZZZNS0_61_GLOBAL__N__b29612f4_23_ActivationMishKernel_cu_9e10b42f_310211mish_kernelERNS_18TensorIteratorBaseEENKUlvE_clEvENKUlvE0_clEvEUlfE_St5arrayIPcLm2EEEEviT0_T1_
        .type           _ZN2at6native29vectorized_elementwise_kernelILi8EZZZNS0_61_GLOBAL__N__b29612f4_23_ActivationMishKernel_cu_9e10b42f_310211mish_kernelERNS_18TensorIteratorBaseEENKUlvE_clEvENKUlvE0_clEvEUlfE_St5arrayIPcLm2EEEEviT0_T1_,@function
        .size           _ZN2at6native29vectorized_elementwise_kernelILi8EZZZNS0_61_GLOBAL__N__b29612f4_23_ActivationMishKernel_cu_9e10b42f_310211mish_kernelERNS_18TensorIteratorBaseEENKUlvE_clEvENKUlvE0_clEvEUlfE_St5arrayIPcLm2EEEEviT0_T1_,(.L_x_8622 - _ZN2at6native29vectorized_elementwise_kernelILi8EZZZNS0_61_GLOBAL__N__b29612f4_23_ActivationMishKernel_cu_9e10b42f_310211mish_kernelERNS_18TensorIteratorBaseEENKUlvE_clEvENKUlvE0_clEvEUlfE_St5arrayIPcLm2EEEEviT0_T1_)
        .other          _ZN2at6native29vectorized_elementwise_kernelILi8EZZZNS0_61_GLOBAL__N__b29612f4_23_ActivationMishKernel_cu_9e10b42f_310211mish_kernelERNS_18TensorIteratorBaseEENKUlvE_clEvENKUlvE0_clEvEUlfE_St5arrayIPcLm2EEEEviT0_T1_,@"STO_CUDA_ENTRY STV_DEFAULT"
_ZN2at6native29vectorized_elementwise_kernelILi8EZZZNS0_61_GLOBAL__N__b29612f4_23_ActivationMishKernel_cu_9e10b42f_310211mish_kernelERNS_18TensorIteratorBaseEENKUlvE_clEvENKUlvE0_clEvEUlfE_St5arrayIPcLm2EEEEviT0_T1_:
.text._ZN2at6native29vectorized_elementwise_kernelILi8EZZZNS0_61_GLOBAL__N__b29612f4_23_ActivationMishKernel_cu_9e10b42f_310211mish_kernelERNS_18TensorIteratorBaseEENKUlvE_clEvENKUlvE0_clEvEUlfE_St5arrayIPcLm2EEEEviT0_T1_:
        /* <DEDUP_REMOVED lines=117> */
.L_x_7186:
[----:B------:R-:W-:Y:S05]  /*0750*/  BSYNC B0 ;  /* 0x0000000000007941 */ /* 0x000fea0003800000 */
.L_x_7185:
        /* <DEDUP_REMOVED lines=9> */
.L_x_7188:
[----:B------:R-:W-:Y:S05]  /*07f0*/  BSYNC B0 ;  /* 0x0000000000007941 */ /* 0x000fea0003800000 */
.L_x_7187:
        /* <DEDUP_REMOVED lines=21> */
.L_x_7190:
[----:B------:R-:W-:Y:S05]  /*0950*/  BSYNC B0 ;  /* 0x0000000000007941 */ /* 0x000fea0003800000 */
.L_x_7189:
        /* <DEDUP_REMOVED lines=14> */
.L_x_7192:
[----:B------:R-:W-:Y:S05]  /*0a40*/  BSYNC B0 ;  /* 0x0000000000007941 */ /* 0x000fea0003800000 */
.L_x_7191:
        /* <DEDUP_REMOVED lines=41> */
.L_x_7194:
[----:B------:R-:W-:Y:S05]  /*0ce0*/  BSYNC B0 ;  /* 0x0000000000007941 */ /* 0x000fea0003800000 */
.L_x_7193:
        /* <DEDUP_REMOVED lines=27> */
.L_x_7196:
[----:B------:R-:W-:Y:S05]  /*0ea0*/  BSYNC B0 ;  /* 0x0000000000007941 */ /* 0x000fea0003800000 */
.L_x_7195:
        /* <DEDUP_REMOVED lines=21> */
.L_x_7198:
[----:B------:R-:W-:Y:S05]  /*1000*/  BSYNC B0 ;  /* 0x0000000000007941 */ /* 0x000fea0003800000 */
.L_x_7197:
        /* <DEDUP_REMOVED lines=14> */
.L_x_7200:
[----:B------:R-:W-:Y:S05]  /*10f0*/  BSYNC B0 ;  /* 0x0000000000007941 */ /* 0x000fea0003800000 */
.L_x_7199:
        /* <DEDUP_REMOVED lines=14> */
.L_x_7184:
        /* <DEDUP_REMOVED lines=90> */
.L_x_7204:
[----:B------:R-:W-:Y:S05]  /*1780*/  BSYNC B1 ;  /* 0x0000000000017941 */ /* 0x000fea0003800000 */
.L_x_7203:
[----:B------:R-:W0:Y:S02]  /*1790*/  MUFU.TANH R3, R3 ;  /* 0x0000000300037308 */ /* 0x000e240000002400 */
[----:B0-----:R-:W-:-:S07]  /*17a0*/  FMUL.FTZ R20, R3, R20 ;  /* 0x0000001403147220 */ /* 0x001fce0000410000 */
.L_x_7202:
[----:B------:R-:W-:Y:S05]  /*17b0*/  BSYNC B0 ;  /* 0x0000000000007941 */ /* 0x000fea0003800000 */
.L_x_7201:
        /* <DEDUP_REMOVED lines=36> */
.L_x_7208:
[----:B------:R-:W-:Y:S05]  /*1a00*/  BSYNC B1 ;  /* 0x0000000000017941 */ /* 0x000fea0003800000 */
.L_x_7207:
[----:B------:R-:W0:Y:S02]  /*1a10*/  MUFU.TANH R3, R3 ;  /* 0x0000000300037308 */ /* 0x000e240000002400 */
[----:B0-----:R-:W-:-:S07]  /*1a20*/  FMUL.FTZ R16, R3, R16 ;  /* 0x0000001003107220 */ /* 0x001fce0000410000 */
.L_x_7206:
[----:B------:R-:W-:Y:S05]  /*1a30*/  BSYNC B0 ;  /* 0x0000000000007941 */ /* 0x000fea0003800000 */
.L_x_7205:
        /* <DEDUP_REMOVED lines=36> */
.L_x_7212:
[----:B------:R-:W-:Y:S05]  /*1c80*/  BSYNC B1 ;  /* 0x0000000000017941 */ /* 0x000fea0003800000 */
.L_x_7211:
[----:B------:R-:W0:Y:S02]  /*1c90*/  MUFU.TANH R3, R3 ;  /* 0x0000000300037308 */ /* 0x000e240000002400 */
[----:B0-----:R-:W-:-:S07]  /*1ca0*/  FMUL.FTZ R22, R3, R22 ;  /* 0x0000001603167220 */ /* 0x001fce0000410000 */
.L_x_7210:
[----:B------:R-:W-:Y:S05]  /*1cb0*/  BSYNC B0 ;  /* 0x0000000000007941 */ /* 0x000fea0003800000 */
.L_x_7209:
        /* <DEDUP_REMOVED lines=36> */
.L_x_7216:
[----:B------:R-:W-:Y:S05]  /*1f00*/  BSYNC B1 ;  /* 0x0000000000017941 */ /* 0x000fea0003800000 */
.L_x_7215:
[----:B------:R-:W0:Y:S02]  /*1f10*/  MUFU.TANH R2, R3 ;  /* 0x0000000300027308 */ /* 0x000e240000002400 */
[----:B0-----:R-:W-:-:S07]  /*1f20*/  FMUL.FTZ R2, R2, R23 ;  /* 0x0000001702027220 */ /* 0x001fce0000410000 */
.L_x_7214:
[----:B------:R-:W-:Y:S05]  /*1f30*/  BSYNC B0 ;  /* 0x0000000000007941 */ /* 0x000fea0003800000 */
.L_x_7213:
        /* <DEDUP_REMOVED lines=36> */
.L_x_7220:
[----:B------:R-:W-:Y:S05]  /*2180*/  BSYNC B1 ;  /* 0x0000000000017941 */ /* 0x000fea0003800000 */
.L_x_7219:
[----:B------:R-:W0:Y:S02]  /*2190*/  MUFU.TANH R4, R4 ;  /* 0x0000000400047308 */ /* 0x000e240000002400 */
[----:B0-----:R-:W-:-:S07]  /*21a0*/  FMUL.FTZ R21, R4, R21 ;  /* 0x0000001504157220 */ /* 0x001fce0000410000 */
.L_x_7218:
[----:B------:R-:W-:Y:S05]  /*21b0*/  BSYNC B0 ;  /* 0x0000000000007941 */ /* 0x000fea0003800000 */
.L_x_7217:
        /* <DEDUP_REMOVED lines=36> */
.L_x_7224:
[----:B------:R-:W-:Y:S05]  /*2400*/  BSYNC B1 ;  /* 0x0000000000017941 */ /* 0x000fea0003800000 */
.L_x_7223:
[----:B------:R-:W0:Y:S02]  /*2410*/  MUFU.TANH R4, R4 ;  /* 0x0000000400047308 */ /* 0x000e240000002400 */
[----:B0-----:R-:W-:-:S07]  /*2420*/  FMUL.FTZ R19, R4, R19 ;  /* 0x0000001304137220 */ /* 0x001fce0000410000 */
.L_x_7222:
[----:B------:R-:W-:Y:S05]  /*2430*/  BSYNC B0 ;  /* 0x0000000000007941 */ /* 0x000fea0003800000 */
.L_x_7221:
        /* <DEDUP_REMOVED lines=36> */
.L_x_7228:
[----:B------:R-:W-:Y:S05]  /*2680*/  BSYNC B1 ;  /* 0x0000000000017941 */ /* 0x000fea0003800000 */
.L_x_7227:
[----:B------:R-:W0:Y:S02]  /*2690*/  MUFU.TANH R4, R4 ;  /* 0x0000000400047308 */ /* 0x000e240000002400 */
[----:B0-----:R-:W-:-:S07]  /*26a0*/  FMUL.FTZ R13, R4, R13 ;  /* 0x0000000d040d7220 */ /* 0x001fce0000410000 */
.L_x_7226:
[----:B------:R-:W-:Y:S05]  /*26b0*/  BSYNC B0 ;  /* 0x0000000000007941 */ /* 0x000fea0003800000 */
.L_x_7225:
        /* <DEDUP_REMOVED lines=36> */
.L_x_7232:
[----:B------:R-:W-:Y:S05]  /*2900*/  BSYNC B1 ;  /* 0x0000000000017941 */ /* 0x000fea0003800000 */
.L_x_7231:
[----:B------:R-:W0:Y:S02]  /*2910*/  MUFU.TANH R3, R4 ;  /* 0x0000000400037308 */ /* 0x000e240000002400 */
[----:B0-----:R-:W-:-:S07]  /*2920*/  FMUL.FTZ R12, R3, R12 ;  /* 0x0000000c030c7220 */ /* 0x001fce0000410000 */
.L_x_7230:
[----:B------:R-:W-:Y:S05]  /*2930*/  BSYNC B0 ;  /* 0x0000000000007941 */ /* 0x000fea0003800000 */
.L_x_7229:
        /* <DEDUP_REMOVED lines=21> */
.L_x_7235:
[----:B------:R-:W-:-:S13]  /*2a90*/  ISETP.GE.AND P0, PT, R18, R17, PT ;  /* 0x000000111200720c */ /* 0x000fda0003f06270 */
[----:B------:R-:W-:Y:S05]  /*2aa0*/  @P0 BRA `(.L_x_7237) ;  /* 0x0000000000300947 */ /* 0x000fea0003800000 */
[----:B0-----:R-:W0:Y:S01]  /*2ab0*/  LDC.64 R4, c[0x0][0x218] ;  /* 0x00008600ff047b82 */ /* 0x001e220000000a00 */
[----:B------:R-:W-:Y:S02]  /*2ac0*/  IADD3 R3, R0, R18, RZ ;  /* 0x0000001200037210 */ /* 0x000fe40007ffe0ff */
[----:B------:R-:W-:-:S03]  /*2ad0*/  IADD3 R18, R18, 0x80, RZ ;  /* 0x0000008012127810 */ /* 0x000fc60007ffe0ff */
[----:B0-----:R-:W-:-:S05]  /*2ae0*/  IMAD.WIDE.U32 R4, R3, 0x4, R4 ;  /* 0x0000000403047825 */ /* 0x001fca00078e0004 */
[----:B------:R1:W-:Y:S02]  /*2af0*/  STG.E desc[UR4][R4.64], R2 ;  /* 0x0000000204007986 */ /* 0x0003e4000c101904 */
.L_x_7236:
[----:B------:R-:W-:-:S13]  /*2b00*/  ISETP.GE.AND P0, PT, R18, R17, PT ;  /* 0x000000111200720c */ /* 0x000fda0003f06270 */
[----:B------:R-:W-:Y:S05]  /*2b10*/  @P0 BRA `(.L_x_7238) ;  /* 0x0000000000340947 */ /* 0x000fea0003800000 */
[----:B-1----:R-:W1:Y:S01]  /*2b20*/  LDC.64 R2, c[0x0][0x218] ;  /* 0x00008600ff027b82 */ /* 0x002e620000000a00 */
[----:B0-----:R-:W-:Y:S02]  /*2b30*/  IADD3 R5, R0, R18, RZ ;  /* 0x0000001200057210 */ /* 0x001fe40007ffe0ff */
[----:B------:R-:W-:-:S03]  /*2b40*/  IADD3 R18, R18, 0x80, RZ ;  /* 0x0000008012127810 */ /* 0x000fc60007ffe0ff */
[----:B-1----:R-:W-:-:S05]  /*2b50*/  IMAD.WIDE.U32 R2, R5, 0x4, R2 ;  /* 0x0000000405027825 */ /* 0x002fca00078e0002 */
[----:B------:R1:W-:Y:S02]  /*2b60*/  STG.E desc[UR4][R2.64], R21 ;  /* 0x0000001502007986 */ /* 0x0003e4000c101904 */
.L_x_7237:
        /* <DEDUP_REMOVED lines=8> */
.L_x_7238:
[----:B------:R-:W-:Y:S05]  /*2bf0*/  BSYNC B1 ;  /* 0x0000000000017941 */ /* 0x000fea0003800000 */
.L_x_7234:
[----:B------:R-:W-:-:S13]  /*2c00*/  ISETP.GE.AND P0, PT, R18, R17, PT ;  /* 0x000000111200720c */ /* 0x000fda0003f06270 */
[----:B-12---:R-:W1:Y:S01]  /*2c10*/  @!P0 LDC.64 R2, c[0x0][0x218] ;  /* 0x00008600ff028b82 */ /* 0x006e620000000a00 */
[----:B0-----:R-:W-:Y:S02]  /*2c20*/  @!P0 IADD3 R5, R0, R18, RZ ;  /* 0x0000001200058210 */ /* 0x001fe40007ffe0ff */
[----:B------:R-:W-:-:S03]  /*2c30*/  @!P0 IADD3 R18, R18, 0x80, RZ ;  /* 0x0000008012128810 */ /* 0x000fc60007ffe0ff */
[----:B-1----:R-:W-:-:S05]  /*2c40*/  @!P0 IMAD.WIDE.U32 R2, R5, 0x4, R2 ;  /* 0x0000000405028825 */ /* 0x002fca00078e0002 */
[----:B------:R2:W-:Y:S02]  /*2c50*/  @!P0 STG.E desc[UR4][R2.64], R13 ;  /* 0x0000000d02008986 */ /* 0x0005e4000c101904 */
.L_x_7239:
[----:B------:R-:W-:Y:S05]  /*2c60*/  BSYNC B0 ;  /* 0x0000000000007941 */ /* 0x000fea0003800000 */
.L_x_7233:
        /* <DEDUP_REMOVED lines=8> */
.L_x_7240:
        /* <DEDUP_REMOVED lines=9> */
.L_x_8622:


//--------------------- .text._ZN2at6native18elementwise_kernelILi128ELi4EZNS0_15gpu_kernel_implIZZZNS0_61_GLOBAL__N__b29612f4_23_ActivationMishKernel_cu_9e10b42f_310211mish_kernelERNS_18TensorIteratorBaseEENKUlvE_clEvENKUlvE_clEvEUldE_EEvS5_RKT_EUliE_EEviT1_ --------------------------
	.section	.text._ZN2at6native18elementwise_kernelILi128ELi4EZNS0_15gpu_kernel_implIZZZNS0_61_GLOBAL__N__b29612f4_23_ActivationMishKernel_cu_9e10b42f_310211mish_kernelERNS_18TensorIteratorBaseEENKUlvE_clEvENKUlvE_clEvEUldE_EEvS5_RKT_EUliE_EEviT1_,"ax",@progbits
	.align	128
        .global         _ZN2at6native18elementwise_kernelILi128ELi4EZNS0_15gpu_kernel_implIZZZNS0_61_GLOBAL__N__b29612f4_23_ActivationMishKernel_cu_9e10b42f_310211mish_kernelERNS_18TensorIteratorBaseEENKUlvE_clEvENKUlvE_clEvEUldE_EEvS5_RKT_EUliE_EEviT1_
        .type           _ZN2at6native18elementwise_kernelILi128ELi4EZNS0_15gpu_kernel_implIZZZNS0_61_GLOBAL__N__b29612f4_23_ActivationMishKernel_cu_9e10b42f_310211mish_kernelERNS_18TensorIteratorBaseEENKUlvE_clEvENKUlvE_clEvEUldE_EEvS5_RKT_EUliE_EEviT1_,@function
        .size           _ZN2at6native18elementwise_kernelILi128ELi4EZNS0_15gpu_kernel_implIZZZNS0_61_GLOBAL__N__b29612f4_23_ActivationMishKernel_cu_9e10b42f_310211mish_kernelERNS_18TensorIteratorBaseEENKUlvE_clEvENKUlvE_clEvEUldE_EEvS5_RKT_EUliE_EEviT1_,(.L_x_8567 - _ZN2at6native18elementwise_kernelILi128ELi4EZNS0_15gpu_kernel_implIZZZNS0_61_GLOBAL__N__b29612f4_23_ActivationMishKernel_cu_9e10b42f_310211mish_kernelERNS_18TensorIteratorBaseEENKUlvE_clEvENKUlvE_clEvEUldE_EEvS5_RKT_EUliE_EEviT1_)
        .other          _ZN2at6native18elementwise_kernelILi128ELi4EZNS0_15gpu_kernel_implIZZZNS0_61_GLOBAL__N__b29612f4_23_ActivationMishKernel_cu_9e10b42f_310211mish_kernelERNS_18TensorIteratorBaseEENKUlvE_clEvENKUlvE_clEvEUldE_EEvS5_RKT_EUliE_EEviT1_,@"STO_CUDA_ENTRY STV_DEFAULT"
_ZN2at6native18elementwise_kernelILi128ELi4EZNS0_15gpu_kernel_implIZZZNS0_61_GLOBAL__N__b29612f4_23_ActivationMishKernel_cu_9e10b42f_310211mish_kernelERNS_18TensorIteratorBaseEENKUlvE_clEvENKUlvE_clEvEUldE_EEvS5_RKT_EUliE_EEviT1_:
.text._ZN2at6native18elementwise_kernelILi128ELi4EZNS0_15gpu_kernel_implIZZZNS0_61_GLOBAL__N__b29612f4_23_ActivationMishKernel_cu_9e10b42f_310211mish_kernelERNS_18TensorIteratorBaseEENKUlvE_clEvENKUlvE_clEvEUldE_EEvS5_RKT_EUliE_EEviT1_:
        /* <DEDUP_REMOVED lines=312> */
.L_x_7243:
[----:B------:R-:W0:Y:S01]  /*1380*/  LDC.U8 R6, c[0x0][0x422] ;  /* 0x00010880ff067b82 */ /* 0x000e220000000000 */
[----:B------:R-:W-:Y:S01]  /*1390*/  ULDC.64 UR4, c[0x0][0x410] ;  /* 0x0001040000047ab9 */ /* 0x000fe20000000a00 */
[----:B------:R-:W-:Y:S01]  /*13a0*/  ULDC.64 UR6, c[0x0][0x418] ;  /* 0x0001060000067ab9 */ /* 0x000fe20000000a00 */
[----:B------:R-:W-:Y:S02]  /*13b0*/  IADD3 R16, P1, R16, UR4, RZ ;  /* 0x0000000410107c10 */ /* 0x000fe4000ff3e0ff */
[----:B------:R-:W-:-:S03]  /*13c0*/  IADD3 R4, P2, R0, UR6, RZ ;  /* 0x0000000600047c10 */ /* 0x000fc6000ff5e0ff */
[----:B------:R-:W-:Y:S01]  /*13d0*/  IMAD.X R17, RZ, RZ, UR5, P1 ;  /* 0x00000005ff117e24 */ /* 0x000fe200088e06ff */
[----:B------:R-:W-:Y:S02]  /*13e0*/  IADD3.X R5, RZ, UR7, RZ, P2, !PT ;  /* 0x00000007ff057c10 */ /* 0x000fe400097fe4ff */
        /* <DEDUP_REMOVED lines=14> */
.L_x_7247:
[----:B------:R-:W2:Y:S02]  /*14d0*/  LDG.E.U8 R4, desc[UR36][R4.64] ;  /* 0x0000002404047981 */ /* 0x000ea4000c1e1100 */
[----:B--2---:R0:W1:Y:S01]  /*14e0*/  I2F.F64.U16 R26, R4 ;  /* 0x00000004001a7312 */ /* 0x0040620000101800 */
[----:B------:R-:W-:Y:S05]  /*14f0*/  BRA `(.L_x_7249) ;  /* 0x0000000c00707947 */ /* 0x000fea0003800000 */
.L_x_7246:
        /* <DEDUP_REMOVED lines=9> */
.L_x_7251:
[----:B------:R-:W2:Y:S02]  /*1590*/  LDG.E R4, desc[UR36][R4.64] ;  /* 0x0000002404047981 */ /* 0x000ea4000c1e1900 */
[----:B--2---:R0:W1:Y:S01]  /*15a0*/  I2F.F64 R26, R4 ;  /* 0x00000004001a7312 */ /* 0x0040620000201c00 */
[----:B------:R-:W-:Y:S05]  /*15b0*/  BRA `(.L_x_7249) ;  /* 0x0000000c00407947 */ /* 0x000fea0003800000 */
.L_x_7250:
[----:B------:R-:W2:Y:S02]  /*15c0*/  LDG.E.U16 R4, desc[UR36][R4.64] ;  /* 0x0000002404047981 */ /* 0x000ea4000c1e1500 */
[----:B--2---:R0:W1:Y:S01]  /*15d0*/  I2F.F64.S16 R26, R4 ;  /* 0x00000004001a7312 */ /* 0x0040620000101c00 */
[----:B------:R-:W-:Y:S05]  /*15e0*/  BRA `(.L_x_7249) ;  /* 0x0000000c00347947 */ /* 0x000fea0003800000 */
.L_x_7245:
        /* <DEDUP_REMOVED lines=10> */
.L_x_7253:
[----:B------:R-:W2:Y:S02]  /*1690*/  LDG.E.U16 R0, desc[UR36][R4.64] ;  /* 0x0000002404007981 */ /* 0x000ea4000c1e1500 */
[----:B--2---:R-:W-:-:S05]  /*16a0*/  HADD2.F32 R0, -RZ, R0.H0_H0 ;  /* 0x20000000ff007230 */ /* 0x004fca0000004100 */
[----:B------:R-:W-:-:S04]  /*16b0*/  FMUL.FTZ R0, R0, 1 ;  /* 0x3f80000000007820 */ /* 0x000fc80000410000 */
[----:B------:R0:W1:Y:S01]  /*16c0*/  F2F.F64.F32 R26, R0 ;  /* 0x00000000001a7310 */ /* 0x0000620000201800 */
[----:B------:R-:W-:Y:S05]  /*16d0*/  BRA `(.L_x_7249) ;  /* 0x0000000800f87947 */ /* 0x000fea0003800000 */
.L_x_7252:
        /* <DEDUP_REMOVED lines=10> */
.L_x_7255:
[----:B------:R-:W2:Y:S02]  /*1780*/  LDG.E.U16 R4, desc[UR36][R4.64] ;  /* 0x0000002404047981 */ /* 0x000ea4000c1e1500 */
[----:B--2---:R-:W-:-:S05]  /*1790*/  HADD2.F32 R0, -RZ, R4.H0_H0 ;  /* 0x20000004ff007230 */ /* 0x004fca0000004100 */
[----:B------:R-:W-:-:S04]  /*17a0*/  FMUL.FTZ R0, R0, 1 ;  /* 0x3f80000000007820 */ /* 0x000fc80000410000 */
[----:B------:R0:W1:Y:S01]  /*17b0*/  F2F.F64.F32 R26, R0 ;  /* 0x00000000001a7310 */ /* 0x0000620000201800 */
[----:B------:R-:W-:Y:S05]  /*17c0*/  BRA `(.L_x_7249) ;  /* 0x0000000800bc7947 */ /* 0x000fea0003800000 */
.L_x_7254:
[----:B------:R0:W5:Y:S01]  /*17d0*/  LDG.E.64 R26, desc[UR36][R4.64] ;  /* 0x00000024041a7981 */ /* 0x000162000c1e1b00 */
[----:B------:R-:W-:Y:S05]  /*17e0*/  BRA `(.L_x_7249) ;  /* 0x0000000800b47947 */ /* 0x000fea0003800000 */
.L_x_7244:
        /* <DEDUP_REMOVED lines=13> */
.L_x_7258:
[----:B------:R0:W5:Y:S01]  /*18c0*/  LDG.E.64 R26, desc[UR36][R4.64] ;  /* 0x00000024041a7981 */ /* 0x000162000c1e1b00 */
[----:B------:R-:W-:Y:S05]  /*18d0*/  BRA `(.L_x_7249) ;  /* 0x0000000800787947 */ /* 0x000fea0003800000 */
.L_x_7257:
        /* <DEDUP_REMOVED lines=28> */
.L_x_7260:
        /* <DEDUP_REMOVED lines=11> */
[----:B------:R-:W-:-:S05]  /*1b50*/  LOP3.LUT R0, R3, 0x80000000, R0, 0xf8, !PT ;  /* 0x8000000003007812 */ /* 0x000fca00078ef800 */
[----:B------:R-:W-:-:S04]  /*1b60*/  FMUL.FTZ R0, R0, 1 ;  /* 0x3f80000000007820 */ /* 0x000fc80000410000 */
[----:B------:R0:W1:Y:S01]  /*1b70*/  F2F.F64.F32 R26, R0 ;  /* 0x00000000001a7310 */ /* 0x0000620000201800 */
[----:B------:R-:W-:Y:S05]  /*1b80*/  BRA `(.L_x_7249) ;  /* 0x0000000400cc7947 */ /* 0x000fea0003800000 */
.L_x_7259:
[----:B------:R-:W2:Y:S02]  /*1b90*/  LDG.E.U16 R0, desc[UR36][R4.64] ;  /* 0x0000002404007981 */ /* 0x000ea4000c1e1500 */
[----:B--2---:R-:W-:-:S05]  /*1ba0*/  SHF.L.U32 R0, R0, 0x10, RZ ;  /* 0x0000001000007819 */ /* 0x004fca00000006ff */
[----:B------:R-:W-:-:S04]  /*1bb0*/  FMUL.FTZ R0, R0, 1 ;  /* 0x3f80000000007820 */ /* 0x000fc80000410000 */
[----:B------:R0:W1:Y:S01]  /*1bc0*/  F2F.F64.F32 R26, R0 ;  /* 0x00000000001a7310 */ /* 0x0000620000201800 */
[----:B------:R-:W-:Y:S05]  /*1bd0*/  BRA `(.L_x_7249) ;  /* 0x0000000400b87947 */ /* 0x000fea0003800000 */
.L_x_7256:
        /* <DEDUP_REMOVED lines=11> */
.L_x_7263:
        /* <DEDUP_REMOVED lines=21> */
.L_x_7267:
[----:B------:R-:W-:Y:S05]  /*1de0*/  BSYNC B1 ;  /* 0x0000000000017941 */ /* 0x000fea0003800000 */
.L_x_7266:
[----:B------:R-:W-:Y:S01]  /*1df0*/  LEA R5, R0, 0x3b800000, 0x17 ;  /* 0x3b80000000057811 */ /* 0x000fe200078eb8ff */
[----:B------:R-:W-:-:S05]  /*1e00*/  IMAD.SHL.U32 R0, R3, 0x100000, RZ ;  /* 0x0010000003007824 */ /* 0x000fca00078e00ff */
[----:B------:R-:W-:-:S07]  /*1e10*/  LOP3.LUT R0, R5, R0, R6, 0xfe, !PT ;  /* 0x0000000005007212 */ /* 0x000fce00078efe06 */
.L_x_7265:
[----:B------:R-:W-:Y:S05]  /*1e20*/  BSYNC B0 ;  /* 0x0000000000007941 */ /* 0x000fea0003800000 */
.L_x_7264:
[----:B------:R-:W-:-:S04]  /*1e30*/  FMUL.FTZ R0, R0, 1 ;  /* 0x3f80000000007820 */ /* 0x000fc80000410000 */
[----:B------:R2:W3:Y:S01]  /*1e40*/  F2F.F64.F32 R26, R0 ;  /* 0x00000000001a7310 */ /* 0x0004e20000201800 */
[----:B------:R-:W-:Y:S05]  /*1e50*/  BRA `(.L_x_7249) ;  /* 0x0000000400187947 */ /* 0x000fea0003800000 */
.L_x_7262:
        /* <DEDUP_REMOVED lines=21> */
.L_x_7271:
[----:B------:R-:W-:Y:S05]  /*1fb0*/  BSYNC B1 ;  /* 0x0000000000017941 */ /* 0x000fea0003800000 */
.L_x_7270:
[----:B------:R-:W-:Y:S01]  /*1fc0*/  LEA R5, R0, 0x37800000, 0x17 ;  /* 0x3780000000057811 */ /* 0x000fe200078eb8ff */
[----:B------:R-:W-:-:S05]  /*1fd0*/  IMAD.SHL.U32 R0, R3, 0x200000, RZ ;  /* 0x0020000003007824 */ /* 0x000fca00078e00ff */
[----:B------:R-:W-:-:S07]  /*1fe0*/  LOP3.LUT R0, R5, R0, R6, 0xfe, !PT ;  /* 0x0000000005007212 */ /* 0x000fce00078efe06 */
.L_x_7269:
[----:B------:R-:W-:Y:S05]  /*1ff0*/  BSYNC B0 ;  /* 0x0000000000007941 */ /* 0x000fea0003800000 */
.L_x_7268:
[----:B------:R-:W-:-:S04]  /*2000*/  FMUL.FTZ R0, R0, 1 ;  /* 0x3f80000000007820 */ /* 0x000fc80000410000 */
[----:B------:R4:W0:Y:S01]  /*2010*/  F2F.F64.F32 R26, R0 ;  /* 0x00000000001a7310 */ /* 0x0008220000201800 */
[----:B------:R-:W-:Y:S05]  /*2020*/  BRA `(.L_x_7249) ;  /* 0x0000000000a47947 */ /* 0x000fea0003800000 */
.L_x_7261:
        /* <DEDUP_REMOVED lines=8> */
[----:B------:R-:W-:Y:S01]  /*20b0*/  HFMA2.MMA R0, -RZ, RZ, 3.814697265625e-06, 0 ;  /* 0x00400000ff007435 */ /* 0x000fe200000001ff */
[----:B--2---:R-:W-:-:S13]  /*20c0*/  ISETP.NE.AND P0, PT, R4, RZ, PT ;  /* 0x000000ff0400720c */ /* 0x004fda0003f05270 */
[----:B------:R-:W-:Y:S05]  /*20d0*/  @!P0 BRA `(.L_x_7275) ;  /* 0x00000000000c8947 */ /* 0x000fea0003800000 */
[----:B------:R-:W-:-:S13]  /*20e0*/  ISETP.NE.AND P0, PT, R4, 0xff, PT ;  /* 0x000000ff0400780c */ /* 0x000fda0003f05270 */
[----:B------:R-:W-:Y:S02]  /*20f0*/  @!P0 IMAD.MOV.U32 R0, RZ, RZ, 0x7f800001 ;  /* 0x7f800001ff008424 */ /* 0x000fe400078e00ff */
[----:B------:R-:W-:-:S07]  /*2100*/  @P0 IMAD.SHL.U32 R0, R4, 0x800000, RZ ;  /* 0x0080000004000824 */ /* 0x000fce00078e00ff */
.L_x_7275:
[----:B------:R-:W-:Y:S05]  /*2110*/  BSYNC B0 ;  /* 0x0000000000007941 */ /* 0x000fea0003800000 */
.L_x_7274:
[----:B------:R-:W-:-:S04]  /*2120*/  FMUL.FTZ R0, R0, 1 ;  /* 0x3f80000000007820 */ /* 0x000fc80000410000 */
[----:B------:R0:W1:Y:S01]  /*2130*/  F2F.F64.F32 R26, R0 ;  /* 0x00000000001a7310 */ /* 0x0000620000201800 */
[----:B------:R-:W-:Y:S05]  /*2140*/  BRA `(.L_x_7249) ;  /* 0x00000000005c7947 */ /* 0x000fea0003800000 */
.L_x_7248:
        /* <DEDUP_REMOVED lines=16> */
.L_x_7276:
[----:B------:R-:W-:Y:S01]  /*2250*/  CS2R R26, SRZ ;  /* 0x00000000001a7805 */ /* 0x000fe2000001ff00 */
[----:B------:R-:W-:Y:S06]  /*2260*/  BRA `(.L_x_7249) ;  /* 0x0000000000147947 */ /* 0x000fec0003800000 */
.L_x_7273:
[----:B------:R-:W2:Y:S02]  /*2270*/  LDG.E.64 R26, desc[UR36][R4.64] ;  /* 0x00000024041a7981 */ /* 0x000ea4000c1e1b00 */
[----:B--2---:R-:W0:Y:S01]  /*2280*/  I2F.F64.U64 R26, R26 ;  /* 0x0000001a001a7312 */ /* 0x004e220000301800 */
[----:B------:R-:W-:Y:S05]  /*2290*/  BRA `(.L_x_7249) ;  /* 0x0000000000087947 */ /* 0x000fea0003800000 */
.L_x_7272:
[----:B------:R-:W2:Y:S02]  /*22a0*/  LDG.E R4, desc[UR36][R4.64] ;  /* 0x0000002404047981 */ /* 0x000ea4000c1e1900 */
[----:B--2---:R0:W1:Y:S02]  /*22b0*/  I2F.F64.U32 R26, R4 ;  /* 0x00000004001a7312 */ /* 0x0040640000201800 */
.L_x_7249:
[----:B0-----:R-:W-:Y:S01]  /*22c0*/  IMAD.MOV.U32 R4, RZ, RZ, 0x652b82fe ;  /* 0x652b82feff047424 */ /* 0x001fe200078e00ff */
[----:B------:R-:W-:Y:S01]  /*22d0*/  UMOV UR4, 0xfefa39ef ;  /* 0xfefa39ef00047882 */ /* 0x000fe20000000000 */
[----:B------:R-:W-:Y:S01]  /*22e0*/  IMAD.MOV.U32 R5, RZ, RZ, 0x3ff71547 ;  /* 0x3ff71547ff057424 */ /* 0x000fe200078e00ff */
[----:B------:R-:W-:Y:S01]  /*22f0*/  UMOV UR5, 0x3fe62e42 ;  /* 0x3fe62e4200057882 */ /* 0x000fe20000000000 */
[----:B-1-3-5:R-:W-:Y:S01]  /*2300*/  FSETP.GEU.FTZ.AND P0, PT, |R27|, 4.1917929649353027344, PT ;  /* 0x4086232b1b00780b */ /* 0x02afe20003f1e200 */
[----:B------:R-:W-:Y:S03]  /*2310*/  BSSY B0, `(.L_x_7277) ;  /* 0x0000036000007945 */ /* 0x000fe60003800000 */
[----:B------:R-:W-:-:S08]  /*2320*/  DFMA R4, R26, R4, 6.75539944105574400000e+15 ;  /* 0x433800001a04742b */ /* 0x000fd00000000004 */
[----:B------:R-:W-:-:S08]  /*2330*/  DADD R6, R4, -6.75539944105574400000e+15 ;  /* 0xc338000004067429 */ /* 0x000fd00000000000 */
[----:B------:R-:W-:Y:S01]  /*2340*/  DFMA R8, R6, -UR4, R26 ;  /* 0x8000000406087c2b */ /* 0x000fe2000800001a */
[----:B------:R-:W-:Y:S01]  /*2350*/  UMOV UR4, 0x3b39803f ;  /* 0x3b39803f00047882 */ /* 0x000fe20000000000 */
[----:B------:R-:W-:-:S06]  /*2360*/  UMOV UR5, 0x3c7abc9e ;  /* 0x3c7abc9e00057882 */ /* 0x000fcc0000000000 */
[----:B------:R-:W-:Y:S01]  /*2370*/  DFMA R8, R6, -UR4, R8 ;  /* 0x8000000406087c2b */ /* 0x000fe20008000008 */
[----:B------:R-:W-:Y:S01]  /*2380*/  UMOV UR4, 0x69ce2bdf ;  /* 0x69ce2bdf00047882 */ /* 0x000fe20000000000 */
[----:B------:R-:W-:Y:S01]  /*2390*/  IMAD.MOV.U32 R6, RZ, RZ, -0x35dec16 ;  /* 0xfca213eaff067424 */ /* 0x000fe200078e00ff */
[----:B------:R-:W-:Y:S01]  /*23a0*/  UMOV UR5, 0x3e5ade15 ;  /* 0x3e5ade1500057882 */ /* 0x000fe20000000000 */
[----:B------:R-:W-:-:S06]  /*23b0*/  IMAD.MOV.U32 R7, RZ, RZ, 0x3e928af3 ;  /* 0x3e928af3ff077424 */ /* 0x000fcc00078e00ff */
        /* <DEDUP_REMOVED lines=25> */
[----:B------:R-:W-:-:S08]  /*2550*/  DFMA R6, R8, R6, 1 ;  /* 0x3ff000000806742b */ /* 0x000fd00000000006 */
[----:B------:R-:W-:-:S10]  /*2560*/  DFMA R6, R8, R6, 1 ;  /* 0x3ff000000806742b */ /* 0x000fd40000000006 */
[----:B------:R-:W-:Y:S02]  /*2570*/  IMAD R29, R4, 0x100000, R7 ;  /* 0x00100000041d7824 */ /* 0x000fe400078e0207 */
[----:B------:R-:W-:Y:S01]  /*2580*/  IMAD.MOV.U32 R28, RZ, RZ, R6 ;  /* 0x000000ffff1c7224 */ /* 0x000fe200078e0006 */
[----:B------:R-:W-:Y:S06]  /*2590*/  @!P0 BRA `(.L_x_7278) ;  /* 0x0000000000348947 */ /* 0x000fec0003800000 */
[----:B------:R-:W-:Y:S01]  /*25a0*/  FSETP.GEU.FTZ.AND P0, PT, |R27|, 4.2275390625, PT ;  /* 0x408748001b00780b */ /* 0x000fe20003f1e200 */
[C---:B------:R-:W-:Y:S02]  /*25b0*/  DADD R8, R26.reuse, +INF ;  /* 0x7ff000001a087429 */ /* 0x040fe40000000000 */
[----:B------:R-:W-:-:S08]  /*25c0*/  DSETP.GEU.AND P1, PT, R26, RZ, PT ;  /* 0x000000ff1a00722a */ /* 0x000fd00003f2e000 */
[----:B------:R-:W-:Y:S02]  /*25d0*/  FSEL R28, R8, RZ, P1 ;  /* 0x000000ff081c7208 */ /* 0x000fe40000800000 */
[----:B--2-4-:R-:W-:Y:S02]  /*25e0*/  @!P0 LEA.HI R0, R4, R4, RZ, 0x1 ;  /* 0x0000000404008211 */ /* 0x014fe400078f08ff */
[----:B------:R-:W-:Y:S02]  /*25f0*/  FSEL R29, R9, RZ, P1 ;  /* 0x000000ff091d7208 */ /* 0x000fe40000800000 */
[----:B------:R-:W-:-:S05]  /*2600*/  @!P0 SHF.R.S32.HI R5, RZ, 0x1, R0 ;  /* 0x00000001ff058819 */ /* 0x000fca0000011400 */
[----:B------:R-:W-:Y:S02]  /*2610*/  @!P0 IMAD.IADD R4, R4, 0x1, -R5 ;  /* 0x0000000104048824 */ /* 0x000fe400078e0a05 */
[----:B------:R-:W-:-:S03]  /*2620*/  @!P0 IMAD R5, R5, 0x100000, R7 ;  /* 0x0010000005058824 */ /* 0x000fc600078e0207 */
[----:B------:R-:W-:Y:S01]  /*2630*/  @!P0 LEA R7, R4, 0x3ff00000, 0x14 ;  /* 0x3ff0000004078811 */ /* 0x000fe200078ea0ff */
[----:B------:R-:W-:Y:S02]  /*2640*/  @!P0 IMAD.MOV.U32 R4, RZ, RZ, R6 ;  /* 0x000000ffff048224 */ /* 0x000fe400078e0006 */
[----:B------:R-:W-:-:S06]  /*2650*/  @!P0 IMAD.MOV.U32 R6, RZ, RZ, RZ ;  /* 0x000000ffff068224 */ /* 0x000fcc00078e00ff */
[----:B------:R-:W-:-:S11]  /*2660*/  @!P0 DMUL R28, R4, R6 ;  /* 0x00000006041c8228 */ /* 0x000fd60000000000 */
.L_x_7278:
[----:B------:R-:W-:Y:S05]  /*2670*/  BSYNC B0 ;  /* 0x0000000000007941 */ /* 0x000fea0003800000 */
.L_x_7277:
        /* <DEDUP_REMOVED lines=8> */
[----:B------:R-:W-:-:S10]  /*2700*/  IMAD.MOV.U32 R3, RZ, RZ, R29 ;  /* 0x000000ffff037224 */ /* 0x000fd400078e001d */
[----:B------:R-:W-:-:S10]  /*2710*/  @!P0 DMUL R6, R6, 1.80143985094819840000e+16 ;  /* 0x4350000006068828 */ /* 0x000fd40000000000 */
[----:B------:R-:W-:Y:S02]  /*2720*/  @!P0 IMAD.MOV.U32 R3, RZ, RZ, R7 ;  /* 0x000000ffff038224 */ /* 0x000fe400078e0007 */
[----:B------:R-:W-:Y:S02]  /*2730*/  @!P0 IMAD.MOV.U32 R28, RZ, RZ, R6 ;  /* 0x000000ffff1c8224 */ /* 0x000fe400078e0006 */
[----:B--2-4-:R-:W-:-:S05]  /*2740*/  VIADD R0, R3, 0xffffffff ;  /* 0xffffffff03007836 */ /* 0x014fca0000000000 */
        /* <DEDUP_REMOVED lines=73> */
.L_x_7280:
        /* <DEDUP_REMOVED lines=13> */
[----:B--2-4-:R-:W-:-:S05]  /*2cb0*/  FFMA R0, RZ, R11, R5 ;  /* 0x0000000bff007223 */ /* 0x014fca0000000005 */
[----:B------:R-:W-:-:S13]  /*2cc0*/  FSETP.GT.AND P0, PT, |R0|, 1.469367938527859385e-39, PT ;  /* 0x001000000000780b */ /* 0x000fda0003f04200 */
[----:B------:R-:W-:Y:S05]  /*2cd0*/  @P0 BRA P1, `(.L_x_7283) ;  /* 0x0000000000180947 */ /* 0x000fea0000800000 */
[----:B------:R-:W-:Y:S01]  /*2ce0*/  IMAD.MOV.U32 R8, RZ, RZ, R28 ;  /* 0x000000ffff087224 */ /* 0x000fe200078e001c */
[----:B------:R-:W-:Y:S01]  /*2cf0*/  MOV R0, 0x2d20 ;  /* 0x00002d2000007802 */ /* 0x000fe20000000f00 */
[----:B------:R-:W-:-:S07]  /*2d00*/  IMAD.MOV.U32 R9, RZ, RZ, R29 ;  /* 0x000000ffff097224 */ /* 0x000fce00078e001d */
[----:B------:R-:W-:Y:S05]  /*2d10*/  CALL.REL.NOINC `($__internal_14_$__cuda_sm20_div_rn_f64_full) ;  /* 0x000000ec00707944 */ /* 0x000fea0003c00000 */
[----:B------:R-:W-:Y:S01]  /*2d20*/  IMAD.MOV.U32 R4, RZ, RZ, R14 ;  /* 0x000000ffff047224 */ /* 0x000fe200078e000e */
[----:B------:R-:W-:-:S07]  /*2d30*/  MOV R5, R3 ;  /* 0x0000000300057202 */ /* 0x000fce0000000f00 */
.L_x_7283:
[----:B------:R-:W-:Y:S05]  /*2d40*/  BSYNC B1 ;  /* 0x0000000000017941 */ /* 0x000fea0003800000 */
.L_x_7282:
        /* <DEDUP_REMOVED lines=29> */
.L_x_7281:
[----:B------:R-:W-:Y:S05]  /*2f20*/  BSYNC B0 ;  /* 0x0000000000007941 */ /* 0x000fea0003800000 */
.L_x_7279:
        /* <DEDUP_REMOVED lines=70> */
.L_x_7285:
        /* <DEDUP_REMOVED lines=35> */
.L_x_7286:
[----:B------:R-:W-:Y:S05]  /*35c0*/  BSYNC B0 ;  /* 0x0000000000007941 */ /* 0x000fea0003800000 */
.L_x_7284:
[----:B------:R-:W0:Y:S01]  /*35d0*/  LDC.U8 R3, c[0x0][0x421] ;  /* 0x00010840ff037b82 */ /* 0x000e220000000000 */
[----:B------:R-:W-:Y:S01]  /*35e0*/  DMUL R4, R4, R26 ;  /* 0x0000001a04047228 */ /* 0x000fe20000000000 */
        /* <DEDUP_REMOVED lines=14> */
.L_x_7290:
[----:B------:R-:W0:Y:S02]  /*36d0*/  F2I.S64.F64.TRUNC R4, R4 ;  /* 0x0000000400047311 */ /* 0x000e24000030d900 */
[----:B0-----:R-:W-:-:S05]  /*36e0*/  MOV R3, R4 ;  /* 0x0000000400037202 */ /* 0x001fca0000000f00 */
[----:B------:R0:W-:Y:S01]  /*36f0*/  STG.E.U8 desc[UR36][R16.64], R3 ;  /* 0x0000000310007986 */ /* 0x0001e2000c101124 */
[----:B------:R-:W-:Y:S05]  /*3700*/  BRA `(.L_x_7292) ;  /* 0x0000000c00f87947 */ /* 0x000fea0003800000 */
.L_x_7289:
        /* <DEDUP_REMOVED lines=9> */
.L_x_7294:
[----:B------:R-:W0:Y:S02]  /*37a0*/  F2I.F64.TRUNC R5, R4 ;  /* 0x0000000400057311 */ /* 0x000e24000030d100 */
[----:B0-----:R0:W-:Y:S01]  /*37b0*/  STG.E desc[UR36][R16.64], R5 ;  /* 0x0000000510007986 */ /* 0x0011e2000c101924 */
[----:B------:R-:W-:Y:S05]  /*37c0*/  BRA `(.L_x_7292) ;  /* 0x0000000c00c87947 */ /* 0x000fea0003800000 */
.L_x_7293:
[----:B------:R-:W0:Y:S02]  /*37d0*/  F2I.F64.TRUNC R5, R4 ;  /* 0x0000000400057311 */ /* 0x000e24000030d100 */
[----:B0-----:R0:W-:Y:S01]  /*37e0*/  STG.E.U16 desc[UR36][R16.64], R5 ;  /* 0x0000000510007986 */ /* 0x0011e2000c101524 */
[----:B------:R-:W-:Y:S05]  /*37f0*/  BRA `(.L_x_7292) ;  /* 0x0000000c00bc7947 */ /* 0x000fea0003800000 */
.L_x_7288:
        /* <DEDUP_REMOVED lines=13> */
.L_x_7296:
        /* <DEDUP_REMOVED lines=8> */
.L_x_7295:
        /* <DEDUP_REMOVED lines=14> */
.L_x_7298:
        /* <DEDUP_REMOVED lines=9> */
.L_x_7297:
[----:B------:R0:W-:Y:S01]  /*3ac0*/  STG.E.64 desc[UR36][R16.64], R4 ;  /* 0x0000000410007986 */ /* 0x0001e2000c101b24 */
[----:B------:R-:W-:Y:S05]  /*3ad0*/  BRA `(.L_x_7292) ;  /* 0x0000000c00047947 */ /* 0x000fea0003800000 */
.L_x_7287:
        /* <DEDUP_REMOVED lines=12> */
.L_x_7301:
[----:B------:R-:W-:-:S05]  /*3ba0*/  CS2R R6, SRZ ;  /* 0x0000000000067805 */ /* 0x000fca000001ff00 */
[----:B------:R3:W-:Y:S01]  /*3bb0*/  STG.E.128 desc[UR36][R16.64], R4 ;  /* 0x0000000410007986 */ /* 0x0007e2000c101d24 */
[----:B------:R-:W-:Y:S05]  /*3bc0*/  BRA `(.L_x_7292) ;  /* 0x0000000800c87947 */ /* 0x000fea0003800000 */
.L_x_7300:
        /* <DEDUP_REMOVED lines=25> */
.L_x_7305:
[----:B------:R-:W-:Y:S05]  /*3d60*/  BSYNC B0 ;  /* 0x0000000000007941 */ /* 0x000fea0003800000 */
.L_x_7304:
[----:B------:R-:W-:-:S05]  /*3d70*/  LOP3.LUT R7, R0, R7, RZ, 0xfc, !PT ;  /* 0x0000000700077212 */ /* 0x000fca00078efcff */
[----:B------:R0:W-:Y:S01]  /*3d80*/  STG.E.U8 desc[UR36][R16.64], R7 ;  /* 0x0000000710007986 */ /* 0x0001e2000c101124 */
[----:B------:R-:W-:Y:S05]  /*3d90*/  BRA `(.L_x_7292) ;  /* 0x0000000800547947 */ /* 0x000fea0003800000 */
.L_x_7303:
        /* <DEDUP_REMOVED lines=17> */
.L_x_7307:
[----:B------:R-:W-:Y:S01]  /*3eb0*/  IMAD.MOV.U32 R0, RZ, RZ, 0x7f ;  /* 0x0000007fff007424 */ /* 0x000fe200078e00ff */
[----:B------:R-:W-:-:S04]  /*3ec0*/  ISETP.GT.U32.AND P0, PT, R3, 0x7f800000, PT ;  /* 0x7f8000000300780c */ /* 0x000fc80003f04070 */
[----:B------:R-:W-:-:S09]  /*3ed0*/  SEL R0, R0, 0x7c, P0 ;  /* 0x0000007c00007807 */ /* 0x000fd20000000000 */
.L_x_7308:
[----:B------:R-:W-:Y:S05]  /*3ee0*/  BSYNC B0 ;  /* 0x0000000000007941 */ /* 0x000fea0003800000 */
.L_x_7306:
[----:B------:R-:W-:-:S04]  /*3ef0*/  LOP3.LUT R3, R7, 0x80000000, RZ, 0xc0, !PT ;  /* 0x8000000007037812 */ /* 0x000fc800078ec0ff */
[----:B------:R-:W-:-:S04]  /*3f00*/  SHF.R.U32.HI R3, RZ, 0x18, R3 ;  /* 0x00000018ff037819 */ /* 0x000fc80000011603 */
[----:B------:R-:W-:-:S05]  /*3f10*/  LOP3.LUT R3, R0, R3, RZ, 0xfc, !PT ;  /* 0x0000000300037212 */ /* 0x000fca00078efcff */
[----:B------:R1:W-:Y:S01]  /*3f20*/  STG.E.U8 desc[UR36][R16.64], R3 ;  /* 0x0000000310007986 */ /* 0x0003e2000c101124 */
[----:B------:R-:W-:Y:S05]  /*3f30*/  BRA `(.L_x_7292) ;  /* 0x0000000400ec7947 */ /* 0x000fea0003800000 */
.L_x_7302:
        /* <DEDUP_REMOVED lines=8> */
.L_x_7299:
        /* <DEDUP_REMOVED lines=11> */
.L_x_7311:
        /* <DEDUP_REMOVED lines=21> */
.L_x_7314:
[----:B------:R-:W-:-:S04]  /*41c0*/  LOP3.LUT R3, R7, 0x80000000, RZ, 0xc0, !PT ;  /* 0x8000000007037812 */ /* 0x000fc800078ec0ff */
[----:B------:R-:W-:-:S04]  /*41d0*/  SHF.R.U32.HI R3, RZ, 0x18, R3 ;  /* 0x00000018ff037819 */ /* 0x000fc80000011603 */
[----:B------:R-:W-:-:S04]  /*41e0*/  LOP3.LUT R0, R0, R3, RZ, 0xfc, !PT ;  /* 0x0000000300007212 */ /* 0x000fc800078efcff */
[----:B------:R-:W-:-:S07]  /*41f0*/  PRMT R8, R0, 0x7610, R8 ;  /* 0x0000761000087816 */ /* 0x000fce0000000008 */
.L_x_7313:
[----:B------:R-:W-:Y:S05]  /*4200*/  BSYNC B0 ;  /* 0x0000000000007941 */ /* 0x000fea0003800000 */
.L_x_7312:
[----:B------:R0:W-:Y:S01]  /*4210*/  STG.E.U8 desc[UR36][R16.64], R8 ;  /* 0x0000000810007986 */ /* 0x0001e2000c101124 */
[----:B------:R-:W-:Y:S05]  /*4220*/  BRA `(.L_x_7292) ;  /* 0x0000000400307947 */ /* 0x000fea0003800000 */
.L_x_7310:
        /* <DEDUP_REMOVED lines=21> */
.L_x_7317:
[----:B------:R-:W-:-:S04]  /*4380*/  LOP3.LUT R3, R7, 0x80000000, RZ, 0xc0, !PT ;  /* 0x8000000007037812 */ /* 0x000fc800078ec0ff */
[----:B------:R-:W-:-:S04]  /*4390*/  SHF.R.U32.HI R3, RZ, 0x18, R3 ;  /* 0x00000018ff037819 */ /* 0x000fc80000011603 */
[----:B------:R-:W-:-:S04]  /*43a0*/  LOP3.LUT R0, R0, R3, RZ, 0xfc, !PT ;  /* 0x0000000300007212 */ /* 0x000fc800078efcff */
[----:B------:R-:W-:-:S07]  /*43b0*/  PRMT R8, R0, 0x7610, R8 ;  /* 0x0000761000087816 */ /* 0x000fce0000000008 */
.L_x_7316:
[----:B------:R-:W-:Y:S05]  /*43c0*/  BSYNC B0 ;  /* 0x0000000000007941 */ /* 0x000fea0003800000 */
.L_x_7315:
[----:B------:R0:W-:Y:S01]  /*43d0*/  STG.E.U8 desc[UR36][R16.64], R8 ;  /* 0x0000000810007986 */ /* 0x0001e2000c101124 */
[----:B------:R-:W-:Y:S05]  /*43e0*/  BRA `(.L_x_7292) ;  /* 0x0000000000c07947 */ /* 0x000fea0003800000 */
.L_x_7309:
        /* <DEDUP_REMOVED lines=26> */
.L_x_7291:
        /* <DEDUP_REMOVED lines=16> */
.L_x_7320:
[----:B------:R-:W-:Y:S05]  /*4690*/  BRA `(.L_x_7292) ;  /* 0x0000000000147947 */ /* 0x000fea0003800000 */
.L_x_7319:
[----:B------:R-:W0:Y:S02]  /*46a0*/  F2I.U64.F64.TRUNC R4, R4 ;  /* 0x0000000400047311 */ /* 0x000e24000030d800 */
[----:B0-----:R0:W-:Y:S01]  /*46b0*/  STG.E.64 desc[UR36][R16.64], R4 ;  /* 0x0000000410007986 */ /* 0x0011e2000c101b24 */
[----:B------:R-:W-:Y:S05]  /*46c0*/  BRA `(.L_x_7292) ;  /* 0x0000000000087947 */ /* 0x000fea0003800000 */
.L_x_7318:
[----:B------:R-:W0:Y:S02]  /*46d0*/  F2I.U32.F64.TRUNC R5, R4 ;  /* 0x0000000400057311 */ /* 0x000e24000030d000 */
[----:B0-----:R0:W-:Y:S02]  /*46e0*/  STG.E desc[UR36][R16.64], R5 ;  /* 0x0000000510007986 */ /* 0x0011e4000c101924 */
.L_x_7292:
[----:B------:R-:W-:-:S05]  /*46f0*/  IMAD R2, R2, 0x200, R23 ;  /* 0x0000020002027824 */ /* 0x000fca00078e0217 */
[----:B------:R-:W-:-:S07]  /*4700*/  IADD3 R19, R2, 0x80, RZ ;  /* 0x0000008002137810 */ /* 0x000fce0007ffe0ff */
.L_x_7242:
[----:B------:R-:W-:Y:S05]  /*4710*/  BSYNC B6 ;  /* 0x0000000000067941 */ /* 0x000fea0003800000 */
.L_x_7241:
[----:B------:R-:W-:Y:S01]  /*4720*/  ULDC UR4, c[0x0][0x210] ;  /* 0x0000840000047ab9 */ /* 0x000fe20000000800 */
[----:B------:R-:W-:Y:S01]  /*4730*/  BSSY B6, `(.L_x_7321) ;  /* 0x0000468000067945 */ /* 0x000fe20003800000 */
[----:B------:R-:W-:-:S13]  /*4740*/  ISETP.GE.AND P0, PT, R19, UR4, PT ;  /* 0x0000000413007c0c */ /* 0x000fda000bf06270 */
[----:B------:R-:W-:Y:S05]  /*4750*/  @P0 BRA `(.L_x_7322) ;  /* 0x0000004400940947 */ /* 0x000fea0003800000 */
[----:B0--3--:R-:W0:Y:S01]  /*4760*/  LDC R6, c[0x0][0x218] ;  /* 0x00008600ff067b82 */ /* 0x009e220000000800 */
[----:B--2---:R-:W-:Y:S02]  /*4770*/  IMAD.MOV.U32 R0, RZ, RZ, RZ ;  /* 0x000000ffff007224 */ /* 0x004fe400078e00ff */
[----:B-1--4-:R-:W-:Y:S01]  /*4780*/  IMAD.MOV.U32 R16, RZ, RZ, RZ ;  /* 0x000000ffff107224 */ /* 0x012fe200078e00ff */
        /* <DEDUP_REMOVED lines=300> */
.L_x_7323:
        /* <DEDUP_REMOVED lines=21> */
.L_x_7327:
[----:B------:R-:W2:Y:S02]  /*5ba0*/  LDG.E.U8 R2, desc[UR36][R2.64] ;  /* 0x0000002402027981 */ /* 0x000ea4000c1e1100 */
[----:B--2---:R0:W1:Y:S01]  /*5bb0*/  I2F.F64.U16 R28, R2 ;  /* 0x00000002001c7312 */ /* 0x0040620000101800 */
[----:B------:R-:W-:Y:S05]  /*5bc0*/  BRA `(.L_x_7329) ;  /* 0x0000000c00707947 */ /* 0x000fea0003800000 */
.L_x_7326:
        /* <DEDUP_REMOVED lines=9> */
.L_x_7331:
[----:B------:R-:W2:Y:S02]  /*5c60*/  LDG.E R2, desc[UR36][R2.64] ;  /* 0x0000002402027981 */ /* 0x000ea4000c1e1900 */
[----:B--2---:R0:W1:Y:S01]  /*5c70*/  I2F.F64 R28, R2 ;  /* 0x00000002001c7312 */ /* 0x0040620000201c00 */
[----:B------:R-:W-:Y:S05]  /*5c80*/  BRA `(.L_x_7329) ;  /* 0x0000000c00407947 */ /* 0x000fea0003800000 */
.L_x_7330:
[----:B------:R-:W2:Y:S02]  /*5c90*/  LDG.E.U16 R2, desc[UR36][R2.64] ;  /* 0x0000002402027981 */ /* 0x000ea4000c1e1500 */
[----:B--2---:R0:W1:Y:S01]  /*5ca0*/  I2F.F64.S16 R28, R2 ;  /* 0x00000002001c7312 */ /* 0x0040620000101c00 */
[----:B------:R-:W-:Y:S05]  /*5cb0*/  BRA `(.L_x_7329) ;  /* 0x0000000c00347947 */ /* 0x000fea0003800000 */
.L_x_7325:
        /* <DEDUP_REMOVED lines=10> */
.L_x_7333:
[----:B------:R-:W2:Y:S02]  /*5d60*/  LDG.E.U16 R0, desc[UR36][R2.64] ;  /* 0x0000002402007981 */ /* 0x000ea4000c1e1500 */
[----:B--2---:R-:W-:-:S05]  /*5d70*/  HADD2.F32 R0, -RZ, R0.H0_H0 ;  /* 0x20000000ff007230 */ /* 0x004fca0000004100 */
[----:B------:R-:W-:-:S04]  /*5d80*/  FMUL.FTZ R0, R0, 1 ;  /* 0x3f80000000007820 */ /* 0x000fc80000410000 */
[----:B------:R0:W1:Y:S01]  /*5d90*/  F2F.F64.F32 R28, R0 ;  /* 0x00000000001c7310 */ /* 0x0000620000201800 */
[----:B------:R-:W-:Y:S05]  /*5da0*/  BRA `(.L_x_7329) ;  /* 0x0000000800f87947 */ /* 0x000fea0003800000 */
.L_x_7332:
        /* <DEDUP_REMOVED lines=10> */
.L_x_7335:
[----:B------:R-:W2:Y:S02]  /*5e50*/  LDG.E.U16 R2, desc[UR36][R2.64] ;  /* 0x0000002402027981 */ /* 0x000ea4000c1e1500 */
[----:B--2---:R-:W-:-:S05]  /*5e60*/  HADD2.F32 R0, -RZ, R2.H0_H0 ;  /* 0x20000002ff007230 */ /* 0x004fca0000004100 */
[----:B------:R-:W-:-:S04]  /*5e70*/  FMUL.FTZ R0, R0, 1 ;  /* 0x3f80000000007820 */ /* 0x000fc80000410000 */
[----:B------:R3:W4:Y:S01]  /*5e80*/  F2F.F64.F32 R28, R0 ;  /* 0x00000000001c7310 */ /* 0x0007220000201800 */
[----:B------:R-:W-:Y:S05]  /*5e90*/  BRA `(.L_x_7329) ;  /* 0x0000000800bc7947 */ /* 0x000fea0003800000 */
.L_x_7334:
[----:B------:R0:W5:Y:S01]  /*5ea0*/  LDG.E.64 R28, desc[UR36][R2.64] ;  /* 0x00000024021c7981 */ /* 0x000162000c1e1b00 */
[----:B------:R-:W-:Y:S05]  /*5eb0*/  BRA `(.L_x_7329) ;  /* 0x0000000800b47947 */ /* 0x000fea0003800000 */
.L_x_7324:
        /* <DEDUP_REMOVED lines=9> */
[----:B------:R-:W-:Y:S01]  /*5f50*/  HFMA2.MMA R28, -RZ, RZ, 0, 0 ;  /* 0x00000000ff1c7435 */ /* 0x000fe200000001ff */
[----:B--2---:R-:W-:-:S04]  /*5f60*/  ISETP.NE.AND P0, PT, R2, RZ, PT ;  /* 0x000000ff0200720c */ /* 0x004fc80003f05270 */
[----:B------:R-:W-:Y:S01]  /*5f70*/  FSEL R29, RZ, 1.875, !P0 ;  /* 0x3ff00000ff1d7808 */ /* 0x000fe20004000000 */
[----:B------:R-:W-:Y:S08]  /*5f80*/  BRA `(.L_x_7329) ;  /* 0x0000000800807947 */ /* 0x000ff00003800000 */
.L_x_7338:
[----:B------:R0:W5:Y:S01]  /*5f90*/  LDG.E.64 R28, desc[UR36][R2.64] ;  /* 0x00000024021c7981 */ /* 0x000162000c1e1b00 */
[----:B------:R-:W-:Y:S05]  /*5fa0*/  BRA `(.L_x_7329) ;  /* 0x0000000800787947 */ /* 0x000fea0003800000 */
.L_x_7337:
        /* <DEDUP_REMOVED lines=28> */
.L_x_7340:
        /* <DEDUP_REMOVED lines=15> */
.L_x_7339:
[----:B------:R-:W2:Y:S02]  /*6260*/  LDG.E.U16 R0, desc[UR36][R2.64] ;  /* 0x0000002402007981 */ /* 0x000ea4000c1e1500 */
[----:B--2---:R-:W-:-:S04]  /*6270*/  IMAD.U32 R0, R0, 0x10000, RZ ;  /* 0x0001000000007824 */ /* 0x004fc800078e00ff */
[----:B------:R-:W-:-:S04]  /*6280*/  FMUL.FTZ R0, R0, 1 ;  /* 0x3f80000000007820 */ /* 0x000fc80000410000 */
[----:B------:R0:W1:Y:S01]  /*6290*/  F2F.F64.F32 R28, R0 ;  /* 0x00000000001c7310 */ /* 0x0000620000201800 */
[----:B------:R-:W-:Y:S05]  /*62a0*/  BRA `(.L_x_7329) ;  /* 0x0000000400b87947 */ /* 0x000fea0003800000 */
.L_x_7336:
        /* <DEDUP_REMOVED lines=11> */
.L_x_7343:
[----:B------:R-:W2:Y:S01]  /*6360*/  LDG.E.U8 R2, desc[UR36][R2.64] ;  /* 0x0000002402027981 */ /* 0x000ea2000c1e1100 */
[----:B------:R-:W-:Y:S01]  /*6370*/  BSSY B0, `(.L_x_7344) ;  /* 0x0000018000007945 */ /* 0x000fe20003800000 */
[----:B------:R-:W-:Y:S02]  /*6380*/  MOV R0, RZ ;  /* 0x000000ff00007202 */ /* 0x000fe40000000f00 */
        /* <DEDUP_REMOVED lines=18> */
.L_x_7347:
[----:B------:R-:W-:Y:S05]  /*64b0*/  BSYNC B1 ;  /* 0x0000000000017941 */ /* 0x000fea0003800000 */
.L_x_7346:
[----:B------:R-:W-:Y:S01]  /*64c0*/  LEA R3, R0, 0x3b800000, 0x17 ;  /* 0x3b80000000037811 */ /* 0x000fe200078eb8ff */
[----:B------:R-:W-:-:S05]  /*64d0*/  IMAD.SHL.U32 R0, R2, 0x100000, RZ ;  /* 0x0010000002007824 */ /* 0x000fca00078e00ff */
[----:B------:R-:W-:-:S07]  /*64e0*/  LOP3.LUT R0, R3, R0, R4, 0xfe, !PT ;  /* 0x0000000003007212 */ /* 0x000fce00078efe04 */
.L_x_7345:
[----:B------:R-:W-:Y:S05]  /*64f0*/  BSYNC B0 ;  /* 0x0000000000007941 */ /* 0x000fea0003800000 */
.L_x_7344:
[----:B------:R-:W-:-:S04]  /*6500*/  FMUL.FTZ R0, R0, 1 ;  /* 0x3f80000000007820 */ /* 0x000fc80000410000 */
[----:B------:R0:W1:Y:S01]  /*6510*/  F2F.F64.F32 R28, R0 ;  /* 0x00000000001c7310 */ /* 0x0000620000201800 */
[----:B------:R-:W-:Y:S05]  /*6520*/  BRA `(.L_x_7329) ;  /* 0x0000000400187947 */ /* 0x000fea0003800000 */
.L_x_7342:
        /* <DEDUP_REMOVED lines=21> */
.L_x_7351:
[----:B------:R-:W-:Y:S05]  /*6680*/  BSYNC B1 ;  /* 0x0000000000017941 */ /* 0x000fea0003800000 */
.L_x_7350:
[----:B------:R-:W-:Y:S01]  /*6690*/  LEA R3, R0, 0x37800000, 0x17 ;  /* 0x3780000000037811 */ /* 0x000fe200078eb8ff */
[----:B------:R-:W-:-:S05]  /*66a0*/  IMAD.SHL.U32 R0, R2, 0x200000, RZ ;  /* 0x0020000002007824 */ /* 0x000fca00078e00ff */
[----:B------:R-:W-:-:S07]  /*66b0*/  LOP3.LUT R0, R3, R0, R4, 0xfe, !PT ;  /* 0x0000000003007212 */ /* 0x000fce00078efe04 */
.L_x_7349:
[----:B------:R-:W-:Y:S05]  /*66c0*/  BSYNC B0 ;  /* 0x0000000000007941 */ /* 0x000fea0003800000 */
.L_x_7348:
[----:B------:R-:W-:-:S04]  /*66d0*/  FMUL.FTZ R0, R0, 1 ;  /* 0x3f80000000007820 */ /* 0x000fc80000410000 */
[----:B------:R0:W1:Y:S01]  /*66e0*/  F2F.F64.F32 R28, R0 ;  /* 0x00000000001c7310 */ /* 0x0000620000201800 */
[----:B------:R-:W-:Y:S05]  /*66f0*/  BRA `(.L_x_7329) ;  /* 0x0000000000a47947 */ /* 0x000fea0003800000 */
.L_x_7341:
        /* <DEDUP_REMOVED lines=14> */
.L_x_7355:
[----:B------:R-:W-:Y:S05]  /*67e0*/  BSYNC B0 ;  /* 0x0000000000007941 */ /* 0x000fea0003800000 */
.L_x_7354:
[----:B------:R-:W-:-:S04]  /*67f0*/  FMUL.FTZ R0, R0, 1 ;  /* 0x3f80000000007820 */ /* 0x000fc80000410000 */
[----:B------:R0:W1:Y:S01]  /*6800*/  F2F.F64.F32 R28, R0 ;  /* 0x00000000001c7310 */ /* 0x0000620000201800 */
[----:B------:R-:W-:Y:S05]  /*6810*/  BRA `(.L_x_7329) ;  /* 0x00000000005c7947 */ /* 0x000fea0003800000 */
.L_x_7328:
        /* <DEDUP_REMOVED lines=16> */
.L_x_7356:
[----:B------:R-:W-:Y:S01]  /*6920*/  CS2R R28, SRZ ;  /* 0x00000000001c7805 */ /* 0x000fe2000001ff00 */
[----:B------:R-:W-:Y:S06]  /*6930*/  BRA `(.L_x_7329) ;  /* 0x0000000000147947 */ /* 0x000fec0003800000 */
.L_x_7353:
[----:B------:R-:W2:Y:S02]  /*6940*/  LDG.E.64 R28, desc[UR36][R2.64] ;  /* 0x00000024021c7981 */ /* 0x000ea4000c1e1b00 */
[----:B--2---:R-:W0:Y:S01]  /*6950*/  I2F.F64.U64 R28, R28 ;  /* 0x0000001c001c7312 */ /* 0x004e220000301800 */
[----:B------:R-:W-:Y:S05]  /*6960*/  BRA `(.L_x_7329) ;  /* 0x0000000000087947 */ /* 0x000fea0003800000 */
.L_x_7352:
[----:B------:R-:W2:Y:S02]  /*6970*/  LDG.E R2, desc[UR36][R2.64] ;  /* 0x0000002402027981 */ /* 0x000ea4000c1e1900 */
[----:B--2---:R0:W1:Y:S02]  /*6980*/  I2F.F64.U32 R28, R2 ;  /* 0x00000002001c7312 */ /* 0x0040640000201800 */
.L_x_7329:
[----:B0-----:R-:W-:Y:S01]  /*6990*/  MOV R2, 0x652b82fe ;  /* 0x652b82fe00027802 */ /* 0x001fe20000000f00 */
[----:B------:R-:W-:Y:S01]  /*69a0*/  IMAD.MOV.U32 R3, RZ, RZ, 0x3ff71547 ;  /* 0x3ff71547ff037424 */ /* 0x000fe200078e00ff */
[----:B------:R-:W-:Y:S01]  /*69b0*/  UMOV UR4, 0xfefa39ef ;  /* 0xfefa39ef00047882 */ /* 0x000fe20000000000 */
[----:B------:R-:W-:Y:S01]  /*69c0*/  UMOV UR5, 0x3fe62e42 ;  /* 0x3fe62e4200057882 */ /* 0x000fe20000000000 */
[----:B-12-45:R-:W-:Y:S01]  /*69d0*/  FSETP.GEU.FTZ.AND P0, PT, |R29|, 4.1917929649353027344, PT ;  /* 0x4086232b1d00780b */ /* 0x036fe20003f1e200 */
[----:B------:R-:W-:Y:S02]  /*69e0*/  BSSY B0, `(.L_x_7357) ;  /* 0x0000036000007945 */ /* 0x000fe40003800000 */
        /* <DEDUP_REMOVED lines=44> */
[----:B---3--:R-:W-:Y:S02]  /*6cb0*/  @!P0 LEA.HI R0, R2, R2, RZ, 0x1 ;  /* 0x0000000202008211 */ /* 0x008fe400078f08ff */
        /* <DEDUP_REMOVED lines=8> */
.L_x_7358:
[----:B------:R-:W-:Y:S05]  /*6d40*/  BSYNC B0 ;  /* 0x0000000000007941 */ /* 0x000fea0003800000 */
.L_x_7357:
        /* <DEDUP_REMOVED lines=11> */
[----:B---3--:R-:W-:-:S05]  /*6e00*/  VIADD R0, R3, 0xffffffff ;  /* 0xffffffff03007836 */ /* 0x008fca0000000000 */
        /* <DEDUP_REMOVED lines=73> */
.L_x_7360:
        /* <DEDUP_REMOVED lines=13> */
[----:B---3--:R-:W-:-:S05]  /*7370*/  FFMA R0, RZ, R11, R3 ;  /* 0x0000000bff007223 */ /* 0x008fca0000000003 */
[----:B------:R-:W-:-:S13]  /*7380*/  FSETP.GT.AND P0, PT, |R0|, 1.469367938527859385e-39, PT ;  /* 0x001000000000780b */ /* 0x000fda0003f04200 */
[----:B------:R-:W-:Y:S05]  /*7390*/  @P0 BRA P1, `(.L_x_7363) ;  /* 0x0000000000140947 */ /* 0x000fea0000800000 */
[----:B------:R-:W-:Y:S01]  /*73a0*/  IMAD.MOV.U32 R8, RZ, RZ, R26 ;  /* 0x000000ffff087224 */ /* 0x000fe200078e001a */
[----:B------:R-:W-:Y:S01]  /*73b0*/  MOV R0, 0x73e0 ;  /* 0x000073e000007802 */ /* 0x000fe20000000f00 */
[----:B------:R-:W-:-:S07]  /*73c0*/  IMAD.MOV.U32 R9, RZ, RZ, R27 ;  /* 0x000000ffff097224 */ /* 0x000fce00078e001b */
[----:B------:R-:W-:Y:S05]  /*73d0*/  CALL.REL.NOINC `($__internal_14_$__cuda_sm20_div_rn_f64_full) ;  /* 0x000000a400c07944 */ /* 0x000fea0003c00000 */
[----:B------:R-:W-:-:S07]  /*73e0*/  IMAD.MOV.U32 R2, RZ, RZ, R14 ;  /* 0x000000ffff027224 */ /* 0x000fce00078e000e */
.L_x_7363:
[----:B------:R-:W-:Y:S05]  /*73f0*/  BSYNC B1 ;  /* 0x0000000000017941 */ /* 0x000fea0003800000 */
.L_x_7362:
        /* <DEDUP_REMOVED lines=29> */
.L_x_7361:
[----:B------:R-:W-:Y:S05]  /*75d0*/  BSYNC B0 ;  /* 0x0000000000007941 */ /* 0x000fea0003800000 */
.L_x_7359:
        /* <DEDUP_REMOVED lines=70> */
.L_x_7365:
        /* <DEDUP_REMOVED lines=35> */
.L_x_7366:
[----:B------:R-:W-:Y:S05]  /*7c70*/  BSYNC B0 ;  /* 0x0000000000007941 */ /* 0x000fea0003800000 */
.L_x_7364:
        /* <DEDUP_REMOVED lines=16> */
.L_x_7370:
[----:B------:R-:W0:Y:S02]  /*7d80*/  F2I.S64.F64.TRUNC R28, R28 ;  /* 0x0000001c001c7311 */ /* 0x000e24000030d900 */
[----:B0-----:R-:W-:-:S05]  /*7d90*/  IMAD.MOV.U32 R3, RZ, RZ, R28 ;  /* 0x000000ffff037224 */ /* 0x001fca00078e001c */
[----:B------:R0:W-:Y:S01]  /*7da0*/  STG.E.U8 desc[UR36][R16.64], R3 ;  /* 0x0000000310007986 */ /* 0x0001e2000c101124 */
[----:B------:R-:W-:Y:S05]  /*7db0*/  BRA `(.L_x_7372) ;  /* 0x0000000c00f87947 */ /* 0x000fea0003800000 */
.L_x_7369:
        /* <DEDUP_REMOVED lines=9> */
.L_x_7374:
[----:B------:R-:W0:Y:S02]  /*7e50*/  F2I.F64.TRUNC R29, R28 ;  /* 0x0000001c001d7311 */ /* 0x000e24000030d100 */
[----:B0-----:R0:W-:Y:S01]  /*7e60*/  STG.E desc[UR36][R16.64], R29 ;  /* 0x0000001d10007986 */ /* 0x0011e2000c101924 */
[----:B------:R-:W-:Y:S05]  /*7e70*/  BRA `(.L_x_7372) ;  /* 0x0000000c00c87947 */ /* 0x000fea0003800000 */
.L_x_7373:
[----:B------:R-:W0:Y:S02]  /*7e80*/  F2I.F64.TRUNC R29, R28 ;  /* 0x0000001c001d7311 */ /* 0x000e24000030d100 */
[----:B0-----:R0:W-:Y:S01]  /*7e90*/  STG.E.U16 desc[UR36][R16.64], R29 ;  /* 0x0000001d10007986 */ /* 0x0011e2000c101524 */
[----:B------:R-:W-:Y:S05]  /*7ea0*/  BRA `(.L_x_7372) ;  /* 0x0000000c00bc7947 */ /* 0x000fea0003800000 */
.L_x_7368:
        /* <DEDUP_REMOVED lines=13> */
.L_x_7376:
        /* <DEDUP_REMOVED lines=8> */
.L_x_7375:
        /* <DEDUP_REMOVED lines=14> */
.L_x_7378:
        /* <DEDUP_REMOVED lines=9> */
.L_x_7377:
[----:B------:R0:W-:Y:S01]  /*8170*/  STG.E.64 desc[UR36][R16.64], R28 ;  /* 0x0000001c10007986 */ /* 0x0001e2000c101b24 */
[----:B------:R-:W-:Y:S05]  /*8180*/  BRA `(.L_x_7372) ;  /* 0x0000000c00047947 */ /* 0x000fea0003800000 */
.L_x_7367:
        /* <DEDUP_REMOVED lines=12> */
.L_x_7381:
[----:B------:R-:W-:-:S05]  /*8250*/  CS2R R30, SRZ ;  /* 0x00000000001e7805 */ /* 0x000fca000001ff00 */
[----:B------:R0:W-:Y:S01]  /*8260*/  STG.E.128 desc[UR36][R16.64], R28 ;  /* 0x0000001c10007986 */ /* 0x0001e2000c101d24 */
[----:B------:R-:W-:Y:S05]  /*8270*/  BRA `(.L_x_7372) ;  /* 0x0000000800c87947 */ /* 0x000fea0003800000 */
.L_x_7380:
        /* <DEDUP_REMOVED lines=23> */
[----:B------:R-:W-:Y:S02]  /*83f0*/  @P0 SHF.R.U32.HI R0, RZ, 0x14, R0 ;  /* 0x00000014ff000819 */ /* 0x000fe40000011600 */
[----:B------:R-:W-:-:S07]  /*8400*/  @!P0 IADD3 R0, R2, -0x46800000, RZ ;  /* 0xb980000002008810 */ /* 0x000fce0007ffe0ff */
.L_x_7385:
[----:B------:R-:W-:Y:S05]  /*8410*/  BSYNC B0 ;  /* 0x0000000000007941 */ /* 0x000fea0003800000 */
.L_x_7384:
[----:B------:R-:W-:-:S05]  /*8420*/  LOP3.LUT R3, R0, R3, RZ, 0xfc, !PT ;  /* 0x0000000300037212 */ /* 0x000fca00078efcff */
[----:B------:R0:W-:Y:S01]  /*8430*/  STG.E.U8 desc[UR36][R16.64], R3 ;  /* 0x0000000310007986 */ /* 0x0001e2000c101124 */
[----:B------:R-:W-:Y:S05]  /*8440*/  BRA `(.L_x_7372) ;  /* 0x0000000800547947 */ /* 0x000fea0003800000 */
.L_x_7383:
        /* <DEDUP_REMOVED lines=17> */
.L_x_7387:
[----:B------:R-:W-:Y:S01]  /*8560*/  IMAD.MOV.U32 R0, RZ, RZ, 0x7f ;  /* 0x0000007fff007424 */ /* 0x000fe200078e00ff */
[----:B------:R-:W-:-:S04]  /*8570*/  ISETP.GT.U32.AND P0, PT, R2, 0x7f800000, PT ;  /* 0x7f8000000200780c */ /* 0x000fc80003f04070 */
[----:B------:R-:W-:-:S09]  /*8580*/  SEL R0, R0, 0x7c, P0 ;  /* 0x0000007c00007807 */ /* 0x000fd20000000000 */
.L_x_7388:
[----:B------:R-:W-:Y:S05]  /*8590*/  BSYNC B0 ;  /* 0x0000000000007941 */ /* 0x000fea0003800000 */
.L_x_7386:
[----:B------:R-:W-:-:S04]  /*85a0*/  LOP3.LUT R2, R3, 0x80000000, RZ, 0xc0, !PT ;  /* 0x8000000003027812 */ /* 0x000fc800078ec0ff */
[----:B------:R-:W-:-:S04]  /*85b0*/  SHF.R.U32.HI R3, RZ, 0x18, R2 ;  /* 0x00000018ff037819 */ /* 0x000fc80000011602 */
[----:B------:R-:W-:-:S05]  /*85c0*/  LOP3.LUT R3, R0, R3, RZ, 0xfc, !PT ;  /* 0x0000000300037212 */ /* 0x000fca00078efcff */
[----:B------:R0:W-:Y:S01]  /*85d0*/  STG.E.U8 desc[UR36][R16.64], R3 ;  /* 0x0000000310007986 */ /* 0x0001e2000c101124 */
[----:B------:R-:W-:Y:S05]  /*85e0*/  BRA `(.L_x_7372) ;  /* 0x0000000400ec7947 */ /* 0x000fea0003800000 */
.L_x_7382:
        /* <DEDUP_REMOVED lines=8> */
.L_x_7379:
        /* <DEDUP_REMOVED lines=11> */
.L_x_7391:
        /* <DEDUP_REMOVED lines=21> */
.L_x_7394:
[----:B------:R-:W-:-:S04]  /*8870*/  LOP3.LUT R2, R3, 0x80000000, RZ, 0xc0, !PT ;  /* 0x8000000003027812 */ /* 0x000fc800078ec0ff */
[----:B------:R-:W-:-:S04]  /*8880*/  SHF.R.U32.HI R3, RZ, 0x18, R2 ;  /* 0x00000018ff037819 */ /* 0x000fc80000011602 */
[----:B------:R-:W-:-:S04]  /*8890*/  LOP3.LUT R0, R0, R3, RZ, 0xfc, !PT ;  /* 0x0000000300007212 */ /* 0x000fc800078efcff */
[----:B------:R-:W-:-:S07]  /*88a0*/  PRMT R8, R0, 0x7610, R8 ;  /* 0x0000761000087816 */ /* 0x000fce0000000008 */
.L_x_7393:
[----:B------:R-:W-:Y:S05]  /*88b0*/  BSYNC B0 ;  /* 0x0000000000007941 */ /* 0x000fea0003800000 */
.L_x_7392:
[----:B------:R3:W-:Y:S01]  /*88c0*/  STG.E.U8 desc[UR36][R16.64], R8 ;  /* 0x0000000810007986 */ /* 0x0007e2000c101124 */
[----:B------:R-:W-:Y:S05]  /*88d0*/  BRA `(.L_x_7372) ;  /* 0x0000000400307947 */ /* 0x000fea0003800000 */
.L_x_7390:
        /* <DEDUP_REMOVED lines=21> */
.L_x_7397:
[----:B------:R-:W-:-:S04]  /*8a30*/  LOP3.LUT R2, R3, 0x80000000, RZ, 0xc0, !PT ;  /* 0x8000000003027812 */ /* 0x000fc800078ec0ff */
[----:B------:R-:W-:-:S04]  /*8a40*/  SHF.R.U32.HI R3, RZ, 0x18, R2 ;  /* 0x00000018ff037819 */ /* 0x000fc80000011602 */
[----:B------:R-:W-:-:S04]  /*8a50*/  LOP3.LUT R0, R0, R3, RZ, 0xfc, !PT ;  /* 0x0000000300007212 */ /* 0x000fc800078efcff */
[----:B------:R-:W-:-:S07]  /*8a60*/  PRMT R8, R0, 0x7610, R8 ;  /* 0x0000761000087816 */ /* 0x000fce0000000008 */
.L_x_7396:
[----:B------:R-:W-:Y:S05]  /*8a70*/  BSYNC B0 ;  /* 0x0000000000007941 */ /* 0x000fea0003800000 */
.L_x_7395:
[----:B------:R0:W-:Y:S01]  /*8a80*/  STG.E.U8 desc[UR36][R16.64], R8 ;  /* 0x0000000810007986 */ /* 0x0001e2000c101124 */
[----:B------:R-:W-:Y:S05]  /*8a90*/  BRA `(.L_x_7372) ;  /* 0x0000000000c07947 */ /* 0x000fea0003800000 */
.L_x_7389:
        /* <DEDUP_REMOVED lines=26> */
.L_x_7371:
[----:B------:R-:W-:Y:S01]  /*8c40*/  MOV R0, 0x0 ;  /* 0x0000000000007802 */ /* 0x000fe20000000f00 */
[----:B------:R-:W-:Y:S01]  /*8c50*/  ULDC.64 UR4, c[0x4][0x128] ;  /* 0x01004a0000047ab9 */ /* 0x000fe20000000a00 */
[----:B------:R-:W-:Y:S01]  /*8c60*/  ULDC.64 UR6, c[0x4][0x10] ;  /* 0x0100040000067ab9 */ /* 0x000fe20000000a00 */
[----:B------:R-:W-:Y:S01]  /*8c70*/  IMAD.U32 R4, RZ, RZ, UR4 ;  /* 0x00000004ff047e24 */ /* 0x000fe2000f8e00ff */
[----:B------:R0:W1:Y:S01]  /*8c80*/  LDC.64 R2, c[0x4][R0] ;  /* 0x0100000000027b82 */ /* 0x0000620000000a00 */
[----:B------:R-:W-:Y:S01]  /*8c90*/  IMAD.U32 R5, RZ, RZ, UR5 ;  /* 0x00000005ff057e24 */ /* 0x000fe2000f8e00ff */
[----:B------:R-:W-:Y:S01]  /*8ca0*/  ULDC.64 UR4, c[0x4][0x130] ;  /* 0x01004c0000047ab9 */ /* 0x000fe20000000a00 */
[----:B------:R-:W-:Y:S01]  /*8cb0*/  IMAD.U32 R10, RZ, RZ, UR6 ;  /* 0x00000006ff0a7e24 */ /* 0x000fe2000f8e00ff */
[----:B------:R-:W-:Y:S01]  /*8cc0*/  MOV R6, UR4 ;  /* 0x0000000400067c02 */ /* 0x000fe20008000f00 */
[----:B------:R-:W-:Y:S02]  /*8cd0*/  IMAD.U32 R7, RZ, RZ, UR5 ;  /* 0x00000005ff077e24 */ /* 0x000fe4000f8e00ff */
[----:B------:R-:W-:-:S02]  /*8ce0*/  IMAD.U32 R11, RZ, RZ, UR7 ;  /* 0x00000007ff0b7e24 */ /* 0x000fc4000f8e00ff */
[----:B------:R-:W-:Y:S02]  /*8cf0*/  IMAD.MOV.U32 R8, RZ, RZ, 0x65 ;  /* 0x00000065ff087424 */ /* 0x000fe400078e00ff */
[----:B------:R-:W-:Y:S02]  /*8d00*/  IMAD.MOV.U32 R12, RZ, RZ, 0x1 ;  /* 0x00000001ff0c7424 */ /* 0x000fe400078e00ff */
[----:B0-----:R-:W-:-:S07]  /*8d10*/  IMAD.MOV.U32 R13, RZ, RZ, RZ ;  /* 0x000000ffff0d7224 */ /* 0x001fce00078e00ff */
[----:B------:R-:W-:-:S07]  /*8d20*/  LEPC R20, `(.L_x_7400) ;  /* 0x000000001014794e */ /* 0x000fce0000000000 */
[----:B-1----:R-:W-:Y:S05]  /*8d30*/  CALL.ABS.NOINC R2 ;  /* 0x0000000002007343 */ /* 0x002fea0003c00000 */
.L_x_7400:
[----:B------:R-:W-:Y:S05]  /*8d40*/  BRA `(.L_x_7372) ;  /* 0x0000000000147947 */ /* 0x000fea0003800000 */
.L_x_7399:
[----:B------:R-:W0:Y:S02]  /*8d50*/  F2I.U64.F64.TRUNC R28, R28 ;  /* 0x0000001c001c7311 */ /* 0x000e24000030d800 */
[----:B0-----:R2:W-:Y:S01]  /*8d60*/  STG.E.64 desc[UR36][R16.64], R28 ;  /* 0x0000001c10007986 */ /* 0x0015e2000c101b24 */
[----:B------:R-:W-:Y:S05]  /*8d70*/  BRA `(.L_x_7372) ;  /* 0x0000000000087947 */ /* 0x000fea0003800000 */
.L_x_7398:
[----:B------:R-:W0:Y:S02]  /*8d80*/  F2I.U32.F64.TRUNC R29, R28 ;  /* 0x0000001c001d7311 */ /* 0x000e24000030d000 */
[----:B0-----:R0:W-:Y:S02]  /*8d90*/  STG.E desc[UR36][R16.64], R29 ;  /* 0x0000001d10007986 */ /* 0x0011e4000c101924 */
.L_x_7372:
[----:B------:R-:W-:-:S07]  /*8da0*/  VIADD R19, R19, 0x80 ;  /* 0x0000008013137836 */ /* 0x000fce0000000000 */
.L_x_7322:
[----:B------:R-:W-:Y:S05]  /*8db0*/  BSYNC B6 ;  /* 0x0000000000067941 */ /* 0x000fea0003800000 */
.L_x_7321:
        /* <DEDUP_REMOVED lines=307> */
.L_x_7403:
        /* <DEDUP_REMOVED lines=21> */
.L_x_7407:
[----:B------:R-:W2:Y:S02]  /*a240*/  LDG.E.U8 R2, desc[UR36][R2.64] ;  /* 0x0000002402027981 */ /* 0x000ea4000c1e1100 */
[----:B--2---:R0:W1:Y:S01]  /*a250*/  I2F.F64.U16 R28, R2 ;  /* 0x00000002001c7312 */ /* 0x0040620000101800 */
[----:B------:R-:W-:Y:S05]  /*a260*/  BRA `(.L_x_7409) ;  /* 0x0000000c00707947 */ /* 0x000fea0003800000 */
.L_x_7406:
        /* <DEDUP_REMOVED lines=9> */
.L_x_7411:
[----:B------:R-:W2:Y:S02]  /*a300*/  LDG.E R2, desc[UR36][R2.64] ;  /* 0x0000002402027981 */ /* 0x000ea4000c1e1900 */
[----:B--2---:R0:W1:Y:S01]  /*a310*/  I2F.F64 R28, R2 ;  /* 0x00000002001c7312 */ /* 0x0040620000201c00 */
[----:B------:R-:W-:Y:S05]  /*a320*/  BRA `(.L_x_7409) ;  /* 0x0000000c00407947 */ /* 0x000fea0003800000 */
.L_x_7410:
[----:B------:R-:W2:Y:S02]  /*a330*/  LDG.E.U16 R2, desc[UR36][R2.64] ;  /* 0x0000002402027981 */ /* 0x000ea4000c1e1500 */
[----:B--2---:R0:W1:Y:S01]  /*a340*/  I2F.F64.S16 R28, R2 ;  /* 0x00000002001c7312 */ /* 0x0040620000101c00 */
[----:B------:R-:W-:Y:S05]  /*a350*/  BRA `(.L_x_7409) ;  /* 0x0000000c00347947 */ /* 0x000fea0003800000 */
.L_x_7405:
        /* <DEDUP_REMOVED lines=10> */
.L_x_7413:
[----:B------:R-:W2:Y:S02]  /*a400*/  LDG.E.U16 R0, desc[UR36][R2.64] ;  /* 0x0000002402007981 */ /* 0x000ea4000c1e1500 */
[----:B--2---:R-:W-:-:S05]  /*a410*/  HADD2.F32 R0, -RZ, R0.H0_H0 ;  /* 0x20000000ff007230 */ /* 0x004fca0000004100 */
[----:B------:R-:W-:-:S04]  /*a420*/  FMUL.FTZ R0, R0, 1 ;  /* 0x3f80000000007820 */ /* 0x000fc80000410000 */
[----:B------:R0:W1:Y:S01]  /*a430*/  F2F.F64.F32 R28, R0 ;  /* 0x00000000001c7310 */ /* 0x0000620000201800 */
[----:B------:R-:W-:Y:S05]  /*a440*/  BRA `(.L_x_7409) ;  /* 0x0000000800f87947 */ /* 0x000fea0003800000 */
.L_x_7412:
        /* <DEDUP_REMOVED lines=10> */
.L_x_7415:
[----:B------:R-:W2:Y:S02]  /*a4f0*/  LDG.E.U16 R2, desc[UR36][R2.64] ;  /* 0x0000002402027981 */ /* 0x000ea4000c1e1500 */
[----:B--2---:R-:W-:-:S05]  /*a500*/  HADD2.F32 R0, -RZ, R2.H0_H0 ;  /* 0x20000002ff007230 */ /* 0x004fca0000004100 */
[----:B------:R-:W-:-:S04]  /*a510*/  FMUL.FTZ R0, R0, 1 ;  /* 0x3f80000000007820 */ /* 0x000fc80000410000 */
[----:B------:R0:W1:Y:S01]  /*a520*/  F2F.F64.F32 R28, R0 ;  /* 0x00000000001c7310 */ /* 0x0000620000201800 */
[----:B------:R-:W-:Y:S05]  /*a530*/  BRA `(.L_x_7409) ;  /* 0x0000000800bc7947 */ /* 0x000fea0003800000 */
.L_x_7414:
[----:B------:R0:W5:Y:S01]  /*a540*/  LDG.E.64 R28, desc[UR36][R2.64] ;  /* 0x00000024021c7981 */ /* 0x000162000c1e1b00 */
[----:B------:R-:W-:Y:S05]  /*a550*/  BRA `(.L_x_7409) ;  /* 0x0000000800b47947 */ /* 0x000fea0003800000 */
.L_x_7404:
        /* <DEDUP_REMOVED lines=13> */
.L_x_7418:
[----:B------:R0:W5:Y:S01]  /*a630*/  LDG.E.64 R28, desc[UR36][R2.64] ;  /* 0x00000024021c7981 */ /* 0x000162000c1e1b00 */
[----:B------:R-:W-:Y:S05]  /*a640*/  BRA `(.L_x_7409) ;  /* 0x0000000800787947 */ /* 0x000fea0003800000 */
.L_x_7417:
        /* <DEDUP_REMOVED lines=28> */
.L_x_7420:
        /* <DEDUP_REMOVED lines=13> */
[----:B------:R3:W4:Y:S01]  /*a8e0*/  F2F.F64.F32 R28, R4 ;  /* 0x00000004001c7310 */ /* 0x0007220000201800 */
[----:B------:R-:W-:Y:S05]  /*a8f0*/  BRA `(.L_x_7409) ;  /* 0x0000000400cc7947 */ /* 0x000fea0003800000 */
.L_x_7419:
[----:B------:R-:W2:Y:S02]  /*a900*/  LDG.E.U16 R0, desc[UR36][R2.64] ;  /* 0x0000002402007981 */ /* 0x000ea4000c1e1500 */
[----:B--2---:R-:W-:-:S05]  /*a910*/  SHF.L.U32 R0, R0, 0x10, RZ ;  /* 0x0000001000007819 */ /* 0x004fca00000006ff */
[----:B------:R-:W-:-:S04]  /*a920*/  FMUL.FTZ R0, R0, 1 ;  /* 0x3f80000000007820 */ /* 0x000fc80000410000 */
[----:B------:R1:W2:Y:S01]  /*a930*/  F2F.F64.F32 R28, R0 ;  /* 0x00000000001c7310 */ /* 0x0002a20000201800 */
[----:B------:R-:W-:Y:S05]  /*a940*/  BRA `(.L_x_7409) ;  /* 0x0000000400b87947 */ /* 0x000fea0003800000 */
.L_x_7416:
        /* <DEDUP_REMOVED lines=11> */
.L_x_7423:
        /* <DEDUP_REMOVED lines=21> */
.L_x_7427:
[----:B------:R-:W-:Y:S05]  /*ab50*/  BSYNC B1 ;  /* 0x0000000000017941 */ /* 0x000fea0003800000 */
.L_x_7426:
[----:B------:R-:W-:Y:S01]  /*ab60*/  LEA R3, R0, 0x3b800000, 0x17 ;  /* 0x3b80000000037811 */ /* 0x000fe200078eb8ff */
[----:B------:R-:W-:-:S05]  /*ab70*/  IMAD.SHL.U32 R0, R2, 0x100000, RZ ;  /* 0x0010000002007824 */ /* 0x000fca00078e00ff */
[----:B------:R-:W-:-:S07]  /*ab80*/  LOP3.LUT R0, R3, R0, R4, 0xfe, !PT ;  /* 0x0000000003007212 */ /* 0x000fce00078efe04 */
.L_x_7425:
[----:B------:R-:W-:Y:S05]  /*ab90*/  BSYNC B0 ;  /* 0x0000000000007941 */ /* 0x000fea0003800000 */
.L_x_7424:
[----:B------:R-:W-:-:S04]  /*aba0*/  FMUL.FTZ R0, R0, 1 ;  /* 0x3f80000000007820 */ /* 0x000fc80000410000 */
[----:B------:R0:W1:Y:S01]  /*abb0*/  F2F.F64.F32 R28, R0 ;  /* 0x00000000001c7310 */ /* 0x0000620000201800 */
[----:B------:R-:W-:Y:S05]  /*abc0*/  BRA `(.L_x_7409) ;  /* 0x0000000400187947 */ /* 0x000fea0003800000 */
.L_x_7422:
        /* <DEDUP_REMOVED lines=21> */
.L_x_7431:
[----:B------:R-:W-:Y:S05]  /*ad20*/  BSYNC B1 ;  /* 0x0000000000017941 */ /* 0x000fea0003800000 */
.L_x_7430:
[----:B------:R-:W-:Y:S02]  /*ad30*/  LEA R3, R0, 0x37800000, 0x17 ;  /* 0x3780000000037811 */ /* 0x000fe400078eb8ff */
[----:B------:R-:W-:-:S04]  /*ad40*/  SHF.L.U32 R0, R2, 0x15, RZ ;  /* 0x0000001502007819 */ /* 0x000fc800000006ff */
[----:B------:R-:W-:-:S07]  /*ad50*/  LOP3.LUT R0, R3, R0, R4, 0xfe, !PT ;  /* 0x0000000003007212 */ /* 0x000fce00078efe04 */
.L_x_7429:
[----:B------:R-:W-:Y:S05]  /*ad60*/  BSYNC B0 ;  /* 0x0000000000007941 */ /* 0x000fea0003800000 */
.L_x_7428:
[----:B------:R-:W-:-:S04]  /*ad70*/  FMUL.FTZ R0, R0, 1 ;  /* 0x3f80000000007820 */ /* 0x000fc80000410000 */
[----:B------:R0:W1:Y:S01]  /*ad80*/  F2F.F64.F32 R28, R0 ;  /* 0x00000000001c7310 */ /* 0x0000620000201800 */
[----:B------:R-:W-:Y:S05]  /*ad90*/  BRA `(.L_x_7409) ;  /* 0x0000000000a47947 */ /* 0x000fea0003800000 */
.L_x_7421:
        /* <DEDUP_REMOVED lines=14> */
.L_x_7435:
[----:B------:R-:W-:Y:S05]  /*ae80*/  BSYNC B0 ;  /* 0x0000000000007941 */ /* 0x000fea0003800000 */
.L_x_7434:
[----:B------:R-:W-:-:S04]  /*ae90*/  FMUL.FTZ R0, R0, 1 ;  /* 0x3f80000000007820 */ /* 0x000fc80000410000 */
[----:B------:R0:W1:Y:S01]  /*aea0*/  F2F.F64.F32 R28, R0 ;  /* 0x00000000001c7310 */ /* 0x0000620000201800 */
[----:B------:R-:W-:Y:S05]  /*aeb0*/  BRA `(.L_x_7409) ;  /* 0x00000000005c7947 */ /* 0x000fea0003800000 */
.L_x_7408:
[----:B------:R-:W-:Y:S01]  /*aec0*/  MOV R0, 0x0 ;  /* 0x0000000000007802 */ /* 0x000fe20000000f00 */
[----:B------:R-:W-:Y:S01]  /*aed0*/  ULDC.64 UR4, c[0x4][0x128] ;  /* 0x01004a0000047ab9 */ /* 0x000fe20000000a00 */
[----:B------:R-:W-:Y:S01]  /*aee0*/  ULDC.64 UR6, c[0x4][0x8] ;  /* 0x0100020000067ab9 */ /* 0x000fe20000000a00 */
[----:B------:R-:W-:Y:S01]  /*aef0*/  IMAD.U32 R4, RZ, RZ, UR4 ;  /* 0x00000004ff047e24 */ /* 0x000fe2000f8e00ff */
[----:B------:R0:W1:Y:S01]  /*af00*/  LDC.64 R2, c[0x4][R0] ;  /* 0x0100000000027b82 */ /* 0x0000620000000a00 */
[----:B------:R-:W-:Y:S01]  /*af10*/  IMAD.U32 R5, RZ, RZ, UR5 ;  /* 0x00000005ff057e24 */ /* 0x000fe2000f8e00ff */
[----:B------:R-:W-:Y:S01]  /*af20*/  ULDC.64 UR4, c[0x4][0x130] ;  /* 0x01004c0000047ab9 */ /* 0x000fe20000000a00 */
[----:B------:R-:W-:Y:S01]  /*af30*/  HFMA2.MMA R8, -RZ, RZ, 0, 4.64916229248046875e-06 ;  /* 0x0000004eff087435 */ /* 0x000fe200000001ff */
        /* <DEDUP_REMOVED lines=8> */
.L_x_7436:
[----:B------:R-:W-:Y:S01]  /*afc0*/  CS2R R28, SRZ ;  /* 0x00000000001c7805 */ /* 0x000fe2000001ff00 */
[----:B------:R-:W-:Y:S06]  /*afd0*/  BRA `(.L_x_7409) ;  /* 0x0000000000147947 */ /* 0x000fec0003800000 */
.L_x_7433:
[----:B------:R-:W2:Y:S02]  /*afe0*/  LDG.E.64 R28, desc[UR36][R2.64] ;  /* 0x00000024021c7981 */ /* 0x000ea4000c1e1b00 */
[----:B--2---:R-:W0:Y:S01]  /*aff0*/  I2F.F64.U64 R28, R28 ;  /* 0x0000001c001c7312 */ /* 0x004e220000301800 */
[----:B------:R-:W-:Y:S05]  /*b000*/  BRA `(.L_x_7409) ;  /* 0x0000000000087947 */ /* 0x000fea0003800000 */
.L_x_7432:
[----:B------:R-:W2:Y:S02]  /*b010*/  LDG.E R2, desc[UR36][R2.64] ;  /* 0x0000002402027981 */ /* 0x000ea4000c1e1900 */
[----:B--2---:R0:W1:Y:S02]  /*b020*/  I2F.F64.U32 R28, R2 ;  /* 0x00000002001c7312 */ /* 0x0040640000201800 */
.L_x_7409:
[----:B0-----:R-:W-:Y:S01]  /*b030*/  IMAD.MOV.U32 R2, RZ, RZ, 0x652b82fe ;  /* 0x652b82feff027424 */ /* 0x001fe200078e00ff */
[----:B------:R-:W-:Y:S01]  /*b040*/  UMOV UR4, 0xfefa39ef ;  /* 0xfefa39ef00047882 */ /* 0x000fe20000000000 */
[----:B------:R-:W-:Y:S01]  /*b050*/  IMAD.MOV.U32 R3, RZ, RZ, 0x3ff71547 ;  /* 0x3ff71547ff037424 */ /* 0x000fe200078e00ff */
[----:B------:R-:W-:Y:S01]  /*b060*/  UMOV UR5, 0x3fe62e42 ;  /* 0x3fe62e4200057882 */ /* 0x000fe20000000000 */
[----:B-12-45:R-:W-:Y:S01]  /*b070*/  FSETP.GEU.FTZ.AND P0, PT, |R29|, 4.1917929649353027344, PT ;  /* 0x4086232b1d00780b */ /* 0x036fe20003f1e200 */
[----:B------:R-:W-:Y:S03]  /*b080*/  BSSY B0, `(.L_x_7437) ;  /* 0x0000036000007945 */ /* 0x000fe60003800000 */
[----:B------:R-:W-:-:S08]  /*b090*/  DFMA R2, R28, R2, 6.75539944105574400000e+15 ;  /* 0x433800001c02742b */ /* 0x000fd00000000002 */
[----:B---3--:R-:W-:-:S08]  /*b0a0*/  DADD R4, R2, -6.75539944105574400000e+15 ;  /* 0xc338000002047429 */ /* 0x008fd00000000000 */
        /* <DEDUP_REMOVED lines=45> */
[----:B------:R-:W-:Y:S01]  /*b380*/  @!P0 IMAD.IADD R2, R2, 0x1, -R3 ;  /* 0x0000000102028824 */ /* 0x000fe200078e0a03 */
[----:B------:R-:W-:-:S04]  /*b390*/  @!P0 LEA R3, R3, R5, 0x14 ;  /* 0x0000000503038211 */ /* 0x000fc800078ea0ff */
[----:B------:R-:W-:Y:S01]  /*b3a0*/  @!P0 LEA R5, R2, 0x3ff00000, 0x14 ;  /* 0x3ff0000002058811 */ /* 0x000fe200078ea0ff */
[----:B------:R-:W-:Y:S02]  /*b3b0*/  @!P0 IMAD.MOV.U32 R2, RZ, RZ, R4 ;  /* 0x000000ffff028224 */ /* 0x000fe400078e0004 */
[----:B------:R-:W-:-:S06]  /*b3c0*/  @!P0 IMAD.MOV.U32 R4, RZ, RZ, RZ ;  /* 0x000000ffff048224 */ /* 0x000fcc00078e00ff */
[----:B------:R-:W-:-:S11]  /*b3d0*/  @!P0 DMUL R26, R2, R4 ;  /* 0x00000004021a8228 */ /* 0x000fd60000000000 */
.L_x_7438:
[----:B------:R-:W-:Y:S05]  /*b3e0*/  BSYNC B0 ;  /* 0x0000000000007941 */ /* 0x000fea0003800000 */
.L_x_7437:
        /* <DEDUP_REMOVED lines=85> */
.L_x_7440:
        /* <DEDUP_REMOVED lines=19> */
[----:B------:R-:W-:Y:S05]  /*ba70*/  CALL.REL.NOINC `($__internal_14_$__cuda_sm20_div_rn_f64_full) ;  /* 0x0000006000187944 */ /* 0x000fea0003c00000 */
[----:B------:R-:W-:-:S07]  /*ba80*/  IMAD.MOV.U32 R2, RZ, RZ, R14 ;  /* 0x000000ffff027224 */ /* 0x000fce00078e000e */
.L_x_7443:
[----:B------:R-:W-:Y:S05]  /*ba90*/  BSYNC B1 ;  /* 0x0000000000017941 */ /* 0x000fea0003800000 */
.L_x_7442:
        /* <DEDUP_REMOVED lines=29> */
.L_x_7441:
[----:B------:R-:W-:Y:S05]  /*bc70*/  BSYNC B0 ;  /* 0x0000000000007941 */ /* 0x000fea0003800000 */
.L_x_7439:
        /* <DEDUP_REMOVED lines=70> */
.L_x_7445:
        /* <DEDUP_REMOVED lines=35> */
.L_x_7446:
[----:B------:R-:W-:Y:S05]  /*c310*/  BSYNC B0 ;  /* 0x0000000000007941 */ /* 0x000fea0003800000 */
.L_x_7444:
        /* <DEDUP_REMOVED lines=16> */
.L_x_7450:
[----:B------:R-:W0:Y:S02]  /*c420*/  F2I.S64.F64.TRUNC R28, R28 ;  /* 0x0000001c001c7311 */ /* 0x000e24000030d900 */
[----:B0-----:R-:W-:-:S05]  /*c430*/  IMAD.MOV.U32 R3, RZ, RZ, R28 ;  /* 0x000000ffff037224 */ /* 0x001fca00078e001c */
[----:B------:R0:W-:Y:S01]  /*c440*/  STG.E.U8 desc[UR36][R16.64], R3 ;  /* 0x0000000310007986 */ /* 0x0001e2000c101124 */
[----:B------:R-:W-:Y:S05]  /*c450*/  BRA `(.L_x_7452) ;  /* 0x0000000c00f87947 */ /* 0x000fea0003800000 */
.L_x_7449:
        /* <DEDUP_REMOVED lines=9> */
.L_x_7454:
[----:B------:R-:W0:Y:S02]  /*c4f0*/  F2I.F64.TRUNC R29, R28 ;  /* 0x0000001c001d7311 */ /* 0x000e24000030d100 */
[----:B0-----:R3:W-:Y:S01]  /*c500*/  STG.E desc[UR36][R16.64], R29 ;  /* 0x0000001d10007986 */ /* 0x0017e2000c101924 */
[----:B------:R-:W-:Y:S05]  /*c510*/  BRA `(.L_x_7452) ;  /* 0x0000000c00c87947 */ /* 0x000fea0003800000 */
.L_x_7453:
[----:B------:R-:W0:Y:S02]  /*c520*/  F2I.F64.TRUNC R29, R28 ;  /* 0x0000001c001d7311 */ /* 0x000e24000030d100 */
[----:B0-----:R2:W-:Y:S01]  /*c530*/  STG.E.U16 desc[UR36][R16.64], R29 ;  /* 0x0000001d10007986 */ /* 0x0015e2000c101524 */
[----:B------:R-:W-:Y:S05]  /*c540*/  BRA `(.L_x_7452) ;  /* 0x0000000c00bc7947 */ /* 0x000fea0003800000 */
.L_x_7448:
        /* <DEDUP_REMOVED lines=13> */
.L_x_7456:
        /* <DEDUP_REMOVED lines=8> */
.L_x_7455:
        /* <DEDUP_REMOVED lines=14> */
.L_x_7458:
        /* <DEDUP_REMOVED lines=9> */
.L_x_7457:
[----:B------:R0:W-:Y:S01]  /*c810*/  STG.E.64 desc[UR36][R16.64], R28 ;  /* 0x0000001c10007986 */ /* 0x0001e2000c101b24 */
[----:B------:R-:W-:Y:S05]  /*c820*/  BRA `(.L_x_7452) ;  /* 0x0000000c00047947 */ /* 0x000fea0003800000 */
.L_x_7447:
        /* <DEDUP_REMOVED lines=12> */
.L_x_7461:
[----:B------:R-:W-:-:S05]  /*c8f0*/  CS2R R30, SRZ ;  /* 0x00000000001e7805 */ /* 0x000fca000001ff00 */
[----:B------:R0:W-:Y:S01]  /*c900*/  STG.E.128 desc[UR36][R16.64], R28 ;  /* 0x0000001c10007986 */ /* 0x0001e2000c101d24 */
[----:B------:R-:W-:Y:S05]  /*c910*/  BRA `(.L_x_7452) ;  /* 0x0000000800c87947 */ /* 0x000fea0003800000 */
.L_x_7460:
        /* <DEDUP_REMOVED lines=25> */
.L_x_7465:
[----:B------:R-:W-:Y:S05]  /*cab0*/  BSYNC B0 ;  /* 0x0000000000007941 */ /* 0x000fea0003800000 */
.L_x_7464:
[----:B------:R-:W-:-:S05]  /*cac0*/  LOP3.LUT R3, R0, R3, RZ, 0xfc, !PT ;  /* 0x0000000300037212 */ /* 0x000fca00078efcff */
[----:B------:R0:W-:Y:S01]  /*cad0*/  STG.E.U8 desc[UR36][R16.64], R3 ;  /* 0x0000000310007986 */ /* 0x0001e2000c101124 */
[----:B------:R-:W-:Y:S05]  /*cae0*/  BRA `(.L_x_7452) ;  /* 0x0000000800547947 */ /* 0x000fea0003800000 */
.L_x_7463:
        /* <DEDUP_REMOVED lines=17> */
.L_x_7467:
[----:B------:R-:W-:Y:S01]  /*cc00*/  IMAD.MOV.U32 R0, RZ, RZ, 0x7f ;  /* 0x0000007fff007424 */ /* 0x000fe200078e00ff */
[----:B------:R-:W-:-:S04]  /*cc10*/  ISETP.GT.U32.AND P0, PT, R2, 0x7f800000, PT ;  /* 0x7f8000000200780c */ /* 0x000fc80003f04070 */
[----:B------:R-:W-:-:S09]  /*cc20*/  SEL R0, R0, 0x7c, P0 ;  /* 0x0000007c00007807 */ /* 0x000fd20000000000 */
.L_x_7468:
[----:B------:R-:W-:Y:S05]  /*cc30*/  BSYNC B0 ;  /* 0x0000000000007941 */ /* 0x000fea0003800000 */
.L_x_7466:
[----:B------:R-:W-:-:S04]  /*cc40*/  LOP3.LUT R2, R3, 0x80000000, RZ, 0xc0, !PT ;  /* 0x8000000003027812 */ /* 0x000fc800078ec0ff */
[----:B------:R-:W-:-:S04]  /*cc50*/  SHF.R.U32.HI R3, RZ, 0x18, R2 ;  /* 0x00000018ff037819 */ /* 0x000fc80000011602 */
[----:B------:R-:W-:-:S05]  /*cc60*/  LOP3.LUT R3, R0, R3, RZ, 0xfc, !PT ;  /* 0x0000000300037212 */ /* 0x000fca00078efcff */
[----:B------:R0:W-:Y:S01]  /*cc70*/  STG.E.U8 desc[UR36][R16.64], R3 ;  /* 0x0000000310007986 */ /* 0x0001e2000c101124 */
[----:B------:R-:W-:Y:S05]  /*cc80*/  BRA `(.L_x_7452) ;  /* 0x0000000400ec7947 */ /* 0x000fea0003800000 */
.L_x_7462:
        /* <DEDUP_REMOVED lines=8> */
.L_x_7459:
        /* <DEDUP_REMOVED lines=11> */
.L_x_7471:
[----:B------:R-:W-:Y:S01]  /*cdc0*/  UMOV UR4, 0xf0000000 ;  /* 0xf000000000047882 */ /* 0x000fe20000000000 */
[----:B------:R-:W-:Y:S01]  /*cdd0*/  UMOV UR5, 0x380fffff ;  /* 0x380fffff00057882 */ /* 0x000fe20000000000 */
[----:B------:R-:W0:Y:S01]  /*cde0*/  F2F.F32.F64 R3, R28 ;  /* 0x0000001c00037310 */ /* 0x000e220000301000 */
[----:B------:R-:W-:Y:S01]  /*cdf0*/  DSETP.GEU.AND P0, PT, |R28|, UR4, PT ;  /* 0x000000041c007e2a */ /* 0x000fe2000bf0e200 */
[----:B------:R-:W-:Y:S01]  /*ce00*/  BSSY B0, `(.L_x_7472) ;  /* 0x0000015000007945 */ /* 0x000fe20003800000 */
[----:B------:R-:W-:-:S12]  /*ce10*/  MOV R8, 0x80 ;  /* 0x0000008000087802 */ /* 0x000fd80000000f00 */
        /* <DEDUP_REMOVED lines=15> */
.L_x_7474:
[----:B------:R-:W-:-:S04]  /*cf10*/  LOP3.LUT R2, R3, 0x80000000, RZ, 0xc0, !PT ;  /* 0x8000000003027812 */ /* 0x000fc800078ec0ff */
[----:B------:R-:W-:-:S04]  /*cf20*/  SHF.R.U32.HI R3, RZ, 0x18, R2 ;  /* 0x00000018ff037819 */ /* 0x000fc80000011602 */
[----:B------:R-:W-:-:S04]  /*cf30*/  LOP3.LUT R0, R0, R3, RZ, 0xfc, !PT ;  /* 0x0000000300007212 */ /* 0x000fc800078efcff */
[----:B------:R-:W-:-:S07]  /*cf40*/  PRMT R8, R0, 0x7610, R8 ;  /* 0x0000761000087816 */ /* 0x000fce0000000008 */
.L_x_7473:
[----:B------:R-:W-:Y:S05]  /*cf50*/  BSYNC B0 ;  /* 0x0000000000007941 */ /* 0x000fea0003800000 */
.L_x_7472:
[----:B------:R0:W-:Y:S01]  /*cf60*/  STG.E.U8 desc[UR36][R16.64], R8 ;  /* 0x0000000810007986 */ /* 0x0001e2000c101124 */
[----:B------:R-:W-:Y:S05]  /*cf70*/  BRA `(.L_x_7452) ;  /* 0x0000000400307947 */ /* 0x000fea0003800000 */
.L_x_7470:
        /* <DEDUP_REMOVED lines=21> */
.L_x_7477:
[----:B------:R-:W-:-:S04]  /*d0d0*/  LOP3.LUT R2, R3, 0x80000000, RZ, 0xc0, !PT ;  /* 0x8000000003027812 */ /* 0x000fc800078ec0ff */
[----:B------:R-:W-:-:S04]  /*d0e0*/  SHF.R.U32.HI R3, RZ, 0x18, R2 ;  /* 0x00000018ff037819 */ /* 0x000fc80000011602 */
[----:B------:R-:W-:-:S04]  /*d0f0*/  LOP3.LUT R0, R0, R3, RZ, 0xfc, !PT ;  /* 0x0000000300007212 */ /* 0x000fc800078efcff */
[----:B------:R-:W-:-:S07]  /*d100*/  PRMT R8, R0, 0x7610, R8 ;  /* 0x0000761000087816 */ /* 0x000fce0000000008 */
.L_x_7476:
[----:B------:R-:W-:Y:S05]  /*d110*/  BSYNC B0 ;  /* 0x0000000000007941 */ /* 0x000fea0003800000 */
.L_x_7475:
[----:B------:R0:W-:Y:S01]  /*d120*/  STG.E.U8 desc[UR36][R16.64], R8 ;  /* 0x0000000810007986 */ /* 0x0001e2000c101124 */
[----:B------:R-:W-:Y:S05]  /*d130*/  BRA `(.L_x_7452) ;  /* 0x0000000000c07947 */ /* 0x000fea0003800000 */
.L_x_7469:
        /* <DEDUP_REMOVED lines=26> */
.L_x_7451:
[----:B------:R-:W-:Y:S01]  /*d2e0*/  MOV R0, 0x0 ;  /* 0x0000000000007802 */ /* 0x000fe20000000f00 */
[----:B------:R-:W-:Y:S01]  /*d2f0*/  ULDC.64 UR4, c[0x4][0x128] ;  /* 0x01004a0000047ab9 */ /* 0x000fe20000000a00 */
[----:B------:R-:W-:Y:S01]  /*d300*/  ULDC.64 UR6, c[0x4][0x10] ;  /* 0x0100040000067ab9 */ /* 0x000fe20000000a00 */
[----:B------:R-:W-:Y:S01]  /*d310*/  IMAD.U32 R4, RZ, RZ, UR4 ;  /* 0x00000004ff047e24 */ /* 0x000fe2000f8e00ff */
[----:B------:R0:W1:Y:S01]  /*d320*/  LDC.64 R2, c[0x4][R0] ;  /* 0x0100000000027b82 */ /* 0x0000620000000a00 */
[----:B------:R-:W-:Y:S01]  /*d330*/  IMAD.U32 R5, RZ, RZ, UR5 ;  /* 0x00000005ff057e24 */ /* 0x000fe2000f8e00ff */
[----:B------:R-:W-:Y:S01]  /*d340*/  ULDC.64 UR4, c[0x4][0x130] ;  /* 0x01004c0000047ab9 */ /* 0x000fe20000000a00 */
[----:B------:R-:W-:Y:S01]  /*d350*/  MOV R10, UR6 ;  /* 0x00000006000a7c02 */ /* 0x000fe20008000f00 */
        /* <DEDUP_REMOVED lines=8> */
.L_x_7480:
[----:B------:R-:W-:Y:S05]  /*d3e0*/  BRA `(.L_x_7452) ;  /* 0x0000000000147947 */ /* 0x000fea0003800000 */
.L_x_7479:
[----:B------:R-:W0:Y:S02]  /*d3f0*/  F2I.U64.F64.TRUNC R28, R28 ;  /* 0x0000001c001c7311 */ /* 0x000e24000030d800 */
[----:B0-----:R0:W-:Y:S01]  /*d400*/  STG.E.64 desc[UR36][R16.64], R28 ;  /* 0x0000001c10007986 */ /* 0x0011e2000c101b24 */
[----:B------:R-:W-:Y:S05]  /*d410*/  BRA `(.L_x_7452) ;  /* 0x0000000000087947 */ /* 0x000fea0003800000 */
.L_x_7478:
[----:B------:R-:W0:Y:S02]  /*d420*/  F2I.U32.F64.TRUNC R29, R28 ;  /* 0x0000001c001d7311 */ /* 0x000e24000030d000 */
[----:B0-----:R0:W-:Y:S02]  /*d430*/  STG.E desc[UR36][R16.64], R29 ;  /* 0x0000001d10007986 */ /* 0x0011e4000c101924 */
.L_x_7452:
[----:B------:R-:W-:-:S07]  /*d440*/  VIADD R19, R19, 0x80 ;  /* 0x0000008013137836 */ /* 0x000fce0000000000 */
.L_x_7402:
[----:B------:R-:W-:Y:S05]  /*d450*/  BSYNC B6 ;  /* 0x0000000000067941 */ /* 0x000fea0003800000 */
.L_x_7401:
[----:B------:R-:W-:Y:S02]  /*d460*/  ULDC UR4, c[0x0][0x210] ;  /* 0x0000840000047ab9 */ /* 0x000fe40000000800 */
[----:B------:R-:W-:-:S13]  /*d470*/  ISETP.GE.AND P0, PT, R19, UR4, PT ;  /* 0x0000000413007c0c */ /* 0x000fda000bf06270 */
[----:B------:R-:W-:Y:S05]  /*d480*/  @P0 EXIT ;  /* 0x000000000000094d */ /* 0x000fea0003800000 */
        /* <DEDUP_REMOVED lines=303> */
.L_x_7481:
        /* <DEDUP_REMOVED lines=21> */
.L_x_7485:
[----:B------:R-:W2:Y:S02]  /*e8d0*/  LDG.E.U8 R2, desc[UR36][R2.64] ;  /* 0x0000002402027981 */ /* 0x000ea4000c1e1100 */
[----:B--2---:R0:W1:Y:S01]  /*e8e0*/  I2F.F64.U16 R28, R2 ;  /* 0x00000002001c7312 */ /* 0x0040620000101800 */
[----:B------:R-:W-:Y:S05]  /*e8f0*/  BRA `(.L_x_7487) ;  /* 0x0000000c00707947 */ /* 0x000fea0003800000 */
.L_x_7484:
        /* <DEDUP_REMOVED lines=9> */
.L_x_7489:
[----:B------:R-:W2:Y:S02]  /*e990*/  LDG.E R2, desc[UR36][R2.64] ;  /* 0x0000002402027981 */ /* 0x000ea4000c1e1900 */
[----:B--2---:R0:W1:Y:S01]  /*e9a0*/  I2F.F64 R28, R2 ;  /* 0x00000002001c7312 */ /* 0x0040620000201c00 */
[----:B------:R-:W-:Y:S05]  /*e9b0*/  BRA `(.L_x_7487) ;  /* 0x0000000c00407947 */ /* 0x000fea0003800000 */
.L_x_7488:
[----:B------:R-:W2:Y:S02]  /*e9c0*/  LDG.E.U16 R2, desc[UR36][R2.64] ;  /* 0x0000002402027981 */ /* 0x000ea4000c1e1500 */
[----:B--2---:R0:W1:Y:S01]  /*e9d0*/  I2F.F64.S16 R28, R2 ;  /* 0x00000002001c7312 */ /* 0x0040620000101c00 */
[----:B------:R-:W-:Y:S05]  /*e9e0*/  BRA `(.L_x_7487) ;  /* 0x0000000c00347947 */ /* 0x000fea0003800000 */
.L_x_7483:
        /* <DEDUP_REMOVED lines=10> */
.L_x_7491:
[----:B------:R-:W2:Y:S02]  /*ea90*/  LDG.E.U16 R0, desc[UR36][R2.64] ;  /* 0x0000002402007981 */ /* 0x000ea4000c1e1500 */
[----:B--2---:R-:W-:-:S05]  /*eaa0*/  HADD2.F32 R0, -RZ, R0.H0_H0 ;  /* 0x20000000ff007230 */ /* 0x004fca0000004100 */
[----:B------:R-:W-:-:S04]  /*eab0*/  FMUL.FTZ R0, R0, 1 ;  /* 0x3f80000000007820 */ /* 0x000fc80000410000 */
[----:B------:R1:W2:Y:S01]  /*eac0*/  F2F.F64.F32 R28, R0 ;  /* 0x00000000001c7310 */ /* 0x0002a20000201800 */
[----:B------:R-:W-:Y:S05]  /*ead0*/  BRA `(.L_x_7487) ;  /* 0x0000000800f87947 */ /* 0x000fea0003800000 */
.L_x_7490:
        /* <DEDUP_REMOVED lines=8> */
[----:B------:R-:W4:Y:S01]  /*eb60*/  F2F.F64.F32 R28, R28 ;  /* 0x0000001c001c7310 */ /* 0x000f220000201800 */
[----:B------:R-:W-:Y:S05]  /*eb70*/  BRA `(.L_x_7487) ;  /* 0x0000000800d07947 */ /* 0x000fea0003800000 */
.L_x_7493:
[----:B------:R-:W2:Y:S02]  /*eb80*/  LDG.E.U16 R2, desc[UR36][R2.64] ;  /* 0x0000002402027981 */ /* 0x000ea4000c1e1500 */
[----:B--2---:R-:W-:-:S05]  /*eb90*/  HADD2.F32 R0, -RZ, R2.H0_H0 ;  /* 0x20000002ff007230 */ /* 0x004fca0000004100 */
[----:B------:R-:W-:-:S04]  /*eba0*/  FMUL.FTZ R0, R0, 1 ;  /* 0x3f80000000007820 */ /* 0x000fc80000410000 */
[----:B------:R0:W1:Y:S01]  /*ebb0*/  F2F.F64.F32 R28, R0 ;  /* 0x00000000001c7310 */ /* 0x0000620000201800 */
[----:B------:R-:W-:Y:S05]  /*ebc0*/  BRA `(.L_x_7487) ;  /* 0x0000000800bc7947 */ /* 0x000fea0003800000 */
.L_x_7492:
[----:B------:R3:W5:Y:S01]  /*ebd0*/  LDG.E.64 R28, desc[UR36][R2.64] ;  /* 0x00000024021c7981 */ /* 0x000762000c1e1b00 */
[----:B------:R-:W-:Y:S05]  /*ebe0*/  BRA `(.L_x_7487) ;  /* 0x0000000800b47947 */ /* 0x000fea0003800000 */
.L_x_7482:
        /* <DEDUP_REMOVED lines=9> */
[----:B------:R-:W-:Y:S02]  /*ec80*/  MOV R28, RZ ;  /* 0x000000ff001c7202 */ /* 0x000fe40000000f00 */
[----:B--2---:R-:W-:-:S04]  /*ec90*/  ISETP.NE.AND P0, PT, R2, RZ, PT ;  /* 0x000000ff0200720c */ /* 0x004fc80003f05270 */
[----:B------:R-:W-:Y:S01]  /*eca0*/  FSEL R29, RZ, 1.875, !P0 ;  /* 0x3ff00000ff1d7808 */ /* 0x000fe20004000000 */
[----:B------:R-:W-:Y:S08]  /*ecb0*/  BRA `(.L_x_7487) ;  /* 0x0000000800807947 */ /* 0x000ff00003800000 */
.L_x_7496:
[----:B------:R0:W5:Y:S01]  /*ecc0*/  LDG.E.64 R28, desc[UR36][R2.64] ;  /* 0x00000024021c7981 */ /* 0x000162000c1e1b00 */
[----:B------:R-:W-:Y:S05]  /*ecd0*/  BRA `(.L_x_7487) ;  /* 0x0000000800787947 */ /* 0x000fea0003800000 */
.L_x_7495:
        /* <DEDUP_REMOVED lines=28> */
.L_x_7498:
        /* <DEDUP_REMOVED lines=15> */
.L_x_7497:
[----:B------:R-:W2:Y:S02]  /*ef90*/  LDG.E.U16 R0, desc[UR36][R2.64] ;  /* 0x0000002402007981 */ /* 0x000ea4000c1e1500 */
[----:B--2---:R-:W-:-:S05]  /*efa0*/  SHF.L.U32 R0, R0, 0x10, RZ ;  /* 0x0000001000007819 */ /* 0x004fca00000006ff */
[----:B------:R-:W-:-:S04]  /*efb0*/  FMUL.FTZ R0, R0, 1 ;  /* 0x3f80000000007820 */ /* 0x000fc80000410000 */
[----:B------:R0:W1:Y:S01]  /*efc0*/  F2F.F64.F32 R28, R0 ;  /* 0x00000000001c7310 */ /* 0x0000620000201800 */
[----:B------:R-:W-:Y:S05]  /*efd0*/  BRA `(.L_x_7487) ;  /* 0x0000000400b87947 */ /* 0x000fea0003800000 */
.L_x_7494:
        /* <DEDUP_REMOVED lines=11> */
.L_x_7501:
        /* <DEDUP_REMOVED lines=21> */
.L_x_7505:
[----:B------:R-:W-:Y:S05]  /*f1e0*/  BSYNC B1 ;  /* 0x0000000000017941 */ /* 0x000fea0003800000 */
.L_x_7504:
[----:B------:R-:W-:Y:S01]  /*f1f0*/  LEA R3, R0, 0x3b800000, 0x17 ;  /* 0x3b80000000037811 */ /* 0x000fe200078eb8ff */
[----:B------:R-:W-:-:S05]  /*f200*/  IMAD.SHL.U32 R0, R2, 0x100000, RZ ;  /* 0x0010000002007824 */ /* 0x000fca00078e00ff */
[----:B------:R-:W-:-:S07]  /*f210*/  LOP3.LUT R0, R3, R0, R4, 0xfe, !PT ;  /* 0x0000000003007212 */ /* 0x000fce00078efe04 */
.L_x_7503:
[----:B------:R-:W-:Y:S05]  /*f220*/  BSYNC B0 ;  /* 0x0000000000007941 */ /* 0x000fea0003800000 */
.L_x_7502:
[----:B------:R-:W-:-:S04]  /*f230*/  FMUL.FTZ R0, R0, 1 ;  /* 0x3f80000000007820 */ /* 0x000fc80000410000 */
[----:B------:R0:W1:Y:S01]  /*f240*/  F2F.F64.F32 R28, R0 ;  /* 0x00000000001c7310 */ /* 0x0000620000201800 */
[----:B------:R-:W-:Y:S05]  /*f250*/  BRA `(.L_x_7487) ;  /* 0x0000000400187947 */ /* 0x000fea0003800000 */
.L_x_7500:
        /* <DEDUP_REMOVED lines=21> */
.L_x_7509:
[----:B------:R-:W-:Y:S05]  /*f3b0*/  BSYNC B1 ;  /* 0x0000000000017941 */ /* 0x000fea0003800000 */
.L_x_7508:
[----:B------:R-:W-:Y:S02]  /*f3c0*/  LEA R3, R0, 0x37800000, 0x17 ;  /* 0x3780000000037811 */ /* 0x000fe400078eb8ff */
[----:B------:R-:W-:-:S04]  /*f3d0*/  SHF.L.U32 R0, R2, 0x15, RZ ;  /* 0x0000001502007819 */ /* 0x000fc800000006ff */
[----:B------:R-:W-:-:S07]  /*f3e0*/  LOP3.LUT R0, R3, R0, R4, 0xfe, !PT ;  /* 0x0000000003007212 */ /* 0x000fce00078efe04 */
.L_x_7507:
[----:B------:R-:W-:Y:S05]  /*f3f0*/  BSYNC B0 ;  /* 0x0000000000007941 */ /* 0x000fea0003800000 */
.L_x_7506:
[----:B------:R-:W-:-:S04]  /*f400*/  FMUL.FTZ R0, R0, 1 ;  /* 0x3f80000000007820 */ /* 0x000fc80000410000 */
[----:B------:R0:W1:Y:S01]  /*f410*/  F2F.F64.F32 R28, R0 ;  /* 0x00000000001c7310 */ /* 0x0000620000201800 */
[----:B------:R-:W-:Y:S05]  /*f420*/  BRA `(.L_x_7487) ;  /* 0x0000000000a47947 */ /* 0x000fea0003800000 */
.L_x_7499:
        /* <DEDUP_REMOVED lines=14> */
.L_x_7513:
[----:B------:R-:W-:Y:S05]  /*f510*/  BSYNC B0 ;  /* 0x0000000000007941 */ /* 0x000fea0003800000 */
.L_x_7512:
[----:B------:R-:W-:-:S04]  /*f520*/  FMUL.FTZ R0, R0, 1 ;  /* 0x3f80000000007820 */ /* 0x000fc80000410000 */
[----:B------:R0:W1:Y:S01]  /*f530*/  F2F.F64.F32 R28, R0 ;  /* 0x00000000001c7310 */ /* 0x0000620000201800 */
[----:B------:R-:W-:Y:S05]  /*f540*/  BRA `(.L_x_7487) ;  /* 0x00000000005c7947 */ /* 0x000fea0003800000 */
.L_x_7486:
        /* <DEDUP_REMOVED lines=16> */
.L_x_7514:
[----:B------:R-:W-:Y:S01]  /*f650*/  CS2R R28, SRZ ;  /* 0x00000000001c7805 */ /* 0x000fe2000001ff00 */
[----:B------:R-:W-:Y:S06]  /*f660*/  BRA `(.L_x_7487) ;  /* 0x0000000000147947 */ /* 0x000fec0003800000 */
.L_x_7511:
[----:B------:R-:W2:Y:S02]  /*f670*/  LDG.E.64 R28, desc[UR36][R2.64] ;  /* 0x00000024021c7981 */ /* 0x000ea4000c1e1b00 */
[----:B--2---:R-:W0:Y:S01]  /*f680*/  I2F.F64.U64 R28, R28 ;  /* 0x0000001c001c7312 */ /* 0x004e220000301800 */
[----:B------:R-:W-:Y:S05]  /*f690*/  BRA `(.L_x_7487) ;  /* 0x0000000000087947 */ /* 0x000fea0003800000 */
.L_x_7510:
[----:B------:R-:W2:Y:S02]  /*f6a0*/  LDG.E R2, desc[UR36][R2.64] ;  /* 0x0000002402027981 */ /* 0x000ea4000c1e1900 */
[----:B--2---:R0:W1:Y:S02]  /*f6b0*/  I2F.F64.U32 R28, R2 ;  /* 0x00000002001c7312 */ /* 0x0040640000201800 */
.L_x_7487:
[----:B0--3--:R-:W-:Y:S01]  /*f6c0*/  IMAD.MOV.U32 R2, RZ, RZ, 0x652b82fe ;  /* 0x652b82feff027424 */ /* 0x009fe200078e00ff */
[----:B------:R-:W-:Y:S01]  /*f6d0*/  UMOV UR4, 0xfefa39ef ;  /* 0xfefa39ef00047882 */ /* 0x000fe20000000000 */
[----:B------:R-:W-:Y:S01]  /*f6e0*/  IMAD.MOV.U32 R3, RZ, RZ, 0x3ff71547 ;  /* 0x3ff71547ff037424 */ /* 0x000fe200078e00ff */
[----:B------:R-:W-:Y:S01]  /*f6f0*/  UMOV UR5, 0x3fe62e42 ;  /* 0x3fe62e4200057882 */ /* 0x000fe20000000000 */
[----:B-12-45:R-:W-:Y:S01]  /*f700*/  FSETP.GEU.FTZ.AND P0, PT, |R29|, 4.1917929649353027344, PT ;  /* 0x4086232b1d00780b */ /* 0x036fe20003f1e200 */
        /* <DEDUP_REMOVED lines=54> */
.L_x_7516:
[----:B------:R-:W-:Y:S05]  /*fa70*/  BSYNC B0 ;  /* 0x0000000000007941 */ /* 0x000fea0003800000 */
.L_x_7515:
        /* <DEDUP_REMOVED lines=85> */
.L_x_7518:
        /* <DEDUP_REMOVED lines=21> */
.L_x_7521:
[----:B------:R-:W-:Y:S05]  /*10120*/  BSYNC B1 ;  /* 0x0000000000017941 */ /* 0x000fea0003800000 */
.L_x_7520:
        /* <DEDUP_REMOVED lines=29> */
.L_x_7519:
[----:B------:R-:W-:Y:S05]  /*10300*/  BSYNC B0 ;  /* 0x0000000000007941 */ /* 0x000fea0003800000 */
.L_x_7517:
        /* <DEDUP_REMOVED lines=70> */
.L_x_7523:
        /* <DEDUP_REMOVED lines=35> */
.L_x_7524:
[----:B------:R-:W-:Y:S05]  /*109a0*/  BSYNC B0 ;  /* 0x0000000000007941 */ /* 0x000fea0003800000 */
.L_x_7522:
        /* <DEDUP_REMOVED lines=16> */
.L_x_7528:
[----:B------:R-:W0:Y:S02]  /*10ab0*/  F2I.S64.F64.TRUNC R28, R28 ;  /* 0x0000001c001c7311 */ /* 0x000e24000030d900 */
[----:B0-----:R-:W-:-:S05]  /*10ac0*/  IMAD.MOV.U32 R3, RZ, RZ, R28 ;  /* 0x000000ffff037224 */ /* 0x001fca00078e001c */
[----:B------:R-:W-:Y:S01]  /*10ad0*/  STG.E.U8 desc[UR36][R16.64], R3 ;  /* 0x0000000310007986 */ /* 0x000fe2000c101124 */
[----:B------:R-:W-:Y:S05]  /*10ae0*/  EXIT ;  /* 0x000000000000794d */ /* 0x000fea0003800000 */
.L_x_7527:
        /* <DEDUP_REMOVED lines=9> */
.L_x_7531:
[----:B------:R-:W0:Y:S02]  /*10b80*/  F2I.F64.TRUNC R29, R28 ;  /* 0x0000001c001d7311 */ /* 0x000e24000030d100 */
[----:B0-----:R-:W-:Y:S01]  /*10b90*/  STG.E desc[UR36][R16.64], R29 ;  /* 0x0000001d10007986 */ /* 0x001fe2000c101924 */
[----:B------:R-:W-:Y:S05]  /*10ba0*/  EXIT ;  /* 0x000000000000794d */ /* 0x000fea0003800000 */
.L_x_7530:
[----:B------:R-:W0:Y:S02]  /*10bb0*/  F2I.F64.TRUNC R29, R28 ;  /* 0x0000001c001d7311 */ /* 0x000e24000030d100 */
[----:B0-----:R-:W-:Y:S01]  /*10bc0*/  STG.E.U16 desc[UR36][R16.64], R29 ;  /* 0x0000001d10007986 */ /* 0x001fe2000c101524 */
[----:B------:R-:W-:Y:S05]  /*10bd0*/  EXIT ;  /* 0x000000000000794d */ /* 0x000fea0003800000 */
.L_x_7526:
        /* <DEDUP_REMOVED lines=13> */
.L_x_7533:
        /* <DEDUP_REMOVED lines=8> */
.L_x_7532:
        /* <DEDUP_REMOVED lines=14> */
.L_x_7535:
        /* <DEDUP_REMOVED lines=9> */
.L_x_7534:
[----:B------:R-:W-:Y:S01]  /*10ea0*/  STG.E.64 desc[UR36][R16.64], R28 ;  /* 0x0000001c10007986 */ /* 0x000fe2000c101b24 */
[----:B------:R-:W-:Y:S05]  /*10eb0*/  EXIT ;  /* 0x000000000000794d */ /* 0x000fea0003800000 */
.L_x_7525:
        /* <DEDUP_REMOVED lines=12> */
.L_x_7538:
[----:B------:R-:W-:-:S05]  /*10f80*/  CS2R R30, SRZ ;  /* 0x00000000001e7805 */ /* 0x000fca000001ff00 */
[----:B------:R-:W-:Y:S01]  /*10f90*/  STG.E.128 desc[UR36][R16.64], R28 ;  /* 0x0000001c10007986 */ /* 0x000fe2000c101d24 */
[----:B------:R-:W-:Y:S05]  /*10fa0*/  EXIT ;  /* 0x000000000000794d */ /* 0x000fea0003800000 */
.L_x_7537:
        /* <DEDUP_REMOVED lines=25> */
.L_x_7542:
[----:B------:R-:W-:Y:S05]  /*11140*/  BSYNC B0 ;  /* 0x0000000000007941 */ /* 0x000fea0003800000 */
.L_x_7541:
[----:B------:R-:W-:-:S05]  /*11150*/  LOP3.LUT R3, R0, R3, RZ, 0xfc, !PT ;  /* 0x0000000300037212 */ /* 0x000fca00078efcff */
[----:B------:R-:W-:Y:S01]  /*11160*/  STG.E.U8 desc[UR36][R16.64], R3 ;  /* 0x0000000310007986 */ /* 0x000fe2000c101124 */
[----:B------:R-:W-:Y:S05]  /*11170*/  EXIT ;  /* 0x000000000000794d */ /* 0x000fea0003800000 */
.L_x_7540:
        /* <DEDUP_REMOVED lines=17> */
.L_x_7544:
[----:B------:R-:W-:Y:S01]  /*11290*/  IMAD.MOV.U32 R0, RZ, RZ, 0x7f ;  /* 0x0000007fff007424 */ /* 0x000fe200078e00ff */
[----:B------:R-:W-:-:S04]  /*112a0*/  ISETP.GT.U32.AND P0, PT, R2, 0x7f800000, PT ;  /* 0x7f8000000200780c */ /* 0x000fc80003f04070 */
[----:B------:R-:W-:-:S09]  /*112b0*/  SEL R0, R0, 0x7c, P0 ;  /* 0x0000007c00007807 */ /* 0x000fd20000000000 */
.L_x_7545:
[----:B------:R-:W-:Y:S05]  /*112c0*/  BSYNC B0 ;  /* 0x0000000000007941 */ /* 0x000fea0003800000 */
.L_x_7543:
[----:B------:R-:W-:-:S04]  /*112d0*/  LOP3.LUT R2, R3, 0x80000000, RZ, 0xc0, !PT ;  /* 0x8000000003027812 */ /* 0x000fc800078ec0ff */
[----:B------:R-:W-:-:S04]  /*112e0*/  SHF.R.U32.HI R3, RZ, 0x18, R2 ;  /* 0x00000018ff037819 */ /* 0x000fc80000011602 */
[----:B------:R-:W-:-:S05]  /*112f0*/  LOP3.LUT R3, R0, R3, RZ, 0xfc, !PT ;  /* 0x0000000300037212 */ /* 0x000fca00078efcff */
[----:B------:R-:W-:Y:S01]  /*11300*/  STG.E.U8 desc[UR36][R16.64], R3 ;  /* 0x0000000310007986 */ /* 0x000fe2000c101124 */
[----:B------:R-:W-:Y:S05]  /*11310*/  EXIT ;  /* 0x000000000000794d */ /* 0x000fea0003800000 */
.L_x_7539:
        /* <DEDUP_REMOVED lines=8> */
.L_x_7536:
        /* <DEDUP_REMOVED lines=11> */
.L_x_7548:
        /* <DEDUP_REMOVED lines=21> */
.L_x_7551:
[----:B------:R-:W-:-:S04]  /*115a0*/  LOP3.LUT R2, R3, 0x80000000, RZ, 0xc0, !PT ;  /* 0x8000000003027812 */ /* 0x000fc800078ec0ff */
[----:B------:R-:W-:-:S04]  /*115b0*/  SHF.R.U32.HI R3, RZ, 0x18, R2 ;  /* 0x00000018ff037819 */ /* 0x000fc80000011602 */
[----:B------:R-:W-:-:S04]  /*115c0*/  LOP3.LUT R0, R0, R3, RZ, 0xfc, !PT ;  /* 0x0000000300007212 */ /* 0x000fc800078efcff */
[----:B------:R-:W-:-:S07]  /*115d0*/  PRMT R8, R0, 0x7610, R8 ;  /* 0x0000761000087816 */ /* 0x000fce0000000008 */
.L_x_7550:
[----:B------:R-:W-:Y:S05]  /*115e0*/  BSYNC B0 ;  /* 0x0000000000007941 */ /* 0x000fea0003800000 */
.L_x_7549:
[----:B------:R-:W-:Y:S01]  /*115f0*/  STG.E.U8 desc[UR36][R16.64], R8 ;  /* 0x0000000810007986 */ /* 0x000fe2000c101124 */
[----:B------:R-:W-:Y:S05]  /*11600*/  EXIT ;  /* 0x000000000000794d */ /* 0x000fea0003800000 */
.L_x_7547:
        /* <DEDUP_REMOVED lines=21> */
.L_x_7554:
[----:B------:R-:W-:-:S04]  /*11760*/  LOP3.LUT R2, R3, 0x80000000, RZ, 0xc0, !PT ;  /* 0x8000000003027812 */ /* 0x000fc800078ec0ff */
[----:B------:R-:W-:-:S04]  /*11770*/  SHF.R.U32.HI R3, RZ, 0x18, R2 ;  /* 0x00000018ff037819 */ /* 0x000fc80000011602 */
[----:B------:R-:W-:-:S04]  /*11780*/  LOP3.LUT R0, R0, R3, RZ, 0xfc, !PT ;  /* 0x0000000300007212 */ /* 0x000fc800078efcff */
[----:B------:R-:W-:-:S07]  /*11790*/  PRMT R8, R0, 0x7610, R8 ;  /* 0x0000761000087816 */ /* 0x000fce0000000008 */
.L_x_7553:
[----:B------:R-:W-:Y:S05]  /*117a0*/  BSYNC B0 ;  /* 0x0000000000007941 */ /* 0x000fea0003800000 */
.L_x_7552:
[----:B------:R-:W-:Y:S01]  /*117b0*/  STG.E.U8 desc[UR36][R16.64], R8 ;  /* 0x0000000810007986 */ /* 0x000fe2000c101124 */
[----:B------:R-:W-:Y:S05]  /*117c0*/  EXIT ;  /* 0x000000000000794d */ /* 0x000fea0003800000 */
.L_x_7546:
        /* <DEDUP_REMOVED lines=26> */
.L_x_7529:
        /* <DEDUP_REMOVED lines=16> */
.L_x_7557:
[----:B------:R-:W-:Y:S05]  /*11a70*/  EXIT ;  /* 0x000000000000794d */ /* 0x000fea0003800000 */
.L_x_7556:
[----:B------:R-:W0:Y:S02]  /*11a80*/  F2I.U64.F64.TRUNC R28, R28 ;  /* 0x0000001c001c7311 */ /* 0x000e24000030d800 */
[----:B0-----:R-:W-:Y:S01]  /*11a90*/  STG.E.64 desc[UR36][R16.64], R28 ;  /* 0x0000001c10007986 */ /* 0x001fe2000c101b24 */
[----:B------:R-:W-:Y:S05]  /*11aa0*/  EXIT ;  /* 0x000000000000794d */ /* 0x000fea0003800000 */
.L_x_7555:
[----:B------:R-:W0:Y:S02]  /*11ab0*/  F2I.U32.F64.TRUNC R29, R28 ;  /* 0x0000001c001d7311 */ /* 0x000e24000030d000 */
[----:B0-----:R-:W-:Y:S01]  /*11ac0*/  STG.E desc[UR36][R16.64], R29 ;  /* 0x0000001d10007986 */ /* 0x001fe2000c101924 */
[----:B------:R-:W-:Y:S05]  /*11ad0*/  EXIT ;  /* 0x000000000000794d */ /* 0x000fea0003800000 */
        .weak           $__internal_14_$__cuda_sm20_div_rn_f64_full
        .type           $__internal_14_$__cuda_sm20_div_rn_f64_full,@function
        .size           $__internal_14_$__cuda_sm20_div_rn_f64_full,(.L_x_8567 - $__internal_14_$__cuda_sm20_div_rn_f64_full)
$__internal_14_$__cuda_sm20_div_rn_f64_full:
[C---:B------:R-:W-:Y:S01]  /*11ae0*/  FSETP.GEU.AND P0, PT, |R11|.reuse, 1.469367938527859385e-39, PT ;  /* 0x001000000b00780b */ /* 0x040fe20003f0e200 */
[----:B------:R-:W-:Y:S01]  /*11af0*/  IMAD.MOV.U32 R6, RZ, RZ, 0x1 ;  /* 0x00000001ff067424 */ /* 0x000fe200078e00ff */
[----:B------:R-:W-:Y:S01]  /*11b00*/  LOP3.LUT R12, R11, 0x800fffff, RZ, 0xc0, !PT ;  /* 0x800fffff0b0c7812 */ /* 0x000fe200078ec0ff */
[----:B------:R-:W-:Y:S01]  /*11b10*/  BSSY B2, `(.L_x_7558) ;  /* 0x0000054000027945 */ /* 0x000fe20003800000 */
[C---:B------:R-:W-:Y:S02]  /*11b20*/  FSETP.GEU.AND P2, PT, |R9|.reuse, 1.469367938527859385e-39, PT ;  /* 0x001000000900780b */ /* 0x040fe40003f4e200 */
        /* <DEDUP_REMOVED lines=12> */
[----:B------:R-:W-:Y:S01]  /*11bf0*/  @!P2 SEL R5, R4, 0x63400000, !P3 ;  /* 0x634000000405a807 */ /* 0x000fe20005800000 */
[----:B------:R-:W-:-:S03]  /*11c00*/  VIADD R30, R18, 0xffffffff ;  /* 0xffffffff121e7836 */ /* 0x000fc60000000000 */
[----:B------:R-:W-:-:S04]  /*11c10*/  @!P2 LOP3.LUT R5, R5, 0x80000000, R9, 0xf8, !PT ;  /* 0x800000000505a812 */ /* 0x000fc800078ef809 */
[----:B------:R-:W-:Y:S01]  /*11c20*/  @!P2 LOP3.LUT R25, R5, 0x100000, RZ, 0xfc, !PT ;  /* 0x001000000519a812 */ /* 0x000fe200078efcff */
[----:B0-----:R-:W-:Y:S01]  /*11c30*/  DFMA R14, R6, -R12, 1 ;  /* 0x3ff00000060e742b */ /* 0x001fe2000000080c */
[----:B------:R-:W-:-:S07]  /*11c40*/  MOV R5, R3 ;  /* 0x0000000300057202 */ /* 0x000fce0000000f00 */
[----:B------:R-:W-:-:S08]  /*11c50*/  DFMA R14, R14, R14, R14 ;  /* 0x0000000e0e0e722b */ /* 0x000fd0000000000e */
[----:B------:R-:W-:Y:S01]  /*11c60*/  DFMA R14, R6, R14, R6 ;  /* 0x0000000e060e722b */ /* 0x000fe20000000006 */
[----:B------:R-:W-:Y:S01]  /*11c70*/  SEL R7, R4, 0x63400000, !P1 ;  /* 0x6340000004077807 */ /* 0x000fe20004800000 */
[----:B------:R-:W-:-:S03]  /*11c80*/  IMAD.MOV.U32 R6, RZ, RZ, R8 ;  /* 0x000000ffff067224 */ /* 0x000fc600078e0008 */
[----:B------:R-:W-:-:S03]  /*11c90*/  LOP3.LUT R7, R7, 0x800fffff, R9, 0xf8, !PT ;  /* 0x800fffff07077812 */ /* 0x000fc600078ef809 */
[----:B------:R-:W-:-:S03]  /*11ca0*/  DFMA R20, R14, -R12, 1 ;  /* 0x3ff000000e14742b */ /* 0x000fc6000000080c */
[----:B------:R-:W-:-:S05]  /*11cb0*/  @!P2 DFMA R6, R6, 2, -R24 ;  /* 0x400000000606a82b */ /* 0x000fca0000000818 */
[----:B------:R-:W-:-:S05]  /*11cc0*/  DFMA R14, R14, R20, R14 ;  /* 0x000000140e0e722b */ /* 0x000fca000000000e */
[----:B------:R-:W-:-:S03]  /*11cd0*/  @!P2 LOP3.LUT R5, R7, 0x7ff00000, RZ, 0xc0, !PT ;  /* 0x7ff000000705a812 */ /* 0x000fc600078ec0ff */
[----:B------:R-:W-:Y:S02]  /*11ce0*/  DMUL R20, R14, R6 ;  /* 0x000000060e147228 */ /* 0x000fe40000000000 */
        /* <DEDUP_REMOVED lines=8> */
[----:B------:R-:W-:Y:S01]  /*11d70*/  ISETP.GE.U32.AND P0, PT, R3, R8, PT ;  /* 0x000000080300720c */ /* 0x000fe20003f06070 */
[----:B------:R-:W-:Y:S01]  /*11d80*/  IMAD.MOV.U32 R8, RZ, RZ, RZ ;  /* 0x000000ffff087224 */ /* 0x000fe200078e00ff */
[----:B------:R-:W-:Y:S02]  /*11d90*/  VIMNMX R5, R5, 0x46a00000, PT ;  /* 0x46a0000005057848 */ /* 0x000fe40003fe0100 */
[----:B------:R-:W-:-:S05]  /*11da0*/  SEL R4, R4, 0x63400000, !P0 ;  /* 0x6340000004047807 */ /* 0x000fca0004000000 */
[----:B------:R-:W-:-:S04]  /*11db0*/  IMAD.IADD R4, R5, 0x1, -R4 ;  /* 0x0000000105047824 */ /* 0x000fc800078e0a04 */
        /* <DEDUP_REMOVED lines=18> */
[----:B------:R-:W-:Y:S01]  /*11ee0*/  FSEL R15, R11, R15, !P0 ;  /* 0x0000000f0b0f7208 */ /* 0x000fe20004000000 */
[----:B------:R-:W-:Y:S06]  /*11ef0*/  BRA `(.L_x_7560) ;  /* 0x0000000000547947 */ /* 0x000fec0003800000 */
.L_x_7559:
        /* <DEDUP_REMOVED lines=16> */
.L_x_7562:
[----:B------:R-:W-:Y:S01]  /*12000*/  LOP3.LUT R15, R11, 0x80000, RZ, 0xfc, !PT ;  /* 0x000800000b0f7812 */ /* 0x000fe200078efcff */
[----:B------:R-:W-:Y:S01]  /*12010*/  IMAD.MOV.U32 R14, RZ, RZ, R10 ;  /* 0x000000ffff0e7224 */ /* 0x000fe200078e000a */
[----:B------:R-:W-:Y:S06]  /*12020*/  BRA `(.L_x_7560) ;  /* 0x0000000000087947 */ /* 0x000fec0003800000 */
.L_x_7561:
[----:B------:R-:W-:Y:S01]  /*12030*/  LOP3.LUT R15, R9, 0x80000, RZ, 0xfc, !PT ;  /* 0x00080000090f7812 */ /* 0x000fe200078efcff */
[----:B------:R-:W-:-:S07]  /*12040*/  IMAD.MOV.U32 R14, RZ, RZ, R8 ;  /* 0x000000ffff0e7224 */ /* 0x000fce00078e0008 */
.L_x_7560:
[----:B------:R-:W-:Y:S05]  /*12050*/  BSYNC B2 ;  /* 0x0000000000027941 */ /* 0x000fea0003800000 */
.L_x_7558:
[----:B------:R-:W-:Y:S02]  /*12060*/  IMAD.MOV.U32 R4, RZ, RZ, R0 ;  /* 0x000000ffff047224 */ /* 0x000fe400078e0000 */
[----:B------:R-:W-:Y:S02]  /*12070*/  IMAD.MOV.U32 R5, RZ, RZ, 0x0 ;  /* 0x00000000ff057424 */ /* 0x000fe400078e00ff */
[----:B------:R-:W-:Y:S02]  /*12080*/  IMAD.MOV.U32 R3, RZ, RZ, R15 ;  /* 0x000000ffff037224 */ /* 0x000fe400078e000f */
[----:B------:R-:W-:Y:S05]  /*12090*/  RET.REL.NODEC R4 `(_ZN2at6native18elementwise_kernelILi128ELi4EZNS0_15gpu_kernel_implIZZZNS0_61_GLOBAL__N__b29612f4_23_ActivationMishKernel_cu_9e10b42f_310211mish_kernelERNS_18TensorIteratorBaseEENKUlvE_clEvENKUlvE_clEvEUldE_EEvS5_RKT_EUliE_EEviT1_) ;  /* 0xfffffedc04d87950 */ /* 0x000fea0003c3ffff */
.L_x_7563:
        /* <DEDUP_REMOVED lines=14> */
.L_x_8567:


//--------------------- .text._ZN2at6native27unrolled_elementwise_kernelIZZZNS0_61_GLOBAL__N__b29612f4_23_ActivationMishKernel_cu_9e10b42f_310211mish_kernelERNS_18TensorIteratorBaseEENKUlvE_clEvENKUlvE_clEvEUldE_St5arrayIPcLm2EELi4E23TrivialOffsetCalculatorILi1EjESC_NS0_6memory12LoadWithCastILi1EEENSD_13StoreWithCastILi1EEEEEviT_T0_T2_T3_T4_T5_ --------------------------
	.section	.text._ZN2at6native27unrolled_elementwise_kernelIZZZNS0_61_GLOBAL__N__b29612f4_23_ActivationMishKernel_cu_9e10b42f_310211mish_kernelERNS_18TensorIteratorBaseEENKUlvE_clEvENKUlvE_clEvEUldE_St5arrayIPcLm2EELi4E23TrivialOffsetCalculatorILi1EjESC_NS0_6memory12LoadWithCastILi1EEENSD_13StoreWithCastILi1EEEEEviT_T0_T2_T3_T4_T5_,"ax",@progbits
	.align	128
        .global         _ZN2at6native27unrolled_elementwise_kernelIZZZNS0_61_GLOBAL__N__b29612f4_23_ActivationMishKernel_cu_9e10b42f_310211mish_kernelERNS_18TensorIteratorBaseEENKUlvE_clEvENKUlvE_clEvEUldE_St5arrayIPcLm2EELi4E23TrivialOffsetCalculatorILi1EjESC_NS0_6memory12LoadWithCastILi1EEENSD_13StoreWithCastILi1EEEEEviT_T0_T2_T3_T4_T5_
        .type           _ZN2at6native27unrolled_elementwise_kernelIZZZNS0_61_GLOBAL__N__b29612f4_23_ActivationMishKernel_cu_9e10b42f_310211mish_kernelERNS_18TensorIteratorBaseEENKUlvE_clEvENKUlvE_clEvEUldE_St5arrayIPcLm2EELi4E23TrivialOffsetCalculatorILi1EjESC_NS0_6memory12LoadWithCastILi1EEENSD_13StoreWithCastILi1EEEEEviT_T0_T2_T3_T4_T5_,@function
        .size           _ZN2at6native27unrolled_elementwise_kernelIZZZNS0_61_GLOBAL__N__b29612f4_23_ActivationMishKernel_cu_9e10b42f_310211mish_kernelERNS_18TensorIteratorBaseEENKUlvE_clEvENKUlvE_clEvEUldE_St5arrayIPcLm2EELi4E23TrivialOffsetCalculatorILi1EjESC_NS0_6memory12LoadWithCastILi1EEENSD_13StoreWithCastILi1EEEEEviT_T0_T2_T3_T4_T5_,(.L_x_8568 - _ZN2at6native27unrolled_elementwise_kernelIZZZNS0_61_GLOBAL__N__b29612f4_23_ActivationMishKernel_cu_9e10b42f_310211mish_kernelERNS_18TensorIteratorBaseEENKUlvE_clEvENKUlvE_clEvEUldE_St5arrayIPcLm2EELi4E23TrivialOffsetCalculatorILi1EjESC_NS0_6memory12LoadWithCastILi1EEENSD_13StoreWithCastILi1EEEEEviT_T0_T2_T3_T4_T5_)
        .other          _ZN2at6native27unrolled_elementwise_kernelIZZZNS0_61_GLOBAL__N__b29612f4_23_ActivationMishKernel_cu_9e10b42f_310211mish_kernelERNS_18TensorIteratorBaseEENKUlvE_clEvENKUlvE_clEvEUldE_St5arrayIPcLm2EELi4E23TrivialOffsetCalculatorILi1EjESC_NS0_6memory12LoadWithCastILi1EEENSD_13StoreWithCastILi1EEEEEviT_T0_T2_T3_T4_T5_,@"STO_CUDA_ENTRY STV_DEFAULT"
_ZN2at6native27unrolled_elementwise_kernelIZZZNS0_61_GLOBAL__N__b29612f4_23_ActivationMishKernel_cu_9e10b42f_310211mish_kernelERNS_18TensorIteratorBaseEENKUlvE_clEvENKUlvE_clEvEUldE_St5arrayIPcLm2EELi4E23TrivialOffsetCalculatorILi1EjESC_NS0_6memory12LoadWithCastILi1EEENSD_13StoreWithCastILi1EEEEEviT_T0_T2_T3_T4_T5_:
.text._ZN2at6native27unrolled_elementwise_kernelIZZZNS0_61_GLOBAL__N__b29612f4_23_ActivationMishKernel_cu_9e10b42f_310211mish_kernelERNS_18TensorIteratorBaseEENKUlvE_clEvENKUlvE_clEvEUldE_St5arrayIPcLm2EELi4E23TrivialOffsetCalculatorILi1EjESC_NS0_6memory12LoadWithCastILi1EEENSD_13StoreWithCastILi1EEEEEviT_T0_T2_T3_T4_T5_:
[----:B------:R-:W0:Y:S01]  /*0000*/  LDC R1, c[0x0][0x28] ;  /* 0x00000a00ff017b82 */ /* 0x000e220000000800 */
[----:B------:R-:W1:Y:S07]  /*0010*/  S2R R18, SR_CTAID.X ;  /* 0x0000000000127919 */ /* 0x000e6e0000002500 */
[----:B------:R-:W1:Y:S01]  /*0020*/  LDC R3, c[0x0][0x210] ;  /* 0x00008400ff037b82 */ /* 0x000e620000000800 */
[----:B------:R-:W-:Y:S01]  /*0030*/  ULDC.64 UR36, c[0x0][0x208] ;  /* 0x0000820000247ab9 */ /* 0x000fe20000000a00 */
[----:B------:R-:W-:Y:S01]  /*0040*/  BSSY B6, `(.L_x_7564) ;  /* 0x00000fe000067945 */ /* 0x000fe20003800000 */
[----:B------:R-:W2:Y:S01]  /*0050*/  S2R R27, SR_TID.X ;  /* 0x00000000001b7919 */ /* 0x000ea20000002100 */
[----:B------:R-:W-:-:S02]  /*0060*/  CS2R R28, SRZ ;  /* 0x00000000001c7805 */ /* 0x000fc4000001ff00 */
[----:B------:R-:W-:Y:S02]  /*0070*/  CS2R R22, SRZ ;  /* 0x0000000000167805 */ /* 0x000fe4000001ff00 */
        /* <DEDUP_REMOVED lines=24> */
.L_x_7569:
[----:B------:R-:W2:Y:S02]  /*0200*/  LDG.E.U8 R4, desc[UR36][R4.64] ;  /* 0x0000002404047981 */ /* 0x000ea4000c1e1100 */
[----:B--2---:R0:W1:Y:S01]  /*0210*/  I2F.F64.U16 R22, R4 ;  /* 0x0000000400167312 */ /* 0x0040620000101800 */
[----:B------:R-:W-:Y:S05]  /*0220*/  BRA `(.L_x_7571) ;  /* 0x0000000c00747947 */ /* 0x000fea0003800000 */
.L_x_7568:
        /* <DEDUP_REMOVED lines=9> */
.L_x_7573:
[----:B------:R-:W2:Y:S02]  /*02c0*/  LDG.E R4, desc[UR36][R4.64] ;  /* 0x0000002404047981 */ /* 0x000ea4000c1e1900 */
[----:B--2---:R1:W2:Y:S01]  /*02d0*/  I2F.F64 R22, R4 ;  /* 0x0000000400167312 */ /* 0x0042a20000201c00 */
[----:B------:R-:W-:Y:S05]  /*02e0*/  BRA `(.L_x_7571) ;  /* 0x0000000c00447947 */ /* 0x000fea0003800000 */
.L_x_7572:
[----:B------:R-:W2:Y:S02]  /*02f0*/  LDG.E.U16 R4, desc[UR36][R4.64] ;  /* 0x0000002404047981 */ /* 0x000ea4000c1e1500 */
[----:B--2---:R3:W4:Y:S01]  /*0300*/  I2F.F64.S16 R22, R4 ;  /* 0x0000000400167312 */ /* 0x0047220000101c00 */
[----:B------:R-:W-:Y:S05]  /*0310*/  BRA `(.L_x_7571) ;  /* 0x0000000c00387947 */ /* 0x000fea0003800000 */
.L_x_7567:
        /* <DEDUP_REMOVED lines=10> */
.L_x_7575:
[----:B------:R-:W2:Y:S02]  /*03c0*/  LDG.E.U16 R0, desc[UR36][R4.64] ;  /* 0x0000002404007981 */ /* 0x000ea4000c1e1500 */
[----:B--2---:R-:W-:-:S05]  /*03d0*/  HADD2.F32 R0, -RZ, R0.H0_H0 ;  /* 0x20000000ff007230 */ /* 0x004fca0000004100 */
[----:B------:R-:W-:-:S04]  /*03e0*/  FMUL.FTZ R0, R0, 1 ;  /* 0x3f80000000007820 */ /* 0x000fc80000410000 */
[----:B------:R0:W1:Y:S01]  /*03f0*/  F2F.F64.F32 R22, R0 ;  /* 0x0000000000167310 */ /* 0x0000620000201800 */
[----:B------:R-:W-:Y:S05]  /*0400*/  BRA `(.L_x_7571) ;  /* 0x0000000800fc7947 */ /* 0x000fea0003800000 */
.L_x_7574:
        /* <DEDUP_REMOVED lines=10> */
.L_x_7577:
[----:B------:R-:W2:Y:S02]  /*04b0*/  LDG.E.U16 R4, desc[UR36][R4.64] ;  /* 0x0000002404047981 */ /* 0x000ea4000c1e1500 */
[----:B--2---:R-:W-:-:S05]  /*04c0*/  HADD2.F32 R0, -RZ, R4.H0_H0 ;  /* 0x20000004ff007230 */ /* 0x004fca0000004100 */
[----:B------:R-:W-:-:S04]  /*04d0*/  FMUL.FTZ R0, R0, 1 ;  /* 0x3f80000000007820 */ /* 0x000fc80000410000 */
[----:B------:R0:W1:Y:S01]  /*04e0*/  F2F.F64.F32 R22, R0 ;  /* 0x0000000000167310 */ /* 0x0000620000201800 */
[----:B------:R-:W-:Y:S05]  /*04f0*/  BRA `(.L_x_7571) ;  /* 0x0000000800c07947 */ /* 0x000fea0003800000 */
.L_x_7576:
[----:B------:R0:W5:Y:S01]  /*0500*/  LDG.E.64 R22, desc[UR36][R4.64] ;  /* 0x0000002404167981 */ /* 0x000162000c1e1b00 */
[----:B------:R-:W-:Y:S05]  /*0510*/  BRA `(.L_x_7571) ;  /* 0x0000000800b87947 */ /* 0x000fea0003800000 */
.L_x_7566:
        /* <DEDUP_REMOVED lines=13> */
.L_x_7580:
[----:B------:R0:W5:Y:S01]  /*05f0*/  LDG.E.64 R22, desc[UR36][R4.64] ;  /* 0x0000002404167981 */ /* 0x000162000c1e1b00 */
[----:B------:R-:W-:Y:S05]  /*0600*/  BRA `(.L_x_7571) ;  /* 0x00000008007c7947 */ /* 0x000fea0003800000 */
.L_x_7579:
        /* <DEDUP_REMOVED lines=28> */
.L_x_7582:
        /* <DEDUP_REMOVED lines=16> */
.L_x_7581:
[----:B------:R-:W2:Y:S02]  /*08d0*/  LDG.E.U16 R0, desc[UR36][R4.64] ;  /* 0x0000002404007981 */ /* 0x000ea4000c1e1500 */
[----:B--2---:R-:W-:-:S04]  /*08e0*/  IMAD.U32 R0, R0, 0x10000, RZ ;  /* 0x0001000000007824 */ /* 0x004fc800078e00ff */
[----:B------:R-:W-:-:S04]  /*08f0*/  FMUL.FTZ R0, R0, 1 ;  /* 0x3f80000000007820 */ /* 0x000fc80000410000 */
[----:B------:R0:W1:Y:S01]  /*0900*/  F2F.F64.F32 R22, R0 ;  /* 0x0000000000167310 */ /* 0x0000620000201800 */
[----:B------:R-:W-:Y:S05]  /*0910*/  BRA `(.L_x_7571) ;  /* 0x0000000400b87947 */ /* 0x000fea0003800000 */
.L_x_7578:
        /* <DEDUP_REMOVED lines=11> */
.L_x_7585:
        /* <DEDUP_REMOVED lines=21> */
.L_x_7589:
[----:B------:R-:W-:Y:S05]  /*0b20*/  BSYNC B1 ;  /* 0x0000000000017941 */ /* 0x000fea0003800000 */
.L_x_7588:
[----:B------:R-:W-:Y:S01]  /*0b30*/  LEA R5, R0, 0x3b800000, 0x17 ;  /* 0x3b80000000057811 */ /* 0x000fe200078eb8ff */
[----:B------:R-:W-:-:S05]  /*0b40*/  IMAD.SHL.U32 R0, R3, 0x100000, RZ ;  /* 0x0010000003007824 */ /* 0x000fca00078e00ff */
[----:B------:R-:W-:-:S07]  /*0b50*/  LOP3.LUT R0, R5, R0, R6, 0xfe, !PT ;  /* 0x0000000005007212 */ /* 0x000fce00078efe06 */
.L_x_7587:
[----:B------:R-:W-:Y:S05]  /*0b60*/  BSYNC B0 ;  /* 0x0000000000007941 */ /* 0x000fea0003800000 */
.L_x_7586:
[----:B------:R-:W-:-:S04]  /*0b70*/  FMUL.FTZ R0, R0, 1 ;  /* 0x3f80000000007820 */ /* 0x000fc80000410000 */
[----:B------:R0:W1:Y:S01]  /*0b80*/  F2F.F64.F32 R22, R0 ;  /* 0x0000000000167310 */ /* 0x0000620000201800 */
[----:B------:R-:W-:Y:S05]  /*0b90*/  BRA `(.L_x_7571) ;  /* 0x0000000400187947 */ /* 0x000fea0003800000 */
.L_x_7584:
        /* <DEDUP_REMOVED lines=21> */
.L_x_7593:
[----:B------:R-:W-:Y:S05]  /*0cf0*/  BSYNC B1 ;  /* 0x0000000000017941 */ /* 0x000fea0003800000 */
.L_x_7592:
[----:B------:R-:W-:Y:S01]  /*0d00*/  LEA R5, R0, 0x37800000, 0x17 ;  /* 0x3780000000057811 */ /* 0x000fe200078eb8ff */
[----:B------:R-:W-:-:S05]  /*0d10*/  IMAD.SHL.U32 R0, R3, 0x200000, RZ ;  /* 0x0020000003007824 */ /* 0x000fca00078e00ff */
[----:B------:R-:W-:-:S07]  /*0d20*/  LOP3.LUT R0, R5, R0, R6, 0xfe, !PT ;  /* 0x0000000005007212 */ /* 0x000fce00078efe06 */
.L_x_7591:
[----:B------:R-:W-:Y:S05]  /*0d30*/  BSYNC B0 ;  /* 0x0000000000007941 */ /* 0x000fea0003800000 */
.L_x_7590:
[----:B------:R-:W-:-:S04]  /*0d40*/  FMUL.FTZ R0, R0, 1 ;  /* 0x3f80000000007820 */ /* 0x000fc80000410000 */
[----:B------:R0:W1:Y:S01]  /*0d50*/  F2F.F64.F32 R22, R0 ;  /* 0x0000000000167310 */ /* 0x0000620000201800 */
[----:B------:R-:W-:Y:S05]  /*0d60*/  BRA `(.L_x_7571) ;  /* 0x0000000000a47947 */ /* 0x000fea0003800000 */
.L_x_7583:
        /* <DEDUP_REMOVED lines=14> */
.L_x_7597:
[----:B------:R-:W-:Y:S05]  /*0e50*/  BSYNC B0 ;  /* 0x0000000000007941 */ /* 0x000fea0003800000 */
.L_x_7596:
[----:B------:R-:W-:-:S04]  /*0e60*/  FMUL.FTZ R0, R0, 1 ;  /* 0x3f80000000007820 */ /* 0x000fc80000410000 */
[----:B------:R0:W1:Y:S01]  /*0e70*/  F2F.F64.F32 R22, R0 ;  /* 0x0000000000167310 */ /* 0x0000620000201800 */
[----:B------:R-:W-:Y:S05]  /*0e80*/  BRA `(.L_x_7571) ;  /* 0x00000000005c7947 */ /* 0x000fea0003800000 */
.L_x_7570:
        /* <DEDUP_REMOVED lines=16> */
.L_x_7598:
[----:B------:R-:W-:Y:S01]  /*0f90*/  CS2R R22, SRZ ;  /* 0x0000000000167805 */ /* 0x000fe2000001ff00 */
[----:B------:R-:W-:Y:S06]  /*0fa0*/  BRA `(.L_x_7571) ;  /* 0x0000000000147947 */ /* 0x000fec0003800000 */
.L_x_7595:
[----:B------:R-:W2:Y:S02]  /*0fb0*/  LDG.E.64 R22, desc[UR36][R4.64] ;  /* 0x0000002404167981 */ /* 0x000ea4000c1e1b00 */
[----:B--2---:R-:W0:Y:S01]  /*0fc0*/  I2F.F64.U64 R22, R22 ;  /* 0x0000001600167312 */ /* 0x004e220000301800 */
[----:B------:R-:W-:Y:S05]  /*0fd0*/  BRA `(.L_x_7571) ;  /* 0x0000000000087947 */ /* 0x000fea0003800000 */
.L_x_7594:
[----:B------:R-:W2:Y:S02]  /*0fe0*/  LDG.E R4, desc[UR36][R4.64] ;  /* 0x0000002404047981 */ /* 0x000ea4000c1e1900 */
[----:B--2---:R0:W1:Y:S02]  /*0ff0*/  I2F.F64.U32 R22, R4 ;  /* 0x0000000400167312 */ /* 0x0040640000201800 */
.L_x_7571:
[----:B------:R-:W3:Y:S02]  /*1000*/  S2R R27, SR_TID.X ;  /* 0x00000000001b7919 */ /* 0x000ee40000002100 */
[----:B---3--:R-:W-:-:S07]  /*1010*/  VIADD R27, R27, 0x80 ;  /* 0x000000801b1b7836 */ /* 0x008fce0000000000 */
.L_x_7565:
[----:B------:R-:W-:Y:S05]  /*1020*/  BSYNC B6 ;  /* 0x0000000000067941 */ /* 0x000fea0003800000 */
.L_x_7564:
        /* <DEDUP_REMOVED lines=24> */
.L_x_7604:
[----:B------:R-:W3:Y:S02]  /*11b0*/  LDG.E.U8 R4, desc[UR36][R4.64] ;  /* 0x0000002404047981 */ /* 0x000ee4000c1e1100 */
[----:B---3--:R0:W1:Y:S01]  /*11c0*/  I2F.F64.U16 R28, R4 ;  /* 0x00000004001c7312 */ /* 0x0080620000101800 */
[----:B------:R-:W-:Y:S05]  /*11d0*/  BRA `(.L_x_7606) ;  /* 0x0000000c00707947 */ /* 0x000fea0003800000 */
.L_x_7603:
        /* <DEDUP_REMOVED lines=9> */
.L_x_7608:
[----:B------:R-:W3:Y:S02]  /*1270*/  LDG.E R4, desc[UR36][R4.64] ;  /* 0x0000002404047981 */ /* 0x000ee4000c1e1900 */
[----:B---3--:R0:W1:Y:S01]  /*1280*/  I2F.F64 R28, R4 ;  /* 0x00000004001c7312 */ /* 0x0080620000201c00 */
[----:B------:R-:W-:Y:S05]  /*1290*/  BRA `(.L_x_7606) ;  /* 0x0000000c00407947 */ /* 0x000fea0003800000 */
.L_x_7607:
[----:B------:R-:W3:Y:S02]  /*12a0*/  LDG.E.U16 R4, desc[UR36][R4.64] ;  /* 0x0000002404047981 */ /* 0x000ee4000c1e1500 */
[----:B---3--:R0:W1:Y:S01]  /*12b0*/  I2F.F64.S16 R28, R4 ;  /* 0x00000004001c7312 */ /* 0x0080620000101c00 */
[----:B------:R-:W-:Y:S05]  /*12c0*/  BRA `(.L_x_7606) ;  /* 0x0000000c00347947 */ /* 0x000fea0003800000 */
.L_x_7602:
        /* <DEDUP_REMOVED lines=10> */
.L_x_7610:
[----:B------:R-:W3:Y:S02]  /*1370*/  LDG.E.U16 R0, desc[UR36][R4.64] ;  /* 0x0000002404007981 */ /* 0x000ee4000c1e1500 */
[----:B---3--:R-:W-:-:S05]  /*1380*/  HADD2.F32 R0, -RZ, R0.H0_H0 ;  /* 0x20000000ff007230 */ /* 0x008fca0000004100 */
[----:B------:R-:W-:-:S04]  /*1390*/  FMUL.FTZ R0, R0, 1 ;  /* 0x3f80000000007820 */ /* 0x000fc80000410000 */
[----:B------:R0:W1:Y:S01]  /*13a0*/  F2F.F64.F32 R28, R0 ;  /* 0x00000000001c7310 */ /* 0x0000620000201800 */
[----:B------:R-:W-:Y:S05]  /*13b0*/  BRA `(.L_x_7606) ;  /* 0x0000000800f87947 */ /* 0x000fea0003800000 */
.L_x_7609:
        /* <DEDUP_REMOVED lines=10> */
.L_x_7612:
[----:B------:R-:W3:Y:S02]  /*1460*/  LDG.E.U16 R4, desc[UR36][R4.64] ;  /* 0x0000002404047981 */ /* 0x000ee4000c1e1500 */
[----:B---3--:R-:W-:-:S05]  /*1470*/  HADD2.F32 R0, -RZ, R4.H0_H0 ;  /* 0x20000004ff007230 */ /* 0x008fca0000004100 */
[----:B------:R-:W-:-:S04]  /*1480*/  FMUL.FTZ R0, R0, 1 ;  /* 0x3f80000000007820 */ /* 0x000fc80000410000 */
[----:B------:R0:W1:Y:S01]  /*1490*/  F2F.F64.F32 R28, R0 ;  /* 0x00000000001c7310 */ /* 0x0000620000201800 */
[----:B------:R-:W-:Y:S05]  /*14a0*/  BRA `(.L_x_7606) ;  /* 0x0000000800bc7947 */ /* 0x000fea0003800000 */
.L_x_7611:
[----:B------:R0:W5:Y:S01]  /*14b0*/  LDG.E.64 R28, desc[UR36][R4.64] ;  /* 0x00000024041c7981 */ /* 0x000162000c1e1b00 */
[----:B------:R-:W-:Y:S05]  /*14c0*/  BRA `(.L_x_7606) ;  /* 0x0000000800b47947 */ /* 0x000fea0003800000 */
.L_x_7601:
        /* <DEDUP_REMOVED lines=13> */
.L_x_7615:
[----:B------:R0:W5:Y:S01]  /*15a0*/  LDG.E.64 R28, desc[UR36][R4.64] ;  /* 0x00000024041c7981 */ /* 0x000162000c1e1b00 */
[----:B------:R-:W-:Y:S05]  /*15b0*/  BRA `(.L_x_7606) ;  /* 0x0000000800787947 */ /* 0x000fea0003800000 */
.L_x_7614:
        /* <DEDUP_REMOVED lines=28> */
.L_x_7617:
[----:B------:R-:W3:Y:S02]  /*1780*/  LDG.E.U8 R4, desc[UR36][R4.64] ;  /* 0x0000002404047981 */ /* 0x000ee4000c1e1100 */
[----:B---3--:R-:W-:-:S05]  /*1790*/  IMAD.SHL.U32 R0, R4, 0x2000000, RZ ;  /* 0x0200000004007824 */ /* 0x008fca00078e00ff */
        /* <DEDUP_REMOVED lines=11> */
[----:B------:R3:W0:Y:S01]  /*1850*/  F2F.F64.F32 R28, R0 ;  /* 0x00000000001c7310 */ /* 0x0006220000201800 */
[----:B------:R-:W-:Y:S05]  /*1860*/  BRA `(.L_x_7606) ;  /* 0x0000000400cc7947 */ /* 0x000fea0003800000 */
.L_x_7616:
[----:B------:R-:W3:Y:S02]  /*1870*/  LDG.E.U16 R0, desc[UR36][R4.64] ;  /* 0x0000002404007981 */ /* 0x000ee4000c1e1500 */
[----:B---3--:R-:W-:-:S04]  /*1880*/  IMAD.U32 R0, R0, 0x10000, RZ ;  /* 0x0001000000007824 */ /* 0x008fc800078e00ff */
[----:B------:R-:W-:-:S04]  /*1890*/  FMUL.FTZ R0, R0, 1 ;  /* 0x3f80000000007820 */ /* 0x000fc80000410000 */
[----:B------:R0:W1:Y:S01]  /*18a0*/  F2F.F64.F32 R28, R0 ;  /* 0x00000000001c7310 */ /* 0x0000620000201800 */
[----:B------:R-:W-:Y:S05]  /*18b0*/  BRA `(.L_x_7606) ;  /* 0x0000000400b87947 */ /* 0x000fea0003800000 */
.L_x_7613:
        /* <DEDUP_REMOVED lines=11> */
.L_x_7620:
        /* <DEDUP_REMOVED lines=21> */
.L_x_7624:
[----:B------:R-:W-:Y:S05]  /*1ac0*/  BSYNC B1 ;  /* 0x0000000000017941 */ /* 0x000fea0003800000 */
.L_x_7623:
[----:B------:R-:W-:Y:S01]  /*1ad0*/  LEA R5, R0, 0x3b800000, 0x17 ;  /* 0x3b80000000057811 */ /* 0x000fe200078eb8ff */
[----:B------:R-:W-:-:S05]  /*1ae0*/  IMAD.SHL.U32 R0, R3, 0x100000, RZ ;  /* 0x0010000003007824 */ /* 0x000fca00078e00ff */
[----:B------:R-:W-:-:S07]  /*1af0*/  LOP3.LUT R0, R5, R0, R6, 0xfe, !PT ;  /* 0x0000000005007212 */ /* 0x000fce00078efe06 */
.L_x_7622:
[----:B------:R-:W-:Y:S05]  /*1b00*/  BSYNC B0 ;  /* 0x0000000000007941 */ /* 0x000fea0003800000 */
.L_x_7621:
[----:B------:R-:W-:-:S04]  /*1b10*/  FMUL.FTZ R0, R0, 1 ;  /* 0x3f80000000007820 */ /* 0x000fc80000410000 */
[----:B------:R0:W1:Y:S01]  /*1b20*/  F2F.F64.F32 R28, R0 ;  /* 0x00000000001c7310 */ /* 0x0000620000201800 */
[----:B------:R-:W-:Y:S05]  /*1b30*/  BRA `(.L_x_7606) ;  /* 0x0000000400187947 */ /* 0x000fea0003800000 */
.L_x_7619:
        /* <DEDUP_REMOVED lines=21> */
.L_x_7628:
[----:B------:R-:W-:Y:S05]  /*1c90*/  BSYNC B1 ;  /* 0x0000000000017941 */ /* 0x000fea0003800000 */
.L_x_7627:
[----:B------:R-:W-:Y:S01]  /*1ca0*/  LEA R5, R0, 0x37800000, 0x17 ;  /* 0x3780000000057811 */ /* 0x000fe200078eb8ff */
[----:B------:R-:W-:-:S05]  /*1cb0*/  IMAD.SHL.U32 R0, R3, 0x200000, RZ ;  /* 0x0020000003007824 */ /* 0x000fca00078e00ff */
[----:B------:R-:W-:-:S07]  /*1cc0*/  LOP3.LUT R0, R5, R0, R6, 0xfe, !PT ;  /* 0x0000000005007212 */ /* 0x000fce00078efe06 */
.L_x_7626:
[----:B------:R-:W-:Y:S05]  /*1cd0*/  BSYNC B0 ;  /* 0x0000000000007941 */ /* 0x000fea0003800000 */
.L_x_7625:
[----:B------:R-:W-:-:S04]  /*1ce0*/  FMUL.FTZ R0, R0, 1 ;  /* 0x3f80000000007820 */ /* 0x000fc80000410000 */
[----:B------:R0:W1:Y:S01]  /*1cf0*/  F2F.F64.F32 R28, R0 ;  /* 0x00000000001c7310 */ /* 0x0000620000201800 */
[----:B------:R-:W-:Y:S05]  /*1d00*/  BRA `(.L_x_7606) ;  /* 0x0000000000a47947 */ /* 0x000fea0003800000 */
.L_x_7618:
        /* <DEDUP_REMOVED lines=14> */
.L_x_7632:
[----:B------:R-:W-:Y:S05]  /*1df0*/  BSYNC B0 ;  /* 0x0000000000007941 */ /* 0x000fea0003800000 */
.L_x_7631:
[----:B------:R-:W-:-:S04]  /*1e00*/  FMUL.FTZ R0, R0, 1 ;  /* 0x3f80000000007820 */ /* 0x000fc80000410000 */
[----:B------:R0:W1:Y:S01]  /*1e10*/  F2F.F64.F32 R28, R0 ;  /* 0x00000000001c7310 */ /* 0x0000620000201800 */
[----:B------:R-:W-:Y:S05]  /*1e20*/  BRA `(.L_x_7606) ;  /* 0x00000000005c7947 */ /* 0x000fea0003800000 */
.L_x_7605:
        /* <DEDUP_REMOVED lines=16> */
.L_x_7633:
[----:B------:R-:W-:Y:S01]  /*1f30*/  CS2R R28, SRZ ;  /* 0x00000000001c7805 */ /* 0x000fe2000001ff00 */
[----:B------:R-:W-:Y:S06]  /*1f40*/  BRA `(.L_x_7606) ;  /* 0x0000000000147947 */ /* 0x000fec0003800000 */
.L_x_7630:
[----:B------:R-:W3:Y:S02]  /*1f50*/  LDG.E.64 R28, desc[UR36][R4.64] ;  /* 0x00000024041c7981 */ /* 0x000ee4000c1e1b00 */
[----:B---3--:R-:W0:Y:S01]  /*1f60*/  I2F.F64.U64 R28, R28 ;  /* 0x0000001c001c7312 */ /* 0x008e220000301800 */
[----:B------:R-:W-:Y:S05]  /*1f70*/  BRA `(.L_x_7606) ;  /* 0x0000000000087947 */ /* 0x000fea0003800000 */
.L_x_7629:
[----:B------:R-:W3:Y:S02]  /*1f80*/  LDG.E R4, desc[UR36][R4.64] ;  /* 0x0000002404047981 */ /* 0x000ee4000c1e1900 */
[----:B---3--:R0:W1:Y:S02]  /*1f90*/  I2F.F64.U32 R28, R4 ;  /* 0x00000004001c7312 */ /* 0x0080640000201800 */
.L_x_7606:
[----:B------:R-:W-:-:S07]  /*1fa0*/  VIADD R27, R27, 0x80 ;  /* 0x000000801b1b7836 */ /* 0x000fce0000000000 */
.L_x_7600:
[----:B------:R-:W-:Y:S05]  /*1fb0*/  BSYNC B6 ;  /* 0x0000000000067941 */ /* 0x000fea0003800000 */
.L_x_7599:
[----:B------:R-:W-:Y:S01]  /*1fc0*/  ISETP.GE.AND P0, PT, R27, R2, PT ;  /* 0x000000021b00720c */ /* 0x000fe20003f06270 */
[----:B------:R-:W-:Y:S01]  /*1fd0*/  BSSY B6, `(.L_x_7634) ;  /* 0x00000f9000067945 */ /* 0x000fe20003800000 */
[----:B------:R-:W-:Y:S02]  /*1fe0*/  CS2R R16, SRZ ;  /* 0x0000000000107805 */ /* 0x000fe4000001ff00 */
[----:B------:R-:W-:-:S09]  /*1ff0*/  CS2R R24, SRZ ;  /* 0x0000000000187805 */ /* 0x000fd2000001ff00 */
[----:B------:R-:W-:Y:S05]  /*2000*/  @P0 BRA `(.L_x_7635) ;  /* 0x0000000c00d40947 */ /* 0x000fea0003800000 */
[----:B01----:R-:W0:Y:S01]  /*2010*/  LDC.64 R4, c[0x0][0x220] ;  /* 0x00008800ff047b82 */ /* 0x003e220000000a00 */
[----:B---3--:R-:W-:Y:S01]  /*2020*/  IMAD R0, R18, 0x200, R27 ;  /* 0x0000020012007824 */ /* 0x008fe200078e021b */
        /* <DEDUP_REMOVED lines=19> */
.L_x_7639:
[----:B------:R-:W3:Y:S02]  /*2160*/  LDG.E.U8 R4, desc[UR36][R4.64] ;  /* 0x0000002404047981 */ /* 0x000ee4000c1e1100 */
[----:B---3--:R0:W1:Y:S01]  /*2170*/  I2F.F64.U16 R24, R4 ;  /* 0x0000000400187312 */ /* 0x0080620000101800 */
[----:B------:R-:W-:Y:S05]  /*2180*/  BRA `(.L_x_7641) ;  /* 0x0000000c00707947 */ /* 0x000fea0003800000 */
.L_x_7638:
        /* <DEDUP_REMOVED lines=9> */
.L_x_7643:
[----:B------:R-:W3:Y:S02]  /*2220*/  LDG.E R4, desc[UR36][R4.64] ;  /* 0x0000002404047981 */ /* 0x000ee4000c1e1900 */
[----:B---3--:R0:W1:Y:S01]  /*2230*/  I2F.F64 R24, R4 ;  /* 0x0000000400187312 */ /* 0x0080620000201c00 */
[----:B------:R-:W-:Y:S05]  /*2240*/  BRA `(.L_x_7641) ;  /* 0x0000000c00407947 */ /* 0x000fea0003800000 */
.L_x_7642:
[----:B------:R-:W3:Y:S02]  /*2250*/  LDG.E.U16 R4, desc[UR36][R4.64] ;  /* 0x0000002404047981 */ /* 0x000ee4000c1e1500 */
[----:B---3--:R0:W1:Y:S01]  /*2260*/  I2F.F64.S16 R24, R4 ;  /* 0x0000000400187312 */ /* 0x0080620000101c00 */
[----:B------:R-:W-:Y:S05]  /*2270*/  BRA `(.L_x_7641) ;  /* 0x0000000c00347947 */ /* 0x000fea0003800000 */
.L_x_7637:
        /* <DEDUP_REMOVED lines=10> */
.L_x_7645:
[----:B------:R-:W3:Y:S02]  /*2320*/  LDG.E.U16 R0, desc[UR36][R4.64] ;  /* 0x0000002404007981 */ /* 0x000ee4000c1e1500 */
[----:B---3--:R-:W-:-:S05]  /*2330*/  HADD2.F32 R0, -RZ, R0.H0_H0 ;  /* 0x20000000ff007230 */ /* 0x008fca0000004100 */
[----:B------:R-:W-:-:S04]  /*2340*/  FMUL.FTZ R0, R0, 1 ;  /* 0x3f80000000007820 */ /* 0x000fc80000410000 */
[----:B------:R0:W1:Y:S01]  /*2350*/  F2F.F64.F32 R24, R0 ;  /* 0x0000000000187310 */ /* 0x0000620000201800 */
[----:B------:R-:W-:Y:S05]  /*2360*/  BRA `(.L_x_7641) ;  /* 0x0000000800f87947 */ /* 0x000fea0003800000 */
.L_x_7644:
        /* <DEDUP_REMOVED lines=10> */
.L_x_7647:
[----:B------:R-:W3:Y:S02]  /*2410*/  LDG.E.U16 R4, desc[UR36][R4.64] ;  /* 0x0000002404047981 */ /* 0x000ee4000c1e1500 */
[----:B---3--:R-:W-:-:S05]  /*2420*/  HADD2.F32 R0, -RZ, R4.H0_H0 ;  /* 0x20000004ff007230 */ /* 0x008fca0000004100 */
[----:B------:R-:W-:-:S04]  /*2430*/  FMUL.FTZ R0, R0, 1 ;  /* 0x3f80000000007820 */ /* 0x000fc80000410000 */
[----:B------:R0:W1:Y:S01]  /*2440*/  F2F.F64.F32 R24, R0 ;  /* 0x0000000000187310 */ /* 0x0000620000201800 */
[----:B------:R-:W-:Y:S05]  /*2450*/  BRA `(.L_x_7641) ;  /* 0x0000000800bc7947 */ /* 0x000fea0003800000 */
.L_x_7646:
[----:B------:R0:W5:Y:S01]  /*2460*/  LDG.E.64 R24, desc[UR36][R4.64] ;  /* 0x0000002404187981 */ /* 0x000162000c1e1b00 */
[----:B------:R-:W-:Y:S05]  /*2470*/  BRA `(.L_x_7641) ;  /* 0x0000000800b47947 */ /* 0x000fea0003800000 */
.L_x_7636:
        /* <DEDUP_REMOVED lines=13> */
.L_x_7650:
[----:B------:R0:W5:Y:S01]  /*2550*/  LDG.E.64 R24, desc[UR36][R4.64] ;  /* 0x0000002404187981 */ /* 0x000162000c1e1b00 */
[----:B------:R-:W-:Y:S05]  /*2560*/  BRA `(.L_x_7641) ;  /* 0x0000000800787947 */ /* 0x000fea0003800000 */
.L_x_7649:
        /* <DEDUP_REMOVED lines=28> */
.L_x_7652:
        /* <DEDUP_REMOVED lines=15> */
.L_x_7651:
[----:B------:R-:W3:Y:S02]  /*2820*/  LDG.E.U16 R0, desc[UR36][R4.64] ;  /* 0x0000002404007981 */ /* 0x000ee4000c1e1500 */
[----:B---3--:R-:W-:-:S04]  /*2830*/  IMAD.U32 R0, R0, 0x10000, RZ ;  /* 0x0001000000007824 */ /* 0x008fc800078e00ff */
[----:B------:R-:W-:-:S04]  /*2840*/  FMUL.FTZ R0, R0, 1 ;  /* 0x3f80000000007820 */ /* 0x000fc80000410000 */
[----:B------:R0:W1:Y:S01]  /*2850*/  F2F.F64.F32 R24, R0 ;  /* 0x0000000000187310 */ /* 0x0000620000201800 */
[----:B------:R-:W-:Y:S05]  /*2860*/  BRA `(.L_x_7641) ;  /* 0x0000000400b87947 */ /* 0x000fea0003800000 */
.L_x_7648:
        /* <DEDUP_REMOVED lines=11> */
.L_x_7655:
        /* <DEDUP_REMOVED lines=21> */
.L_x_7659:
[----:B------:R-:W-:Y:S05]  /*2a70*/  BSYNC B1 ;  /* 0x0000000000017941 */ /* 0x000fea0003800000 */
.L_x_7658:
[----:B------:R-:W-:Y:S01]  /*2a80*/  LEA R5, R0, 0x3b800000, 0x17 ;  /* 0x3b80000000057811 */ /* 0x000fe200078eb8ff */
[----:B------:R-:W-:-:S05]  /*2a90*/  IMAD.SHL.U32 R0, R3, 0x100000, RZ ;  /* 0x0010000003007824 */ /* 0x000fca00078e00ff */
[----:B------:R-:W-:-:S07]  /*2aa0*/  LOP3.LUT R0, R5, R0, R6, 0xfe, !PT ;  /* 0x0000000005007212 */ /* 0x000fce00078efe06 */
.L_x_7657:
[----:B------:R-:W-:Y:S05]  /*2ab0*/  BSYNC B0 ;  /* 0x0000000000007941 */ /* 0x000fea0003800000 */
.L_x_7656:
[----:B------:R-:W-:-:S04]  /*2ac0*/  FMUL.FTZ R0, R0, 1 ;  /* 0x3f80000000007820 */ /* 0x000fc80000410000 */
[----:B------:R3:W0:Y:S01]  /*2ad0*/  F2F.F64.F32 R24, R0 ;  /* 0x0000000000187310 */ /* 0x0006220000201800 */
[----:B------:R-:W-:Y:S05]  /*2ae0*/  BRA `(.L_x_7641) ;  /* 0x0000000400187947 */ /* 0x000fea0003800000 */
.L_x_7654:
        /* <DEDUP_REMOVED lines=21> */
.L_x_7663:
[----:B------:R-:W-:Y:S05]  /*2c40*/  BSYNC B1 ;  /* 0x0000000000017941 */ /* 0x000fea0003800000 */
.L_x_7662:
[----:B------:R-:W-:Y:S01]  /*2c50*/  LEA R5, R0, 0x37800000, 0x17 ;  /* 0x3780000000057811 */ /* 0x000fe200078eb8ff */
[----:B------:R-:W-:-:S05]  /*2c60*/  IMAD.SHL.U32 R0, R3, 0x200000, RZ ;  /* 0x0020000003007824 */ /* 0x000fca00078e00ff */
[----:B------:R-:W-:-:S07]  /*2c70*/  LOP3.LUT R0, R5, R0, R6, 0xfe, !PT ;  /* 0x0000000005007212 */ /* 0x000fce00078efe06 */
.L_x_7661:
[----:B------:R-:W-:Y:S05]  /*2c80*/  BSYNC B0 ;  /* 0x0000000000007941 */ /* 0x000fea0003800000 */
.L_x_7660:
[----:B------:R-:W-:-:S04]  /*2c90*/  FMUL.FTZ R0, R0, 1 ;  /* 0x3f80000000007820 */ /* 0x000fc80000410000 */
[----:B------:R0:W1:Y:S01]  /*2ca0*/  F2F.F64.F32 R24, R0 ;  /* 0x0000000000187310 */ /* 0x0000620000201800 */
[----:B------:R-:W-:Y:S05]  /*2cb0*/  BRA `(.L_x_7641) ;  /* 0x0000000000a47947 */ /* 0x000fea0003800000 */
.L_x_7653:
        /* <DEDUP_REMOVED lines=14> */
.L_x_7667:
[----:B------:R-:W-:Y:S05]  /*2da0*/  BSYNC B0 ;  /* 0x0000000000007941 */ /* 0x000fea0003800000 */
.L_x_7666:
[----:B------:R-:W-:-:S04]  /*2db0*/  FMUL.FTZ R0, R0, 1 ;  /* 0x3f80000000007820 */ /* 0x000fc80000410000 */
[----:B------:R0:W1:Y:S01]  /*2dc0*/  F2F.F64.F32 R24, R0 ;  /* 0x0000000000187310 */ /* 0x0000620000201800 */
[----:B------:R-:W-:Y:S05]  /*2dd0*/  BRA `(.L_x_7641) ;  /* 0x00000000005c7947 */ /* 0x000fea0003800000 */
.L_x_7640:
        /* <DEDUP_REMOVED lines=16> */
.L_x_7668:
[----:B------:R-:W-:Y:S01]  /*2ee0*/  CS2R R24, SRZ ;  /* 0x0000000000187805 */ /* 0x000fe2000001ff00 */
[----:B------:R-:W-:Y:S06]  /*2ef0*/  BRA `(.L_x_7641) ;  /* 0x0000000000147947 */ /* 0x000fec0003800000 */
.L_x_7665:
[----:B------:R-:W3:Y:S02]  /*2f00*/  LDG.E.64 R24, desc[UR36][R4.64] ;  /* 0x0000002404187981 */ /* 0x000ee4000c1e1b00 */
[----:B---3--:R-:W0:Y:S01]  /*2f10*/  I2F.F64.U64 R24, R24 ;  /* 0x0000001800187312 */ /* 0x008e220000301800 */
[----:B------:R-:W-:Y:S05]  /*2f20*/  BRA `(.L_x_7641) ;  /* 0x0000000000087947 */ /* 0x000fea0003800000 */
.L_x_7664:
[----:B------:R-:W3:Y:S02]  /*2f30*/  LDG.E R4, desc[UR36][R4.64] ;  /* 0x0000002404047981 */ /* 0x000ee4000c1e1900 */
[----:B---3--:R0:W1:Y:S02]  /*2f40*/  I2F.F64.U32 R24, R4 ;  /* 0x0000000400187312 */ /* 0x0080640000201800 */
.L_x_7641:
[----:B------:R-:W-:-:S07]  /*2f50*/  VIADD R27, R27, 0x80 ;  /* 0x000000801b1b7836 */ /* 0x000fce0000000000 */
.L_x_7635:
[----:B------:R-:W-:Y:S05]  /*2f60*/  BSYNC B6 ;  /* 0x0000000000067941 */ /* 0x000fea0003800000 */
.L_x_7634:
[----:B------:R-:W-:Y:S01]  /*2f70*/  ISETP.GE.AND P0, PT, R27, R2, PT ;  /* 0x000000021b00720c */ /* 0x000fe20003f06270 */
[----:B------:R-:W-:-:S12]  /*2f80*/  BSSY B6, `(.L_x_7669) ;  /* 0x00000f4000067945 */ /* 0x000fd80003800000 */
[----:B------:R-:W-:Y:S05]  /*2f90*/  @P0 BRA `(.L_x_7670) ;  /* 0x0000000c00c80947 */ /* 0x000fea0003800000 */
[----:B01----:R-:W0:Y:S01]  /*2fa0*/  LDC.64 R4, c[0x0][0x220] ;  /* 0x00008800ff047b82 */ /* 0x003e220000000a00 */
[----:B---3--:R-:W-:Y:S01]  /*2fb0*/  PRMT R0, R19, 0x9910, RZ ;  /* 0x0000991013007816 */ /* 0x008fe200000000ff */
        /* <DEDUP_REMOVED lines=18> */
.L_x_7674:
[----:B------:R-:W3:Y:S02]  /*30e0*/  LDG.E.U8 R4, desc[UR36][R4.64] ;  /* 0x0000002404047981 */ /* 0x000ee4000c1e1100 */
[----:B---3--:R0:W1:Y:S01]  /*30f0*/  I2F.F64.U16 R16, R4 ;  /* 0x0000000400107312 */ /* 0x0080620000101800 */
[----:B------:R-:W-:Y:S05]  /*3100*/  BRA `(.L_x_7670) ;  /* 0x0000000c006c7947 */ /* 0x000fea0003800000 */
.L_x_7673:
        /* <DEDUP_REMOVED lines=9> */
.L_x_7677:
[----:B------:R-:W3:Y:S02]  /*31a0*/  LDG.E R4, desc[UR36][R4.64] ;  /* 0x0000002404047981 */ /* 0x000ee4000c1e1900 */
[----:B---3--:R0:W1:Y:S01]  /*31b0*/  I2F.F64 R16, R4 ;  /* 0x0000000400107312 */ /* 0x0080620000201c00 */
[----:B------:R-:W-:Y:S05]  /*31c0*/  BRA `(.L_x_7670) ;  /* 0x0000000c003c7947 */ /* 0x000fea0003800000 */
.L_x_7676:
[----:B------:R-:W3:Y:S02]  /*31d0*/  LDG.E.U16 R4, desc[UR36][R4.64] ;  /* 0x0000002404047981 */ /* 0x000ee4000c1e1500 */
[----:B---3--:R0:W1:Y:S01]  /*31e0*/  I2F.F64.S16 R16, R4 ;  /* 0x0000000400107312 */ /* 0x0080620000101c00 */
[----:B------:R-:W-:Y:S05]  /*31f0*/  BRA `(.L_x_7670) ;  /* 0x0000000c00307947 */ /* 0x000fea0003800000 */
.L_x_7672:
        /* <DEDUP_REMOVED lines=10> */
.L_x_7679:
[----:B------:R-:W3:Y:S02]  /*32a0*/  LDG.E.U16 R0, desc[UR36][R4.64] ;  /* 0x0000002404007981 */ /* 0x000ee4000c1e1500 */
[----:B---3--:R-:W-:-:S05]  /*32b0*/  HADD2.F32 R0, -RZ, R0.H0_H0 ;  /* 0x20000000ff007230 */ /* 0x008fca0000004100 */
[----:B------:R-:W-:-:S04]  /*32c0*/  FMUL.FTZ R0, R0, 1 ;  /* 0x3f80000000007820 */ /* 0x000fc80000410000 */
[----:B------:R0:W1:Y:S01]  /*32d0*/  F2F.F64.F32 R16, R0 ;  /* 0x0000000000107310 */ /* 0x0000620000201800 */
[----:B------:R-:W-:Y:S05]  /*32e0*/  BRA `(.L_x_7670) ;  /* 0x0000000800f47947 */ /* 0x000fea0003800000 */
.L_x_7678:
        /* <DEDUP_REMOVED lines=10> */
.L_x_7681:
[----:B------:R-:W3:Y:S02]  /*3390*/  LDG.E.U16 R4, desc[UR36][R4.64] ;  /* 0x0000002404047981 */ /* 0x000ee4000c1e1500 */
[----:B---3--:R-:W-:-:S05]  /*33a0*/  HADD2.F32 R0, -RZ, R4.H0_H0 ;  /* 0x20000004ff007230 */ /* 0x008fca0000004100 */
[----:B------:R-:W-:-:S04]  /*33b0*/  FMUL.FTZ R0, R0, 1 ;  /* 0x3f80000000007820 */ /* 0x000fc80000410000 */
[----:B------:R0:W1:Y:S01]  /*33c0*/  F2F.F64.F32 R16, R0 ;  /* 0x0000000000107310 */ /* 0x0000620000201800 */
[----:B------:R-:W-:Y:S05]  /*33d0*/  BRA `(.L_x_7670) ;  /* 0x0000000800b87947 */ /* 0x000fea0003800000 */
.L_x_7680:
[----:B------:R0:W5:Y:S01]  /*33e0*/  LDG.E.64 R16, desc[UR36][R4.64] ;  /* 0x0000002404107981 */ /* 0x000162000c1e1b00 */
[----:B------:R-:W-:Y:S05]  /*33f0*/  BRA `(.L_x_7670) ;  /* 0x0000000800b07947 */ /* 0x000fea0003800000 */
.L_x_7671:
        /* <DEDUP_REMOVED lines=13> */
.L_x_7684:
[----:B------:R0:W5:Y:S01]  /*34d0*/  LDG.E.64 R16, desc[UR36][R4.64] ;  /* 0x0000002404107981 */ /* 0x000162000c1e1b00 */
[----:B------:R-:W-:Y:S05]  /*34e0*/  BRA `(.L_x_7670) ;  /* 0x0000000800747947 */ /* 0x000fea0003800000 */
.L_x_7683:
        /* <DEDUP_REMOVED lines=28> */
.L_x_7686:
        /* <DEDUP_REMOVED lines=15> */
.L_x_7685:
[----:B------:R-:W3:Y:S02]  /*37a0*/  LDG.E.U16 R0, desc[UR36][R4.64] ;  /* 0x0000002404007981 */ /* 0x000ee4000c1e1500 */
[----:B---3--:R-:W-:-:S04]  /*37b0*/  IMAD.U32 R0, R0, 0x10000, RZ ;  /* 0x0001000000007824 */ /* 0x008fc800078e00ff */
[----:B------:R-:W-:-:S04]  /*37c0*/  FMUL.FTZ R0, R0, 1 ;  /* 0x3f80000000007820 */ /* 0x000fc80000410000 */
[----:B------:R0:W1:Y:S01]  /*37d0*/  F2F.F64.F32 R16, R0 ;  /* 0x0000000000107310 */ /* 0x0000620000201800 */
[----:B------:R-:W-:Y:S05]  /*37e0*/  BRA `(.L_x_7670) ;  /* 0x0000000400b47947 */ /* 0x000fea0003800000 */
.L_x_7682:
        /* <DEDUP_REMOVED lines=11> */
.L_x_7689:
        /* <DEDUP_REMOVED lines=21> */
.L_x_7693:
[----:B------:R-:W-:Y:S05]  /*39f0*/  BSYNC B1 ;  /* 0x0000000000017941 */ /* 0x000fea0003800000 */
.L_x_7692:
[----:B------:R-:W-:Y:S01]  /*3a00*/  LEA R5, R0, 0x3b800000, 0x17 ;  /* 0x3b80000000057811 */ /* 0x000fe200078eb8ff */
[----:B------:R-:W-:-:S05]  /*3a10*/  IMAD.SHL.U32 R0, R3, 0x100000, RZ ;  /* 0x0010000003007824 */ /* 0x000fca00078e00ff */
[----:B------:R-:W-:-:S07]  /*3a20*/  LOP3.LUT R0, R5, R0, R6, 0xfe, !PT ;  /* 0x0000000005007212 */ /* 0x000fce00078efe06 */
.L_x_7691:
[----:B------:R-:W-:Y:S05]  /*3a30*/  BSYNC B0 ;  /* 0x0000000000007941 */ /* 0x000fea0003800000 */
.L_x_7690:
[----:B------:R-:W-:-:S04]  /*3a40*/  FMUL.FTZ R0, R0, 1 ;  /* 0x3f80000000007820 */ /* 0x000fc80000410000 */
[----:B------:R0:W1:Y:S01]  /*3a50*/  F2F.F64.F32 R16, R0 ;  /* 0x0000000000107310 */ /* 0x0000620000201800 */
[----:B------:R-:W-:Y:S05]  /*3a60*/  BRA `(.L_x_7670) ;  /* 0x0000000400147947 */ /* 0x000fea0003800000 */
.L_x_7688:
        /* <DEDUP_REMOVED lines=21> */
.L_x_7697:
[----:B------:R-:W-:Y:S05]  /*3bc0*/  BSYNC B1 ;  /* 0x0000000000017941 */ /* 0x000fea0003800000 */
.L_x_7696:
[----:B------:R-:W-:Y:S01]  /*3bd0*/  LEA R5, R0, 0x37800000, 0x17 ;  /* 0x3780000000057811 */ /* 0x000fe200078eb8ff */
[----:B------:R-:W-:-:S05]  /*3be0*/  IMAD.SHL.U32 R0, R3, 0x200000, RZ ;  /* 0x0020000003007824 */ /* 0x000fca00078e00ff */
[----:B------:R-:W-:-:S07]  /*3bf0*/  LOP3.LUT R0, R5, R0, R6, 0xfe, !PT ;  /* 0x0000000005007212 */ /* 0x000fce00078efe06 */
.L_x_7695:
[----:B------:R-:W-:Y:S05]  /*3c00*/  BSYNC B0 ;  /* 0x0000000000007941 */ /* 0x000fea0003800000 */
.L_x_7694:
[----:B------:R-:W-:-:S04]  /*3c10*/  FMUL.FTZ R0, R0, 1 ;  /* 0x3f80000000007820 */ /* 0x000fc80000410000 */
[----:B------:R0:W1:Y:S01]  /*3c20*/  F2F.F64.F32 R16, R0 ;  /* 0x0000000000107310 */ /* 0x0000620000201800 */
[----:B------:R-:W-:Y:S05]  /*3c30*/  BRA `(.L_x_7670) ;  /* 0x0000000000a07947 */ /* 0x000fea0003800000 */
.L_x_7687:
        /* <DEDUP_REMOVED lines=14> */
.L_x_7701:
[----:B------:R-:W-:Y:S05]  /*3d20*/  BSYNC B0 ;  /* 0x0000000000007941 */ /* 0x000fea0003800000 */
.L_x_7700:
[----:B------:R-:W-:-:S04]  /*3d30*/  FMUL.FTZ R0, R0, 1 ;  /* 0x3f80000000007820 */ /* 0x000fc80000410000 */
[----:B------:R0:W1:Y:S01]  /*3d40*/  F2F.F64.F32 R16, R0 ;  /* 0x0000000000107310 */ /* 0x0000620000201800 */
[----:B------:R-:W-:Y:S05]  /*3d50*/  BRA `(.L_x_7670) ;  /* 0x0000000000587947 */ /* 0x000fea0003800000 */
.L_x_7675:
        /* <DEDUP_REMOVED lines=16> */
.L_x_7702:
[----:B------:R-:W-:Y:S05]  /*3e60*/  BRA `(.L_x_7670) ;  /* 0x0000000000147947 */ /* 0x000fea0003800000 */
.L_x_7699:
[----:B------:R-:W3:Y:S02]  /*3e70*/  LDG.E.64 R16, desc[UR36][R4.64] ;  /* 0x0000002404107981 */ /* 0x000ee4000c1e1b00 */
[----:B---3--:R-:W0:Y:S01]  /*3e80*/  I2F.F64.U64 R16, R16 ;  /* 0x0000001000107312 */ /* 0x008e220000301800 */
[----:B------:R-:W-:Y:S05]  /*3e90*/  BRA `(.L_x_7670) ;  /* 0x0000000000087947 */ /* 0x000fea0003800000 */
.L_x_7698:
[----:B------:R-:W3:Y:S02]  /*3ea0*/  LDG.E R4, desc[UR36][R4.64] ;  /* 0x0000002404047981 */ /* 0x000ee4000c1e1900 */
[----:B---3--:R0:W1:Y:S02]  /*3eb0*/  I2F.F64.U32 R16, R4 ;  /* 0x0000000400107312 */ /* 0x0080640000201800 */
.L_x_7670:
[----:B------:R-:W-:Y:S05]  /*3ec0*/  BSYNC B6 ;  /* 0x0000000000067941 */ /* 0x000fea0003800000 */
.L_x_7669:
[----:B------:R-:W2:Y:S01]  /*3ed0*/  S2R R3, SR_TID.X ;  /* 0x0000000000037919 */ /* 0x000ea20000002100 */
[----:B------:R-:W-:Y:S01]  /*3ee0*/  BSSY B1, `(.L_x_7703) ;  /* 0x0000136000017945 */ /* 0x000fe20003800000 */
[----:B--2---:R-:W-:-:S13]  /*3ef0*/  ISETP.GE.AND P1, PT, R3, R2, PT ;  /* 0x000000020300720c */ /* 0x004fda0003f26270 */
[----:B------:R-:W-:Y:S05]  /*3f00*/  @P1 BRA `(.L_x_7704) ;  /* 0x0000001000cc1947 */ /* 0x000fea0003800000 */
[----:B------:R-:W-:Y:S01]  /*3f10*/  IMAD.MOV.U32 R6, RZ, RZ, 0x652b82fe ;  /* 0x652b82feff067424 */ /* 0x000fe200078e00ff */
[----:B------:R-:W-:Y:S01]  /*3f20*/  UMOV UR4, 0xfefa39ef ;  /* 0xfefa39ef00047882 */ /* 0x000fe20000000000 */
[----:B0-----:R-:W-:Y:S01]  /*3f30*/  IMAD.MOV.U32 R7, RZ, RZ, 0x3ff71547 ;  /* 0x3ff71547ff077424 */ /* 0x001fe200078e00ff */
[----:B------:R-:W-:Y:S01]  /*3f40*/  UMOV UR5, 0x3fe62e42 ;  /* 0x3fe62e4200057882 */ /* 0x000fe20000000000 */
[----:B-1--45:R-:W-:Y:S01]  /*3f50*/  FSETP.GEU.FTZ.AND P0, PT, |R23|, 4.1917929649353027344, PT ;  /* 0x4086232b1700780b */ /* 0x032fe20003f1e200 */
        /* <DEDUP_REMOVED lines=54> */
.L_x_7706:
[----:B------:R-:W-:Y:S05]  /*42c0*/  BSYNC B0 ;  /* 0x0000000000007941 */ /* 0x000fea0003800000 */
.L_x_7705:
        /* <DEDUP_REMOVED lines=10> */
[----:B------:R-:W-:-:S04]  /*4370*/  @!P0 IMAD.MOV.U32 R3, RZ, RZ, R7 ;  /* 0x000000ffff038224 */ /* 0x000fc800078e0007 */
[----:B---3--:R-:W-:-:S05]  /*4380*/  VIADD R0, R3, 0xffffffff ;  /* 0xffffffff03007836 */ /* 0x008fca0000000000 */
[----:B------:R-:W-:Y:S01]  /*4390*/  ISETP.GE.U32.AND P2, PT, R0, 0x7fefffff, PT ;  /* 0x7fefffff0000780c */ /* 0x000fe20003f46070 */
[----:B------:R-:W-:Y:S02]  /*43a0*/  IMAD.MOV.U32 R0, RZ, RZ, -0x3ff ;  /* 0xfffffc01ff007424 */ /* 0x000fe400078e00ff */
[----:B------:R-:W-:-:S10]  /*43b0*/  @!P0 IMAD.MOV.U32 R0, RZ, RZ, -0x435 ;  /* 0xfffffbcbff008424 */ /* 0x000fd400078e00ff */
[----:B------:R-:W-:Y:S01]  /*43c0*/  @P2 IMAD.MOV.U32 R8, RZ, RZ, 0x0 ;  /* 0x00000000ff082424 */ /* 0x000fe200078e00ff */
[----:B------:R-:W-:Y:S01]  /*43d0*/  @P2 FSETP.NEU.FTZ.AND P3, PT, R7, RZ, PT ;  /* 0x000000ff0700220b */ /* 0x000fe20003f7d000 */
[----:B------:R-:W-:-:S06]  /*43e0*/  @P2 IMAD.MOV.U32 R9, RZ, RZ, 0x7ff00000 ;  /* 0x7ff00000ff092424 */ /* 0x000fcc00078e00ff */
[----:B------:R-:W-:Y:S01]  /*43f0*/  @P2 DFMA R8, R6, R8, +INF ;  /* 0x7ff000000608242b */ /* 0x000fe20000000008 */
[----:B------:R-:W-:Y:S02]  /*4400*/  IMAD.MOV.U32 R7, RZ, RZ, R4 ;  /* 0x000000ffff077224 */ /* 0x000fe400078e0004 */
[----:B------:R-:W-:-:S07]  /*4410*/  @!P0 IMAD.MOV.U32 R7, RZ, RZ, R6 ;  /* 0x000000ffff078224 */ /* 0x000fce00078e0006 */
        /* <DEDUP_REMOVED lines=66> */
.L_x_7708:
        /* <DEDUP_REMOVED lines=19> */
[----:B------:R-:W-:Y:S05]  /*4970*/  CALL.REL.NOINC `($__internal_15_$__cuda_sm20_div_rn_f64_full) ;  /* 0x0000008800b87944 */ /* 0x000fea0003c00000 */
[----:B------:R-:W-:Y:S02]  /*4980*/  IMAD.MOV.U32 R6, RZ, RZ, R32 ;  /* 0x000000ffff067224 */ /* 0x000fe400078e0020 */
[----:B------:R-:W-:-:S07]  /*4990*/  IMAD.MOV.U32 R7, RZ, RZ, R33 ;  /* 0x000000ffff077224 */ /* 0x000fce00078e0021 */
.L_x_7711:
[----:B------:R-:W-:Y:S05]  /*49a0*/  BSYNC B3 ;  /* 0x0000000000037941 */ /* 0x000fea0003800000 */
.L_x_7710:
        /* <DEDUP_REMOVED lines=29> */
.L_x_7709:
[----:B------:R-:W-:Y:S05]  /*4b80*/  BSYNC B2 ;  /* 0x0000000000027941 */ /* 0x000fea0003800000 */
.L_x_7707:
        /* <DEDUP_REMOVED lines=70> */
.L_x_7713:
        /* <DEDUP_REMOVED lines=35> */
.L_x_7714:
[----:B------:R-:W-:Y:S05]  /*5220*/  BSYNC B0 ;  /* 0x0000000000007941 */ /* 0x000fea0003800000 */
.L_x_7712:
[----:B------:R-:W-:-:S11]  /*5230*/  DMUL R4, R4, R22 ;  /* 0x0000001604047228 */ /* 0x000fd60000000000 */
.L_x_7704:
[----:B------:R-:W-:Y:S05]  /*5240*/  BSYNC B1 ;  /* 0x0000000000017941 */ /* 0x000fea0003800000 */
.L_x_7703:
[----:B------:R-:W2:Y:S01]  /*5250*/  S2R R30, SR_TID.X ;  /* 0x00000000001e7919 */ /* 0x000ea20000002100 */
[----:B------:R-:W-:Y:S01]  /*5260*/  BSSY B1, `(.L_x_7715) ;  /* 0x0000136000017945 */ /* 0x000fe20003800000 */
[----:B--2---:R-:W-:-:S05]  /*5270*/  VIADD R19, R30, 0x80 ;  /* 0x000000801e137836 */ /* 0x004fca0000000000 */
[----:B------:R-:W-:-:S13]  /*5280*/  ISETP.GE.AND P0, PT, R19, R2, PT ;  /* 0x000000021300720c */ /* 0x000fda0003f06270 */
[----:B------:R-:W-:Y:S05]  /*5290*/  @P0 BRA `(.L_x_7716) ;  /* 0x0000001000c80947 */ /* 0x000fea0003800000 */
[----:B------:R-:W-:Y:S01]  /*52a0*/  IMAD.MOV.U32 R6, RZ, RZ, 0x652b82fe ;  /* 0x652b82feff067424 */ /* 0x000fe200078e00ff */
[----:B------:R-:W-:Y:S01]  /*52b0*/  UMOV UR4, 0xfefa39ef ;  /* 0xfefa39ef00047882 */ /* 0x000fe20000000000 */
[----:B0-----:R-:W-:Y:S01]  /*52c0*/  IMAD.MOV.U32 R7, RZ, RZ, 0x3ff71547 ;  /* 0x3ff71547ff077424 */ /* 0x001fe200078e00ff */
[----:B------:R-:W-:Y:S01]  /*52d0*/  UMOV UR5, 0x3fe62e42 ;  /* 0x3fe62e4200057882 */ /* 0x000fe20000000000 */
[----:B-1---5:R-:W-:Y:S01]  /*52e0*/  FSETP.GEU.FTZ.AND P0, PT, |R29|, 4.1917929649353027344, PT ;  /* 0x4086232b1d00780b */ /* 0x022fe20003f1e200 */
        /* <DEDUP_REMOVED lines=38> */
[----:B----4-:R-:W-:Y:S02]  /*5550*/  IMAD R23, R6, 0x100000, R11 ;  /* 0x0010000006177824 */ /* 0x010fe400078e020b */
[----:B------:R-:W-:Y:S01]  /*5560*/  IMAD.MOV.U32 R22, RZ, RZ, R10 ;  /* 0x000000ffff167224 */ /* 0x000fe200078e000a */
[----:B------:R-:W-:Y:S06]  /*5570*/  @!P0 BRA `(.L_x_7718) ;  /* 0x0000000000348947 */ /* 0x000fec0003800000 */
[----:B------:R-:W-:Y:S01]  /*5580*/  FSETP.GEU.FTZ.AND P0, PT, |R29|, 4.2275390625, PT ;  /* 0x408748001d00780b */ /* 0x000fe20003f1e200 */
[C---:B------:R-:W-:Y:S02]  /*5590*/  DADD R8, R28.reuse, +INF ;  /* 0x7ff000001c087429 */ /* 0x040fe40000000000 */
[----:B------:R-:W-:-:S08]  /*55a0*/  DSETP.GEU.AND P2, PT, R28, RZ, PT ;  /* 0x000000ff1c00722a */ /* 0x000fd00003f4e000 */
[----:B------:R-:W-:Y:S02]  /*55b0*/  FSEL R23, R9, RZ, P2 ;  /* 0x000000ff09177208 */ /* 0x000fe40001000000 */
[----:B---3--:R-:W-:Y:S02]  /*55c0*/  @!P0 LEA.HI R0, R6, R6, RZ, 0x1 ;  /* 0x0000000606008211 */ /* 0x008fe400078f08ff */
[----:B------:R-:W-:Y:S01]  /*55d0*/  FSEL R22, R8, RZ, P2 ;  /* 0x000000ff08167208 */ /* 0x000fe20001000000 */
[----:B------:R-:W-:Y:S01]  /*55e0*/  @!P0 IMAD.MOV.U32 R8, RZ, RZ, RZ ;  /* 0x000000ffff088224 */ /* 0x000fe200078e00ff */
[----:B------:R-:W-:-:S05]  /*55f0*/  @!P0 SHF.R.S32.HI R7, RZ, 0x1, R0 ;  /* 0x00000001ff078819 */ /* 0x000fca0000011400 */
[----:B------:R-:W-:Y:S02]  /*5600*/  @!P0 IMAD.IADD R6, R6, 0x1, -R7 ;  /* 0x0000000106068824 */ /* 0x000fe400078e0a07 */
[----:B------:R-:W-:-:S03]  /*5610*/  @!P0 IMAD R7, R7, 0x100000, R11 ;  /* 0x0010000007078824 */ /* 0x000fc600078e020b */
[----:B------:R-:W-:Y:S01]  /*5620*/  @!P0 LEA R9, R6, 0x3ff00000, 0x14 ;  /* 0x3ff0000006098811 */ /* 0x000fe200078ea0ff */
[----:B------:R-:W-:-:S06]  /*5630*/  @!P0 IMAD.MOV.U32 R6, RZ, RZ, R10 ;  /* 0x000000ffff068224 */ /* 0x000fcc00078e000a */
[----:B------:R-:W-:-:S11]  /*5640*/  @!P0 DMUL R22, R6, R8 ;  /* 0x0000000806168228 */ /* 0x000fd60000000000 */
.L_x_7718:
[----:B------:R-:W-:Y:S05]  /*5650*/  BSYNC B0 ;  /* 0x0000000000007941 */ /* 0x000fea0003800000 */
.L_x_7717:
        /* <DEDUP_REMOVED lines=86> */
.L_x_7720:
        /* <DEDUP_REMOVED lines=22> */
.L_x_7723:
[----:B------:R-:W-:Y:S05]  /*5d20*/  BSYNC B3 ;  /* 0x0000000000037941 */ /* 0x000fea0003800000 */
.L_x_7722:
        /* <DEDUP_REMOVED lines=29> */
.L_x_7721:
[----:B------:R-:W-:Y:S05]  /*5f00*/  BSYNC B2 ;  /* 0x0000000000027941 */ /* 0x000fea0003800000 */
.L_x_7719:
        /* <DEDUP_REMOVED lines=70> */
.L_x_7725:
        /* <DEDUP_REMOVED lines=35> */
.L_x_7726:
[----:B------:R-:W-:Y:S05]  /*65a0*/  BSYNC B0 ;  /* 0x0000000000007941 */ /* 0x000fea0003800000 */
.L_x_7724:
[----:B------:R-:W-:-:S11]  /*65b0*/  DMUL R28, R6, R28 ;  /* 0x0000001c061c7228 */ /* 0x000fd60000000000 */
.L_x_7716:
[----:B------:R-:W-:Y:S05]  /*65c0*/  BSYNC B1 ;  /* 0x0000000000017941 */ /* 0x000fea0003800000 */
.L_x_7715:
[----:B------:R-:W-:Y:S01]  /*65d0*/  VIADD R3, R30, 0x100 ;  /* 0x000001001e037836 */ /* 0x000fe20000000000 */
[----:B------:R-:W-:Y:S04]  /*65e0*/  BSSY B1, `(.L_x_7727) ;  /* 0x0000135000017945 */ /* 0x000fe80003800000 */
        /* <DEDUP_REMOVED lines=61> */
.L_x_7730:
[----:B------:R-:W-:Y:S05]  /*69c0*/  BSYNC B0 ;  /* 0x0000000000007941 */ /* 0x000fea0003800000 */
.L_x_7729:
        /* <DEDUP_REMOVED lines=86> */
.L_x_7732:
        /* <DEDUP_REMOVED lines=22> */
.L_x_7735:
[----:B------:R-:W-:Y:S05]  /*7090*/  BSYNC B3 ;  /* 0x0000000000037941 */ /* 0x000fea0003800000 */
.L_x_7734:
        /* <DEDUP_REMOVED lines=29> */
.L_x_7733:
[----:B------:R-:W-:Y:S05]  /*7270*/  BSYNC B2 ;  /* 0x0000000000027941 */ /* 0x000fea0003800000 */
.L_x_7731:
        /* <DEDUP_REMOVED lines=70> */
.L_x_7737:
        /* <DEDUP_REMOVED lines=35> */
.L_x_7738:
[----:B------:R-:W-:Y:S05]  /*7910*/  BSYNC B0 ;  /* 0x0000000000007941 */ /* 0x000fea0003800000 */
.L_x_7736:
[----:B------:R-:W-:-:S11]  /*7920*/  DMUL R24, R6, R24 ;  /* 0x0000001806187228 */ /* 0x000fd60000000000 */
.L_x_7728:
[----:B------:R-:W-:Y:S05]  /*7930*/  BSYNC B1 ;  /* 0x0000000000017941 */ /* 0x000fea0003800000 */
.L_x_7727:
        /* <DEDUP_REMOVED lines=63> */
.L_x_7742:
[----:B------:R-:W-:Y:S05]  /*7d30*/  BSYNC B0 ;  /* 0x0000000000007941 */ /* 0x000fea0003800000 */
.L_x_7741:
        /* <DEDUP_REMOVED lines=86> */
.L_x_7744:
        /* <DEDUP_REMOVED lines=22> */
.L_x_7747:
[----:B------:R-:W-:Y:S05]  /*8400*/  BSYNC B3 ;  /* 0x0000000000037941 */ /* 0x000fea0003800000 */
.L_x_7746:
        /* <DEDUP_REMOVED lines=29> */
.L_x_7745:
[----:B------:R-:W-:Y:S05]  /*85e0*/  BSYNC B2 ;  /* 0x0000000000027941 */ /* 0x000fea0003800000 */
.L_x_7743:
        /* <DEDUP_REMOVED lines=70> */
.L_x_7749:
        /* <DEDUP_REMOVED lines=35> */
.L_x_7750:
[----:B------:R-:W-:Y:S05]  /*8c80*/  BSYNC B0 ;  /* 0x0000000000007941 */ /* 0x000fea0003800000 */
.L_x_7748:
[----:B------:R-:W-:-:S11]  /*8c90*/  DMUL R16, R6, R16 ;  /* 0x0000001006107228 */ /* 0x000fd60000000000 */
.L_x_7740:
[----:B------:R-:W-:Y:S05]  /*8ca0*/  BSYNC B1 ;  /* 0x0000000000017941 */ /* 0x000fea0003800000 */
.L_x_7739:
[----:B01--45:R-:W0:Y:S01]  /*8cb0*/  S2R R23, SR_TID.X ;  /* 0x0000000000177919 */ /* 0x033e220000002100 */
[----:B------:R-:W1:Y:S01]  /*8cc0*/  LDC.U8 R22, c[0x0][0x234] ;  /* 0x00008d00ff167b82 */ /* 0x000e620000000000 */
[----:B------:R-:W-:Y:S04]  /*8cd0*/  BSSY B6, `(.L_x_7751) ;  /* 0x000012d000067945 */ /* 0x000fe80003800000 */
[----:B------:R-:W-:Y:S05]  /*8ce0*/  @P1 BRA `(.L_x_7752) ;  /* 0x0000001000ac1947 */ /* 0x000fea0003800000 */
[----:B------:R-:W2:Y:S01]  /*8cf0*/  LDC.64 R8, c[0x0][0x218] ;  /* 0x00008600ff087b82 */ /* 0x000ea20000000a00 */
[----:B0--3--:R-:W-:Y:S01]  /*8d00*/  IMAD R0, R18, 0x200, R23 ;  /* 0x0000020012007824 */ /* 0x009fe200078e0217 */
[----:B-1----:R-:W-:Y:S01]  /*8d10*/  PRMT R6, R22, 0x9910, RZ ;  /* 0x0000991016067816 */ /* 0x002fe200000000ff */
        /* <DEDUP_REMOVED lines=19> */
.L_x_7756:
[----:B------:R-:W0:Y:S01]  /*8e50*/  F2I.S64.F64.TRUNC R4, R4 ;  /* 0x0000000400047311 */ /* 0x000e22000030d900 */
[----:B------:R-:W-:Y:S02]  /*8e60*/  IMAD.MOV.U32 R23, RZ, RZ, R19 ;  /* 0x000000ffff177224 */ /* 0x000fe400078e0013 */
[----:B0-----:R-:W-:-:S05]  /*8e70*/  IMAD.MOV.U32 R3, RZ, RZ, R4 ;  /* 0x000000ffff037224 */ /* 0x001fca00078e0004 */
[----:B------:R0:W-:Y:S01]  /*8e80*/  STG.E.U8 desc[UR36][R8.64], R3 ;  /* 0x0000000308007986 */ /* 0x0001e2000c101124 */
[----:B------:R-:W-:Y:S05]  /*8e90*/  BRA `(.L_x_7752) ;  /* 0x0000001000407947 */ /* 0x000fea0003800000 */
.L_x_7755:
        /* <DEDUP_REMOVED lines=10> */
.L_x_7759:
[----:B------:R-:W0:Y:S01]  /*8f40*/  F2I.F64.TRUNC R5, R4 ;  /* 0x0000000400057311 */ /* 0x000e22000030d100 */
[----:B------:R-:W-:Y:S01]  /*8f50*/  IMAD.MOV.U32 R23, RZ, RZ, R19 ;  /* 0x000000ffff177224 */ /* 0x000fe200078e0013 */
[----:B0-----:R0:W-:Y:S01]  /*8f60*/  STG.E desc[UR36][R8.64], R5 ;  /* 0x0000000508007986 */ /* 0x0011e2000c101924 */
[----:B------:R-:W-:Y:S05]  /*8f70*/  BRA `(.L_x_7752) ;  /* 0x0000001000087947 */ /* 0x000fea0003800000 */
.L_x_7758:
[----:B------:R-:W0:Y:S01]  /*8f80*/  F2I.F64.TRUNC R5, R4 ;  /* 0x0000000400057311 */ /* 0x000e22000030d100 */
[----:B------:R-:W-:Y:S01]  /*8f90*/  IMAD.MOV.U32 R23, RZ, RZ, R19 ;  /* 0x000000ffff177224 */ /* 0x000fe200078e0013 */
[----:B0-----:R0:W-:Y:S01]  /*8fa0*/  STG.E.U16 desc[UR36][R8.64], R5 ;  /* 0x0000000508007986 */ /* 0x0011e2000c101524 */
[----:B------:R-:W-:Y:S05]  /*8fb0*/  BRA `(.L_x_7752) ;  /* 0x0000000c00f87947 */ /* 0x000fea0003800000 */
.L_x_7754:
        /* <DEDUP_REMOVED lines=14> */
.L_x_7761:
        /* <DEDUP_REMOVED lines=9> */
.L_x_7760:
        /* <DEDUP_REMOVED lines=15> */
.L_x_7763:
        /* <DEDUP_REMOVED lines=10> */
.L_x_7762:
[----:B------:R0:W-:Y:S01]  /*92c0*/  STG.E.64 desc[UR36][R8.64], R4 ;  /* 0x0000000408007986 */ /* 0x0001e2000c101b24 */
[----:B------:R-:W-:Y:S01]  /*92d0*/  IMAD.MOV.U32 R23, RZ, RZ, R19 ;  /* 0x000000ffff177224 */ /* 0x000fe200078e0013 */
[----:B------:R-:W-:Y:S06]  /*92e0*/  BRA `(.L_x_7752) ;  /* 0x0000000c002c7947 */ /* 0x000fec0003800000 */
.L_x_7753:
        /* <DEDUP_REMOVED lines=13> */
.L_x_7766:
[----:B------:R-:W-:Y:S01]  /*93c0*/  CS2R R6, SRZ ;  /* 0x0000000000067805 */ /* 0x000fe2000001ff00 */
[----:B------:R-:W-:-:S04]  /*93d0*/  IMAD.MOV.U32 R23, RZ, RZ, R19 ;  /* 0x000000ffff177224 */ /* 0x000fc800078e0013 */
[----:B------:R0:W-:Y:S01]  /*93e0*/  STG.E.128 desc[UR36][R8.64], R4 ;  /* 0x0000000408007986 */ /* 0x0001e2000c101d24 */
[----:B------:R-:W-:Y:S05]  /*93f0*/  BRA `(.L_x_7752) ;  /* 0x0000000800e87947 */ /* 0x000fea0003800000 */
.L_x_7765:
        /* <DEDUP_REMOVED lines=25> */
.L_x_7770:
[----:B------:R-:W-:Y:S05]  /*9590*/  BSYNC B0 ;  /* 0x0000000000007941 */ /* 0x000fea0003800000 */
.L_x_7769:
[----:B------:R-:W-:Y:S01]  /*95a0*/  LOP3.LUT R7, R0, R7, RZ, 0xfc, !PT ;  /* 0x0000000700077212 */ /* 0x000fe200078efcff */
[----:B------:R-:W-:-:S04]  /*95b0*/  IMAD.MOV.U32 R23, RZ, RZ, R19 ;  /* 0x000000ffff177224 */ /* 0x000fc800078e0013 */
[----:B------:R0:W-:Y:S01]  /*95c0*/  STG.E.U8 desc[UR36][R8.64], R7 ;  /* 0x0000000708007986 */ /* 0x0001e2000c101124 */
[----:B------:R-:W-:Y:S05]  /*95d0*/  BRA `(.L_x_7752) ;  /* 0x0000000800707947 */ /* 0x000fea0003800000 */
.L_x_7768:
        /* <DEDUP_REMOVED lines=17> */
.L_x_7772:
[----:B------:R-:W-:Y:S01]  /*96f0*/  IMAD.MOV.U32 R0, RZ, RZ, 0x7f ;  /* 0x0000007fff007424 */ /* 0x000fe200078e00ff */
[----:B------:R-:W-:-:S04]  /*9700*/  ISETP.GT.U32.AND P0, PT, R3, 0x7f800000, PT ;  /* 0x7f8000000300780c */ /* 0x000fc80003f04070 */
[----:B------:R-:W-:-:S09]  /*9710*/  SEL R0, R0, 0x7c, P0 ;  /* 0x0000007c00007807 */ /* 0x000fd20000000000 */
.L_x_7773:
[----:B------:R-:W-:Y:S05]  /*9720*/  BSYNC B0 ;  /* 0x0000000000007941 */ /* 0x000fea0003800000 */
.L_x_7771:
[----:B------:R-:W-:Y:S01]  /*9730*/  LOP3.LUT R3, R7, 0x80000000, RZ, 0xc0, !PT ;  /* 0x8000000007037812 */ /* 0x000fe200078ec0ff */
[----:B------:R-:W-:-:S03]  /*9740*/  IMAD.MOV.U32 R23, RZ, RZ, R19 ;  /* 0x000000ffff177224 */ /* 0x000fc600078e0013 */
[----:B------:R-:W-:-:S04]  /*9750*/  SHF.R.U32.HI R3, RZ, 0x18, R3 ;  /* 0x00000018ff037819 */ /* 0x000fc80000011603 */
[----:B------:R-:W-:-:S05]  /*9760*/  LOP3.LUT R3, R0, R3, RZ, 0xfc, !PT ;  /* 0x0000000300037212 */ /* 0x000fca00078efcff */
[----:B------:R0:W-:Y:S01]  /*9770*/  STG.E.U8 desc[UR36][R8.64], R3 ;  /* 0x0000000308007986 */ /* 0x0001e2000c101124 */
[----:B------:R-:W-:Y:S05]  /*9780*/  BRA `(.L_x_7752) ;  /* 0x0000000800047947 */ /* 0x000fea0003800000 */
.L_x_7767:
        /* <DEDUP_REMOVED lines=9> */
.L_x_7764:
        /* <DEDUP_REMOVED lines=12> */
.L_x_7776:
        /* <DEDUP_REMOVED lines=21> */
.L_x_7779:
[----:B------:R-:W-:-:S04]  /*9a30*/  LOP3.LUT R0, R7, 0x80000000, RZ, 0xc0, !PT ;  /* 0x8000000007007812 */ /* 0x000fc800078ec0ff */
[----:B------:R-:W-:-:S04]  /*9a40*/  SHF.R.U32.HI R0, RZ, 0x18, R0 ;  /* 0x00000018ff007819 */ /* 0x000fc80000011600 */
[----:B------:R-:W-:-:S07]  /*9a50*/  LOP3.LUT R0, R3, R0, RZ, 0xfc, !PT ;  /* 0x0000000003007212 */ /* 0x000fce00078efcff */
.L_x_7778:
[----:B------:R-:W-:Y:S05]  /*9a60*/  BSYNC B0 ;  /* 0x0000000000007941 */ /* 0x000fea0003800000 */
.L_x_7777:
[----:B------:R0:W-:Y:S01]  /*9a70*/  STG.E.U8 desc[UR36][R8.64], R0 ;  /* 0x0000000008007986 */ /* 0x0001e2000c101124 */
[----:B------:R-:W-:Y:S01]  /*9a80*/  IMAD.MOV.U32 R23, RZ, RZ, R19 ;  /* 0x000000ffff177224 */ /* 0x000fe200078e0013 */
[----:B------:R-:W-:Y:S06]  /*9a90*/  BRA `(.L_x_7752) ;  /* 0x0000000400407947 */ /* 0x000fec0003800000 */
.L_x_7775:
        /* <DEDUP_REMOVED lines=21> */
.L_x_7782:
[----:B------:R-:W-:-:S04]  /*9bf0*/  LOP3.LUT R0, R7, 0x80000000, RZ, 0xc0, !PT ;  /* 0x8000000007007812 */ /* 0x000fc800078ec0ff */
[----:B------:R-:W-:-:S04]  /*9c00*/  SHF.R.U32.HI R0, RZ, 0x18, R0 ;  /* 0x00000018ff007819 */ /* 0x000fc80000011600 */
[----:B------:R-:W-:-:S07]  /*9c10*/  LOP3.LUT R0, R3, R0, RZ, 0xfc, !PT ;  /* 0x0000000003007212 */ /* 0x000fce00078efcff */
.L_x_7781:
[----:B------:R-:W-:Y:S05]  /*9c20*/  BSYNC B0 ;  /* 0x0000000000007941 */ /* 0x000fea0003800000 */
.L_x_7780:
[----:B------:R0:W-:Y:S01]  /*9c30*/  STG.E.U8 desc[UR36][R8.64], R0 ;  /* 0x0000000008007986 */ /* 0x0001e2000c101124 */
[----:B------:R-:W-:Y:S01]  /*9c40*/  IMAD.MOV.U32 R23, RZ, RZ, R19 ;  /* 0x000000ffff177224 */ /* 0x000fe200078e0013 */
[----:B------:R-:W-:Y:S06]  /*9c50*/  BRA `(.L_x_7752) ;  /* 0x0000000000d07947 */ /* 0x000fec0003800000 */
.L_x_7774:
        /* <DEDUP_REMOVED lines=27> */
.L_x_7757:
        /* <DEDUP_REMOVED lines=16> */
.L_x_7785:
[----:B------:R-:W-:Y:S01]  /*9f10*/  IMAD.MOV.U32 R23, RZ, RZ, R19 ;  /* 0x000000ffff177224 */ /* 0x000fe200078e0013 */
[----:B------:R-:W-:Y:S06]  /*9f20*/  BRA `(.L_x_7752) ;  /* 0x00000000001c7947 */ /* 0x000fec0003800000 */
.L_x_7784:
[----:B------:R-:W0:Y:S01]  /*9f30*/  F2I.U64.F64.TRUNC R4, R4 ;  /* 0x0000000400047311 */ /* 0x000e22000030d800 */
[----:B------:R-:W-:Y:S01]  /*9f40*/  IMAD.MOV.U32 R23, RZ, RZ, R19 ;  /* 0x000000ffff177224 */ /* 0x000fe200078e0013 */
[----:B0-----:R0:W-:Y:S01]  /*9f50*/  STG.E.64 desc[UR36][R8.64], R4 ;  /* 0x0000000408007986 */ /* 0x0011e2000c101b24 */
[----:B------:R-:W-:Y:S05]  /*9f60*/  BRA `(.L_x_7752) ;  /* 0x00000000000c7947 */ /* 0x000fea0003800000 */
.L_x_7783:
[----:B------:R-:W0:Y:S01]  /*9f70*/  F2I.U32.F64.TRUNC R5, R4 ;  /* 0x0000000400057311 */ /* 0x000e22000030d000 */
[----:B------:R-:W-:Y:S01]  /*9f80*/  IMAD.MOV.U32 R23, RZ, RZ, R19 ;  /* 0x000000ffff177224 */ /* 0x000fe200078e0013 */
[----:B0-----:R2:W-:Y:S06]  /*9f90*/  STG.E desc[UR36][R8.64], R5 ;  /* 0x0000000508007986 */ /* 0x0015ec000c101924 */
.L_x_7752:
[----:B------:R-:W-:Y:S05]  /*9fa0*/  BSYNC B6 ;  /* 0x0000000000067941 */ /* 0x000fea0003800000 */
.L_x_7751:
[----:B0-----:R-:W-:Y:S01]  /*9fb0*/  ISETP.GE.AND P0, PT, R23, R2, PT ;  /* 0x000000021700720c */ /* 0x001fe20003f06270 */
[----:B------:R-:W-:-:S12]  /*9fc0*/  BSSY B6, `(.L_x_7786) ;  /* 0x0000230000067945 */ /* 0x000fd80003800000 */
[----:B------:R-:W-:Y:S05]  /*9fd0*/  @P0 BRA `(.L_x_7787) ;  /* 0x0000002000b80947 */ /* 0x000fea0003800000 */
[----:B--2---:R-:W0:Y:S01]  /*9fe0*/  LDC.64 R4, c[0x0][0x218] ;  /* 0x00008600ff047b82 */ /* 0x004e220000000a00 */
[----:B---3--:R-:W-:Y:S01]  /*9ff0*/  IMAD R0, R18, 0x200, R23 ;  /* 0x0000020012007824 */ /* 0x008fe200078e0217 */
[----:B-1----:R-:W-:Y:S01]  /*a000*/  PRMT R6, R22, 0x9910, RZ ;  /* 0x0000991016067816 */ /* 0x002fe200000000ff */
[----:B------:R-:W-:Y:S02]  /*a010*/  ULDC UR4, c[0x0][0x238] ;  /* 0x00008e0000047ab9 */ /* 0x000fe40000000800 */
[----:B----4-:R-:W-:Y:S02]  /*a020*/  IMAD R3, R0, UR4, RZ ;  /* 0x0000000400037c24 */ /* 0x010fe4000f8e02ff */
        /* <DEDUP_REMOVED lines=16> */
.L_x_7791:
[----:B------:R-:W0:Y:S02]  /*a130*/  F2I.S64.F64.TRUNC R28, R28 ;  /* 0x0000001c001c7311 */ /* 0x000e24000030d900 */
[----:B0-----:R-:W-:-:S05]  /*a140*/  IMAD.MOV.U32 R3, RZ, RZ, R28 ;  /* 0x000000ffff037224 */ /* 0x001fca00078e001c */
[----:B------:R0:W-:Y:S01]  /*a150*/  STG.E.U8 desc[UR36][R4.64], R3 ;  /* 0x0000000304007986 */ /* 0x0001e2000c101124 */
[----:B------:R-:W-:Y:S05]  /*a160*/  BRA `(.L_x_7793) ;  /* 0x0000000c00f07947 */ /* 0x000fea0003800000 */
.L_x_7790:
        /* <DEDUP_REMOVED lines=9> */
.L_x_7795:
[----:B------:R-:W0:Y:S02]  /*a200*/  F2I.F64.TRUNC R29, R28 ;  /* 0x0000001c001d7311 */ /* 0x000e24000030d100 */
[----:B0-----:R0:W-:Y:S01]  /*a210*/  STG.E desc[UR36][R4.64], R29 ;  /* 0x0000001d04007986 */ /* 0x0011e2000c101924 */
[----:B------:R-:W-:Y:S05]  /*a220*/  BRA `(.L_x_7793) ;  /* 0x0000000c00c07947 */ /* 0x000fea0003800000 */
.L_x_7794:
[----:B------:R-:W0:Y:S02]  /*a230*/  F2I.F64.TRUNC R29, R28 ;  /* 0x0000001c001d7311 */ /* 0x000e24000030d100 */
[----:B0-----:R0:W-:Y:S01]  /*a240*/  STG.E.U16 desc[UR36][R4.64], R29 ;  /* 0x0000001d04007986 */ /* 0x0011e2000c101524 */
[----:B------:R-:W-:Y:S05]  /*a250*/  BRA `(.L_x_7793) ;  /* 0x0000000c00b47947 */ /* 0x000fea0003800000 */
.L_x_7789:
        /* <DEDUP_REMOVED lines=13> */
.L_x_7797:
        /* <DEDUP_REMOVED lines=8> */
.L_x_7796:
        /* <DEDUP_REMOVED lines=14> */
.L_x_7799:
        /* <DEDUP_REMOVED lines=9> */
.L_x_7798:
[----:B------:R0:W-:Y:S01]  /*a520*/  STG.E.64 desc[UR36][R4.64], R28 ;  /* 0x0000001c04007986 */ /* 0x0001e2000c101b24 */
[----:B------:R-:W-:Y:S05]  /*a530*/  BRA `(.L_x_7793) ;  /* 0x0000000800fc7947 */ /* 0x000fea0003800000 */
.L_x_7788:
        /* <DEDUP_REMOVED lines=12> */
.L_x_7802:
[----:B------:R-:W-:-:S05]  /*a600*/  CS2R R30, SRZ ;  /* 0x00000000001e7805 */ /* 0x000fca000001ff00 */
[----:B------:R0:W-:Y:S01]  /*a610*/  STG.E.128 desc[UR36][R4.64], R28 ;  /* 0x0000001c04007986 */ /* 0x0001e2000c101d24 */
[----:B------:R-:W-:Y:S05]  /*a620*/  BRA `(.L_x_7793) ;  /* 0x0000000800c07947 */ /* 0x000fea0003800000 */
.L_x_7801:
        /* <DEDUP_REMOVED lines=25> */
.L_x_7806:
[----:B------:R-:W-:Y:S05]  /*a7c0*/  BSYNC B0 ;  /* 0x0000000000007941 */ /* 0x000fea0003800000 */
.L_x_7805:
[----:B------:R-:W-:-:S05]  /*a7d0*/  LOP3.LUT R7, R0, R7, RZ, 0xfc, !PT ;  /* 0x0000000700077212 */ /* 0x000fca00078efcff */
[----:B------:R0:W-:Y:S01]  /*a7e0*/  STG.E.U8 desc[UR36][R4.64], R7 ;  /* 0x0000000704007986 */ /* 0x0001e2000c101124 */
[----:B------:R-:W-:Y:S05]  /*a7f0*/  BRA `(.L_x_7793) ;  /* 0x00000008004c7947 */ /* 0x000fea0003800000 */
.L_x_7804:
        /* <DEDUP_REMOVED lines=17> */
.L_x_7808:
[----:B------:R-:W-:Y:S01]  /*a910*/  IMAD.MOV.U32 R0, RZ, RZ, 0x7f ;  /* 0x0000007fff007424 */ /* 0x000fe200078e00ff */
[----:B------:R-:W-:-:S04]  /*a920*/  ISETP.GT.U32.AND P0, PT, R3, 0x7f800000, PT ;  /* 0x7f8000000300780c */ /* 0x000fc80003f04070 */
[----:B------:R-:W-:-:S09]  /*a930*/  SEL R0, R0, 0x7c, P0 ;  /* 0x0000007c00007807 */ /* 0x000fd20000000000 */
.L_x_7809:
[----:B------:R-:W-:Y:S05]  /*a940*/  BSYNC B0 ;  /* 0x0000000000007941 */ /* 0x000fea0003800000 */
.L_x_7807:
[----:B------:R-:W-:-:S04]  /*a950*/  LOP3.LUT R3, R7, 0x80000000, RZ, 0xc0, !PT ;  /* 0x8000000007037812 */ /* 0x000fc800078ec0ff */
[----:B------:R-:W-:-:S04]  /*a960*/  SHF.R.U32.HI R3, RZ, 0x18, R3 ;  /* 0x00000018ff037819 */ /* 0x000fc80000011603 */
[----:B------:R-:W-:-:S05]  /*a970*/  LOP3.LUT R3, R0, R3, RZ, 0xfc, !PT ;  /* 0x0000000300037212 */ /* 0x000fca00078efcff */
[----:B------:R0:W-:Y:S01]  /*a980*/  STG.E.U8 desc[UR36][R4.64], R3 ;  /* 0x0000000304007986 */ /* 0x0001e2000c101124 */
[----:B------:R-:W-:Y:S05]  /*a990*/  BRA `(.L_x_7793) ;  /* 0x0000000400e47947 */ /* 0x000fea0003800000 */
.L_x_7803:
        /* <DEDUP_REMOVED lines=8> */
.L_x_7800:
        /* <DEDUP_REMOVED lines=11> */
.L_x_7812:
        /* <DEDUP_REMOVED lines=21> */
.L_x_7815:
[----:B------:R-:W-:-:S04]  /*ac20*/  LOP3.LUT R0, R7, 0x80000000, RZ, 0xc0, !PT ;  /* 0x8000000007007812 */ /* 0x000fc800078ec0ff */
[----:B------:R-:W-:-:S04]  /*ac30*/  SHF.R.U32.HI R0, RZ, 0x18, R0 ;  /* 0x00000018ff007819 */ /* 0x000fc80000011600 */
[----:B------:R-:W-:-:S07]  /*ac40*/  LOP3.LUT R0, R3, R0, RZ, 0xfc, !PT ;  /* 0x0000000003007212 */ /* 0x000fce00078efcff */
.L_x_7814:
[----:B------:R-:W-:Y:S05]  /*ac50*/  BSYNC B0 ;  /* 0x0000000000007941 */ /* 0x000fea0003800000 */
.L_x_7813:
[----:B------:R3:W-:Y:S01]  /*ac60*/  STG.E.U8 desc[UR36][R4.64], R0 ;  /* 0x0000000004007986 */ /* 0x0007e2000c101124 */
[----:B------:R-:W-:Y:S05]  /*ac70*/  BRA `(.L_x_7793) ;  /* 0x00000004002c7947 */ /* 0x000fea0003800000 */
.L_x_7811:
        /* <DEDUP_REMOVED lines=21> */
.L_x_7818:
[----:B------:R-:W-:-:S04]  /*add0*/  LOP3.LUT R0, R7, 0x80000000, RZ, 0xc0, !PT ;  /* 0x8000000007007812 */ /* 0x000fc800078ec0ff */
[----:B------:R-:W-:-:S04]  /*ade0*/  SHF.R.U32.HI R0, RZ, 0x18, R0 ;  /* 0x00000018ff007819 */ /* 0x000fc80000011600 */
[----:B------:R-:W-:-:S07]  /*adf0*/  LOP3.LUT R0, R3, R0, RZ, 0xfc, !PT ;  /* 0x0000000003007212 */ /* 0x000fce00078efcff */
.L_x_7817:
[----:B------:R-:W-:Y:S05]  /*ae00*/  BSYNC B0 ;  /* 0x0000000000007941 */ /* 0x000fea0003800000 */
.L_x_7816:
[----:B------:R0:W-:Y:S01]  /*ae10*/  STG.E.U8 desc[UR36][R4.64], R0 ;  /* 0x0000000004007986 */ /* 0x0001e2000c101124 */
[----:B------:R-:W-:Y:S05]  /*ae20*/  BRA `(.L_x_7793) ;  /* 0x0000000000c07947 */ /* 0x000fea0003800000 */
.L_x_7810:
        /* <DEDUP_REMOVED lines=26> */
.L_x_7792:
        /* <DEDUP_REMOVED lines=16> */
.L_x_7821:
[----:B------:R-:W-:Y:S05]  /*b0d0*/  BRA `(.L_x_7793) ;  /* 0x0000000000147947 */ /* 0x000fea0003800000 */
.L_x_7820:
[----:B------:R-:W0:Y:S02]  /*b0e0*/  F2I.U64.F64.TRUNC R28, R28 ;  /* 0x0000001c001c7311 */ /* 0x000e24000030d800 */
[----:B0-----:R0:W-:Y:S01]  /*b0f0*/  STG.E.64 desc[UR36][R4.64], R28 ;  /* 0x0000001c04007986 */ /* 0x0011e2000c101b24 */
[----:B------:R-:W-:Y:S05]  /*b100*/  BRA `(.L_x_7793) ;  /* 0x0000000000087947 */ /* 0x000fea0003800000 */
.L_x_7819:
[----:B------:R-:W0:Y:S02]  /*b110*/  F2I.U32.F64.TRUNC R29, R28 ;  /* 0x0000001c001d7311 */ /* 0x000e24000030d000 */
[----:B0-----:R2:W-:Y:S02]  /*b120*/  STG.E desc[UR36][R4.64], R29 ;  /* 0x0000001d04007986 */ /* 0x0015e4000c101924 */
.L_x_7793:
        /* <DEDUP_REMOVED lines=24> */
.L_x_7825:
[----:B------:R-:W0:Y:S02]  /*b2b0*/  F2I.S64.F64.TRUNC R24, R24 ;  /* 0x0000001800187311 */ /* 0x000e24000030d900 */
[----:B0-----:R-:W-:-:S05]  /*b2c0*/  IMAD.MOV.U32 R3, RZ, RZ, R24 ;  /* 0x000000ffff037224 */ /* 0x001fca00078e0018 */
[----:B------:R0:W-:Y:S01]  /*b2d0*/  STG.E.U8 desc[UR36][R4.64], R3 ;  /* 0x0000000304007986 */ /* 0x0001e2000c101124 */
[----:B------:R-:W-:Y:S05]  /*b2e0*/  BRA `(.L_x_7827) ;  /* 0x0000000c00f07947 */ /* 0x000fea0003800000 */
.L_x_7824:
        /* <DEDUP_REMOVED lines=9> */
.L_x_7829:
[----:B------:R-:W0:Y:S02]  /*b380*/  F2I.F64.TRUNC R25, R24 ;  /* 0x0000001800197311 */ /* 0x000e24000030d100 */
[----:B0-----:R0:W-:Y:S01]  /*b390*/  STG.E desc[UR36][R4.64], R25 ;  /* 0x0000001904007986 */ /* 0x0011e2000c101924 */
[----:B------:R-:W-:Y:S05]  /*b3a0*/  BRA `(.L_x_7827) ;  /* 0x0000000c00c07947 */ /* 0x000fea0003800000 */
.L_x_7828:
[----:B------:R-:W0:Y:S02]  /*b3b0*/  F2I.F64.TRUNC R25, R24 ;  /* 0x0000001800197311 */ /* 0x000e24000030d100 */
[----:B0-----:R0:W-:Y:S01]  /*b3c0*/  STG.E.U16 desc[UR36][R4.64], R25 ;  /* 0x0000001904007986 */ /* 0x0011e2000c101524 */
[----:B------:R-:W-:Y:S05]  /*b3d0*/  BRA `(.L_x_7827) ;  /* 0x0000000c00b47947 */ /* 0x000fea0003800000 */
.L_x_7823:
        /* <DEDUP_REMOVED lines=13> */
.L_x_7831:
        /* <DEDUP_REMOVED lines=8> */
.L_x_7830:
        /* <DEDUP_REMOVED lines=14> */
.L_x_7833:
        /* <DEDUP_REMOVED lines=9> */
.L_x_7832:
[----:B------:R0:W-:Y:S01]  /*b6a0*/  STG.E.64 desc[UR36][R4.64], R24 ;  /* 0x0000001804007986 */ /* 0x0001e2000c101b24 */
[----:B------:R-:W-:Y:S05]  /*b6b0*/  BRA `(.L_x_7827) ;  /* 0x0000000800fc7947 */ /* 0x000fea0003800000 */
.L_x_7822:
        /* <DEDUP_REMOVED lines=12> */
.L_x_7836:
[----:B------:R-:W-:-:S05]  /*b780*/  CS2R R26, SRZ ;  /* 0x00000000001a7805 */ /* 0x000fca000001ff00 */
[----:B------:R0:W-:Y:S01]  /*b790*/  STG.E.128 desc[UR36][R4.64], R24 ;  /* 0x0000001804007986 */ /* 0x0001e2000c101d24 */
[----:B------:R-:W-:Y:S05]  /*b7a0*/  BRA `(.L_x_7827) ;  /* 0x0000000800c07947 */ /* 0x000fea0003800000 */
.L_x_7835:
        /* <DEDUP_REMOVED lines=25> */
.L_x_7840:
[----:B------:R-:W-:Y:S05]  /*b940*/  BSYNC B0 ;  /* 0x0000000000007941 */ /* 0x000fea0003800000 */
.L_x_7839:
[----:B------:R-:W-:-:S05]  /*b950*/  LOP3.LUT R7, R0, R7, RZ, 0xfc, !PT ;  /* 0x0000000700077212 */ /* 0x000fca00078efcff */
[----:B------:R0:W-:Y:S01]  /*b960*/  STG.E.U8 desc[UR36][R4.64], R7 ;  /* 0x0000000704007986 */ /* 0x0001e2000c101124 */
[----:B------:R-:W-:Y:S05]  /*b970*/  BRA `(.L_x_7827) ;  /* 0x00000008004c7947 */ /* 0x000fea0003800000 */
.L_x_7838:
        /* <DEDUP_REMOVED lines=17> */
.L_x_7842:
[----:B------:R-:W-:Y:S01]  /*ba90*/  IMAD.MOV.U32 R0, RZ, RZ, 0x7f ;  /* 0x0000007fff007424 */ /* 0x000fe200078e00ff */
[----:B------:R-:W-:-:S04]  /*baa0*/  ISETP.GT.U32.AND P0, PT, R3, 0x7f800000, PT ;  /* 0x7f8000000300780c */ /* 0x000fc80003f04070 */
[----:B------:R-:W-:-:S09]  /*bab0*/  SEL R0, R0, 0x7c, P0 ;  /* 0x0000007c00007807 */ /* 0x000fd20000000000 */
.L_x_7843:
[----:B------:R-:W-:Y:S05]  /*bac0*/  BSYNC B0 ;  /* 0x0000000000007941 */ /* 0x000fea0003800000 */
.L_x_7841:
[----:B------:R-:W-:-:S04]  /*bad0*/  LOP3.LUT R3, R7, 0x80000000, RZ, 0xc0, !PT ;  /* 0x8000000007037812 */ /* 0x000fc800078ec0ff */
[----:B------:R-:W-:-:S04]  /*bae0*/  SHF.R.U32.HI R3, RZ, 0x18, R3 ;  /* 0x00000018ff037819 */ /* 0x000fc80000011603 */
[----:B------:R-:W-:-:S05]  /*baf0*/  LOP3.LUT R3, R0, R3, RZ, 0xfc, !PT ;  /* 0x0000000300037212 */ /* 0x000fca00078efcff */
[----:B------:R0:W-:Y:S01]  /*bb00*/  STG.E.U8 desc[UR36][R4.64], R3 ;  /* 0x0000000304007986 */ /* 0x0001e2000c101124 */
[----:B------:R-:W-:Y:S05]  /*bb10*/  BRA `(.L_x_7827) ;  /* 0x0000000400e47947 */ /* 0x000fea0003800000 */
.L_x_7837:
        /* <DEDUP_REMOVED lines=8> */
.L_x_7834:
        /* <DEDUP_REMOVED lines=11> */
.L_x_7846:
        /* <DEDUP_REMOVED lines=21> */
.L_x_7849:
[----:B------:R-:W-:-:S04]  /*bda0*/  LOP3.LUT R0, R7, 0x80000000, RZ, 0xc0, !PT ;  /* 0x8000000007007812 */ /* 0x000fc800078ec0ff */
[----:B------:R-:W-:-:S04]  /*bdb0*/  SHF.R.U32.HI R0, RZ, 0x18, R0 ;  /* 0x00000018ff007819 */ /* 0x000fc80000011600 */
[----:B------:R-:W-:-:S07]  /*bdc0*/  LOP3.LUT R0, R3, R0, RZ, 0xfc, !PT ;  /* 0x0000000003007212 */ /* 0x000fce00078efcff */
.L_x_7848:
[----:B------:R-:W-:Y:S05]  /*bdd0*/  BSYNC B0 ;  /* 0x0000000000007941 */ /* 0x000fea0003800000 */
.L_x_7847:
[----:B------:R0:W-:Y:S01]  /*bde0*/  STG.E.U8 desc[UR36][R4.64], R0 ;  /* 0x0000000004007986 */ /* 0x0001e2000c101124 */
[----:B------:R-:W-:Y:S05]  /*bdf0*/  BRA `(.L_x_7827) ;  /* 0x00000004002c7947 */ /* 0x000fea0003800000 */
.L_x_7845:
        /* <DEDUP_REMOVED lines=21> */
.L_x_7852:
[----:B------:R-:W-:-:S04]  /*bf50*/  LOP3.LUT R0, R7, 0x80000000, RZ, 0xc0, !PT ;  /* 0x8000000007007812 */ /* 0x000fc800078ec0ff */
[----:B------:R-:W-:-:S04]  /*bf60*/  SHF.R.U32.HI R0, RZ, 0x18, R0 ;  /* 0x00000018ff007819 */ /* 0x000fc80000011600 */
[----:B------:R-:W-:-:S07]  /*bf70*/  LOP3.LUT R0, R3, R0, RZ, 0xfc, !PT ;  /* 0x0000000003007212 */ /* 0x000fce00078efcff */
.L_x_7851:
[----:B------:R-:W-:Y:S05]  /*bf80*/  BSYNC B0 ;  /* 0x0000000000007941 */ /* 0x000fea0003800000 */
.L_x_7850:
[----:B------:R0:W-:Y:S01]  /*bf90*/  STG.E.U8 desc[UR36][R4.64], R0 ;  /* 0x0000000004007986 */ /* 0x0001e2000c101124 */
[----:B------:R-:W-:Y:S05]  /*bfa0*/  BRA `(.L_x_7827) ;  /* 0x0000000000c07947 */ /* 0x000fea0003800000 */
.L_x_7844:
        /* <DEDUP_REMOVED lines=26> */
.L_x_7826:
        /* <DEDUP_REMOVED lines=16> */
.L_x_7855:
[----:B------:R-:W-:Y:S05]  /*c250*/  BRA `(.L_x_7827) ;  /* 0x0000000000147947 */ /* 0x000fea0003800000 */
.L_x_7854:
[----:B------:R-:W0:Y:S02]  /*c260*/  F2I.U64.F64.TRUNC R24, R24 ;  /* 0x0000001800187311 */ /* 0x000e24000030d800 */
[----:B0-----:R0:W-:Y:S01]  /*c270*/  STG.E.64 desc[UR36][R4.64], R24 ;  /* 0x0000001804007986 */ /* 0x0011e2000c101b24 */
[----:B------:R-:W-:Y:S05]  /*c280*/  BRA `(.L_x_7827) ;  /* 0x0000000000087947 */ /* 0x000fea0003800000 */
.L_x_7853:
[----:B------:R-:W0:Y:S02]  /*c290*/  F2I.U32.F64.TRUNC R25, R24 ;  /* 0x0000001800197311 */ /* 0x000e24000030d000 */
[----:B0-----:R0:W-:Y:S02]  /*c2a0*/  STG.E desc[UR36][R4.64], R25 ;  /* 0x0000001904007986 */ /* 0x0011e4000c101924 */
.L_x_7827:
[----:B------:R-:W-:-:S07]  /*c2b0*/  VIADD R23, R23, 0x80 ;  /* 0x0000008017177836 */ /* 0x000fce0000000000 */
.L_x_7787:
[----:B------:R-:W-:Y:S05]  /*c2c0*/  BSYNC B6 ;  /* 0x0000000000067941 */ /* 0x000fea0003800000 */
.L_x_7786:
        /* <DEDUP_REMOVED lines=22> */
.L_x_7859:
[----:B------:R-:W0:Y:S02]  /*c430*/  F2I.S64.F64.TRUNC R16, R16 ;  /* 0x0000001000107311 */ /* 0x000e24000030d900 */
[----:B0-----:R-:W-:-:S05]  /*c440*/  IMAD.MOV.U32 R5, RZ, RZ, R16 ;  /* 0x000000ffff057224 */ /* 0x001fca00078e0010 */
[----:B------:R-:W-:Y:S01]  /*c450*/  STG.E.U8 desc[UR36][R2.64], R5 ;  /* 0x0000000502007986 */ /* 0x000fe2000c101124 */
[----:B------:R-:W-:Y:S05]  /*c460*/  EXIT ;  /* 0x000000000000794d */ /* 0x000fea0003800000 */
.L_x_7858:
        /* <DEDUP_REMOVED lines=9> */
.L_x_7862:
[----:B------:R-:W0:Y:S02]  /*c500*/  F2I.F64.TRUNC R17, R16 ;  /* 0x0000001000117311 */ /* 0x000e24000030d100 */
[----:B0-----:R-:W-:Y:S01]  /*c510*/  STG.E desc[UR36][R2.64], R17 ;  /* 0x0000001102007986 */ /* 0x001fe2000c101924 */
[----:B------:R-:W-:Y:S05]  /*c520*/  EXIT ;  /* 0x000000000000794d */ /* 0x000fea0003800000 */
.L_x_7861:
[----:B------:R-:W0:Y:S02]  /*c530*/  F2I.F64.TRUNC R17, R16 ;  /* 0x0000001000117311 */ /* 0x000e24000030d100 */
[----:B0-----:R-:W-:Y:S01]  /*c540*/  STG.E.U16 desc[UR36][R2.64], R17 ;  /* 0x0000001102007986 */ /* 0x001fe2000c101524 */
[----:B------:R-:W-:Y:S05]  /*c550*/  EXIT ;  /* 0x000000000000794d */ /* 0x000fea0003800000 */
.L_x_7857:
        /* <DEDUP_REMOVED lines=13> */
.L_x_7864:
        /* <DEDUP_REMOVED lines=8> */
.L_x_7863:
        /* <DEDUP_REMOVED lines=14> */
.L_x_7866:
        /* <DEDUP_REMOVED lines=9> */
.L_x_7865:
[----:B------:R-:W-:Y:S01]  /*c820*/  STG.E.64 desc[UR36][R2.64], R16 ;  /* 0x0000001002007986 */ /* 0x000fe2000c101b24 */
[----:B------:R-:W-:Y:S05]  /*c830*/  EXIT ;  /* 0x000000000000794d */ /* 0x000fea0003800000 */
.L_x_7856:
        /* <DEDUP_REMOVED lines=12> */
.L_x_7869:
[----:B------:R-:W-:-:S05]  /*c900*/  CS2R R18, SRZ ;  /* 0x0000000000127805 */ /* 0x000fca000001ff00 */
[----:B------:R-:W-:Y:S01]  /*c910*/  STG.E.128 desc[UR36][R2.64], R16 ;  /* 0x0000001002007986 */ /* 0x000fe2000c101d24 */
[----:B------:R-:W-:Y:S05]  /*c920*/  EXIT ;  /* 0x000000000000794d */ /* 0x000fea0003800000 */
.L_x_7868:
        /* <DEDUP_REMOVED lines=25> */
.L_x_7873:
[----:B------:R-:W-:Y:S05]  /*cac0*/  BSYNC B0 ;  /* 0x0000000000007941 */ /* 0x000fea0003800000 */
.L_x_7872:
[----:B------:R-:W-:-:S05]  /*cad0*/  LOP3.LUT R5, R0, R5, RZ, 0xfc, !PT ;  /* 0x0000000500057212 */ /* 0x000fca00078efcff */
[----:B------:R-:W-:Y:S01]  /*cae0*/  STG.E.U8 desc[UR36][R2.64], R5 ;  /* 0x0000000502007986 */ /* 0x000fe2000c101124 */
[----:B------:R-:W-:Y:S05]  /*caf0*/  EXIT ;  /* 0x000000000000794d */ /* 0x000fea0003800000 */
.L_x_7871:
        /* <DEDUP_REMOVED lines=17> */
.L_x_7875:
[----:B------:R-:W-:Y:S01]  /*cc10*/  IMAD.MOV.U32 R0, RZ, RZ, 0x7f ;  /* 0x0000007fff007424 */ /* 0x000fe200078e00ff */
[----:B------:R-:W-:-:S04]  /*cc20*/  ISETP.GT.U32.AND P0, PT, R4, 0x7f800000, PT ;  /* 0x7f8000000400780c */ /* 0x000fc80003f04070 */
[----:B------:R-:W-:-:S09]  /*cc30*/  SEL R0, R0, 0x7c, P0 ;  /* 0x0000007c00007807 */ /* 0x000fd20000000000 */
.L_x_7876:
[----:B------:R-:W-:Y:S05]  /*cc40*/  BSYNC B0 ;  /* 0x0000000000007941 */ /* 0x000fea0003800000 */
.L_x_7874:
[----:B------:R-:W-:-:S04]  /*cc50*/  LOP3.LUT R4, R5, 0x80000000, RZ, 0xc0, !PT ;  /* 0x8000000005047812 */ /* 0x000fc800078ec0ff */
[----:B------:R-:W-:-:S04]  /*cc60*/  SHF.R.U32.HI R5, RZ, 0x18, R4 ;  /* 0x00000018ff057819 */ /* 0x000fc80000011604 */
[----:B------:R-:W-:-:S05]  /*cc70*/  LOP3.LUT R5, R0, R5, RZ, 0xfc, !PT ;  /* 0x0000000500057212 */ /* 0x000fca00078efcff */
[----:B------:R-:W-:Y:S01]  /*cc80*/  STG.E.U8 desc[UR36][R2.64], R5 ;  /* 0x0000000502007986 */ /* 0x000fe2000c101124 */
[----:B------:R-:W-:Y:S05]  /*cc90*/  EXIT ;  /* 0x000000000000794d */ /* 0x000fea0003800000 */
.L_x_7870:
        /* <DEDUP_REMOVED lines=8> */
.L_x_7867:
        /* <DEDUP_REMOVED lines=11> */
.L_x_7879:
        /* <DEDUP_REMOVED lines=21> */
.L_x_7882:
[----:B------:R-:W-:-:S04]  /*cf20*/  LOP3.LUT R0, R7, 0x80000000, RZ, 0xc0, !PT ;  /* 0x8000000007007812 */ /* 0x000fc800078ec0ff */
[----:B------:R-:W-:-:S04]  /*cf30*/  SHF.R.U32.HI R5, RZ, 0x18, R0 ;  /* 0x00000018ff057819 */ /* 0x000fc80000011600 */
[----:B------:R-:W-:-:S04]  /*cf40*/  LOP3.LUT R4, R4, R5, RZ, 0xfc, !PT ;  /* 0x0000000504047212 */ /* 0x000fc800078efcff */
[----:B------:R-:W-:-:S07]  /*cf50*/  PRMT R0, R4, 0x7610, R0 ;  /* 0x0000761004007816 */ /* 0x000fce0000000000 */
.L_x_7881:
[----:B------:R-:W-:Y:S05]  /*cf60*/  BSYNC B0 ;  /* 0x0000000000007941 */ /* 0x000fea0003800000 */
.L_x_7880:
[----:B------:R-:W-:Y:S01]  /*cf70*/  STG.E.U8 desc[UR36][R2.64], R0 ;  /* 0x0000000002007986 */ /* 0x000fe2000c101124 */
[----:B------:R-:W-:Y:S05]  /*cf80*/  EXIT ;  /* 0x000000000000794d */ /* 0x000fea0003800000 */
.L_x_7878:
        /* <DEDUP_REMOVED lines=21> */
.L_x_7885:
[----:B------:R-:W-:-:S04]  /*d0e0*/  LOP3.LUT R0, R7, 0x80000000, RZ, 0xc0, !PT ;  /* 0x8000000007007812 */ /* 0x000fc800078ec0ff */
[----:B------:R-:W-:-:S04]  /*d0f0*/  SHF.R.U32.HI R5, RZ, 0x18, R0 ;  /* 0x00000018ff057819 */ /* 0x000fc80000011600 */
[----:B------:R-:W-:-:S04]  /*d100*/  LOP3.LUT R4, R4, R5, RZ, 0xfc, !PT ;  /* 0x0000000504047212 */ /* 0x000fc800078efcff */
[----:B------:R-:W-:-:S07]  /*d110*/  PRMT R0, R4, 0x7610, R0 ;  /* 0x0000761004007816 */ /* 0x000fce0000000000 */
.L_x_7884:
[----:B------:R-:W-:Y:S05]  /*d120*/  BSYNC B0 ;  /* 0x0000000000007941 */ /* 0x000fea0003800000 */
.L_x_7883:
[----:B------:R-:W-:Y:S01]  /*d130*/  STG.E.U8 desc[UR36][R2.64], R0 ;  /* 0x0000000002007986 */ /* 0x000fe2000c101124 */
[----:B------:R-:W-:Y:S05]  /*d140*/  EXIT ;  /* 0x000000000000794d */ /* 0x000fea0003800000 */
.L_x_7877:
        /* <DEDUP_REMOVED lines=26> */
.L_x_7860:
        /* <DEDUP_REMOVED lines=16> */
.L_x_7888:
[----:B------:R-:W-:Y:S05]  /*d3f0*/  EXIT ;  /* 0x000000000000794d */ /* 0x000fea0003800000 */
.L_x_7887:
[----:B------:R-:W0:Y:S02]  /*d400*/  F2I.U64.F64.TRUNC R16, R16 ;  /* 0x0000001000107311 */ /* 0x000e24000030d800 */
[----:B0-----:R-:W-:Y:S01]  /*d410*/  STG.E.64 desc[UR36][R2.64], R16 ;  /* 0x0000001002007986 */ /* 0x001fe2000c101b24 */
[----:B------:R-:W-:Y:S05]  /*d420*/  EXIT ;  /* 0x000000000000794d */ /* 0x000fea0003800000 */
.L_x_7886:
[----:B------:R-:W0:Y:S02]  /*d430*/  F2I.U32.F64.TRUNC R17, R16 ;  /* 0x0000001000117311 */ /* 0x000e24000030d000 */
[----:B0-----:R-:W-:Y:S01]  /*d440*/  STG.E desc[UR36][R2.64], R17 ;  /* 0x0000001102007986 */ /* 0x001fe2000c101924 */
[----:B------:R-:W-:Y:S05]  /*d450*/  EXIT ;  /* 0x000000000000794d */ /* 0x000fea0003800000 */
        .weak           $__internal_15_$__cuda_sm20_div_rn_f64_full
        .type           $__internal_15_$__cuda_sm20_div_rn_f64_full,@function
        .size           $__internal_15_$__cuda_sm20_div_rn_f64_full,(.L_x_8568 - $__internal_15_$__cuda_sm20_div_rn_f64_full)
$__internal_15_$__cuda_sm20_div_rn_f64_full:
        /* <DEDUP_REMOVED lines=17> */
[----:B------:R-:W-:-:S04]  /*d570*/  @!P3 SEL R7, R6, 0x63400000, !P4 ;  /* 0x634000000607b807 */ /* 0x000fc80006000000 */
[----:B------:R-:W-:-:S04]  /*d580*/  @!P3 LOP3.LUT R7, R7, 0x80000000, R13, 0xf8, !PT ;  /* 0x800000000707b812 */ /* 0x000fc800078ef80d */
[----:B------:R-:W-:Y:S01]  /*d590*/  @!P3 LOP3.LUT R33, R7, 0x100000, RZ, 0xfc, !PT ;  /* 0x001000000721b812 */ /* 0x000fe200078efcff */
[----:B0-----:R-:W-:Y:S01]  /*d5a0*/  DFMA R8, R10, -R20, 1 ;  /* 0x3ff000000a08742b */ /* 0x001fe20000000814 */
[----:B------:R-:W-:-:S07]  /*d5b0*/  IMAD.MOV.U32 R7, RZ, RZ, R3 ;  /* 0x000000ffff077224 */ /* 0x000fce00078e0003 */
        /* <DEDUP_REMOVED lines=12> */
[----:B------:R-:W-:Y:S01]  /*d680*/  VIADD R27, R26, 0xffffffff ;  /* 0xffffffff1a1b7836 */ /* 0x000fe20000000000 */
[----:B------:R-:W-:-:S04]  /*d690*/  DFMA R8, R32, -R20, R10 ;  /* 0x800000142008722b */ /* 0x000fc8000000000a */
[----:B------:R-:W-:-:S04]  /*d6a0*/  ISETP.GT.U32.OR P0, PT, R27, 0x7feffffe, P0 ;  /* 0x7feffffe1b00780c */ /* 0x000fc80000704470 */
[----:B------:R-:W-:-:S09]  /*d6b0*/  DFMA R8, R34, R8, R32 ;  /* 0x000000082208722b */ /* 0x000fd20000000020 */
        /* <DEDUP_REMOVED lines=26> */
[----:B------:R-:W-:Y:S01]  /*d860*/  FSEL R33, R15, R33, !P0 ;  /* 0x000000210f217208 */ /* 0x000fe20004000000 */
[----:B------:R-:W-:Y:S06]  /*d870*/  BRA `(.L_x_7891) ;  /* 0x0000000000547947 */ /* 0x000fec0003800000 */
.L_x_7890:
        /* <DEDUP_REMOVED lines=16> */
.L_x_7893:
[----:B------:R-:W-:Y:S01]  /*d980*/  LOP3.LUT R33, R15, 0x80000, RZ, 0xfc, !PT ;  /* 0x000800000f217812 */ /* 0x000fe200078efcff */
[----:B------:R-:W-:Y:S01]  /*d990*/  IMAD.MOV.U32 R32, RZ, RZ, R14 ;  /* 0x000000ffff207224 */ /* 0x000fe200078e000e */
[----:B------:R-:W-:Y:S06]  /*d9a0*/  BRA `(.L_x_7891) ;  /* 0x0000000000087947 */ /* 0x000fec0003800000 */
.L_x_7892:
[----:B------:R-:W-:Y:S01]  /*d9b0*/  LOP3.LUT R33, R13, 0x80000, RZ, 0xfc, !PT ;  /* 0x000800000d217812 */ /* 0x000fe200078efcff */
[----:B------:R-:W-:-:S07]  /*d9c0*/  IMAD.MOV.U32 R32, RZ, RZ, R12 ;  /* 0x000000ffff207224 */ /* 0x000fce00078e000c */
.L_x_7891:
[----:B------:R-:W-:Y:S05]  /*d9d0*/  BSYNC B0 ;  /* 0x0000000000007941 */ /* 0x000fea0003800000 */
.L_x_7889:
[----:B------:R-:W-:Y:S02]  /*d9e0*/  IMAD.MOV.U32 R6, RZ, RZ, R0 ;  /* 0x000000ffff067224 */ /* 0x000fe400078e0000 */
[----:B------:R-:W-:-:S04]  /*d9f0*/  IMAD.MOV.U32 R7, RZ, RZ, 0x0 ;  /* 0x00000000ff077424 */ /* 0x000fc800078e00ff */
[----:B------:R-:W-:Y:S05]  /*da00*/  RET.REL.NODEC R6 `(_ZN2at6native27unrolled_elementwise_kernelIZZZNS0_61_GLOBAL__N__b29612f4_23_ActivationMishKernel_cu_9e10b42f_310211mish_kernelERNS_18TensorIteratorBaseEENKUlvE_clEvENKUlvE_clEvEUldE_St5arrayIPcLm2EELi4E23TrivialOffsetCalculatorILi1EjESC_NS0_6memory12LoadWithCastILi1EEENSD_13StoreWithCastILi1EEEEEviT_T0_T2_T3_T4_T5_) ;  /* 0xffffff24067c7950 */ /* 0x000fea0003c3ffff */
.L_x_7894:
        /* <DEDUP_REMOVED lines=15> */
.L_x_8568:


//--------------------- .text._ZN2at6native18elementwise_kernelILi128ELi2EZNS0_22gpu_kernel_impl_nocastIZZZNS0_61_GLOBAL__N__b29612f4_23_ActivationMishKernel_cu_9e10b42f_310211mish_kernelERNS_18TensorIteratorBaseEENKUlvE_clEvENKUlvE_clEvEUldE_EEvS5_RKT_EUliE_EEviT1_ --------------------------
	.section	.text._ZN2at6native18elementwise_kernelILi128ELi2EZNS0_22gpu_kernel_impl_nocastIZZZNS0_61_GLOBAL__N__b29612f4_23_ActivationMishKernel_cu_9e10b42f_310211mish_kernelERNS_18TensorIteratorBaseEENKUlvE_clEvENKUlvE_clEvEUldE_EEvS5_RKT_EUliE_EEviT1_,"ax",@progbits
	.align	128
        .global         _ZN2at6native18elementwise_kernelILi128ELi2EZNS0_22gpu_kernel_impl_nocastIZZZNS0_61_GLOBAL__N__b29612f4_23_ActivationMishKernel_cu_9e10b42f_310211mish_kernelERNS_18TensorIteratorBaseEENKUlvE_clEvENKUlvE_clEvEUldE_EEvS5_RKT_EUliE_EEviT1_
        .type           _ZN2at6native18elementwise_kernelILi128ELi2EZNS0_22gpu_kernel_impl_nocastIZZZNS0_61_GLOBAL__N__b29612f4_23_ActivationMishKernel_cu_9e10b42f_310211mish_kernelERNS_18TensorIteratorBaseEENKUlvE_clEvENKUlvE_clEvEUldE_EEvS5_RKT_EUliE_EEviT1_,@function
        .size           _ZN2at6native18elementwise_kernelILi128ELi2EZNS0_22gpu_kernel_impl_nocastIZZZNS0_61_GLOBAL__N__b29612f4_23_ActivationMishKernel_cu_9e10b42f_310211mish_kernelERNS_18TensorIteratorBaseEENKUlvE_clEvENKUlvE_clEvEUldE_EEvS5_RKT_EUliE_EEviT1_,(.L_x_8569 - _ZN2at6native18elementwise_kernelILi128ELi2EZNS0_22gpu_kernel_impl_nocastIZZZNS0_61_GLOBAL__N__b29612f4_23_ActivationMishKernel_cu_9e10b42f_310211mish_kernelERNS_18TensorIteratorBaseEENKUlvE_clEvENKUlvE_clEvEUldE_EEvS5_RKT_EUliE_EEviT1_)
        .other          _ZN2at6native18elementwise_kernelILi128ELi2EZNS0_22gpu_kernel_impl_nocastIZZZNS0_61_GLOBAL__N__b29612f4_23_ActivationMishKernel_cu_9e10b42f_310211mish_kernelERNS_18TensorIteratorBaseEENKUlvE_clEvENKUlvE_clEvEUldE_EEvS5_RKT_EUliE_EEviT1_,@"STO_CUDA_ENTRY STV_DEFAULT"
_ZN2at6native18elementwise_kernelILi128ELi2EZNS0_22gpu_kernel_impl_nocastIZZZNS0_61_GLOBAL__N__b29612f4_23_ActivationMishKernel_cu_9e10b42f_310211mish_kernelERNS_18TensorIteratorBaseEENKUlvE_clEvENKUlvE_clEvEUldE_EEvS5_RKT_EUliE_EEviT1_:
.text._ZN2at6native18elementwise_kernelILi128ELi2EZNS0_22gpu_kernel_impl_nocastIZZZNS0_61_GLOBAL__N__b29612f4_23_ActivationMishKernel_cu_9e10b42f_310211mish_kernelERNS_18TensorIteratorBaseEENKUlvE_clEvENKUlvE_clEvEUldE_EEvS5_RKT_EUliE_EEviT1_:
        /* <DEDUP_REMOVED lines=291> */
[----:B------:R-:W-:Y:S01]  /*1230*/  IMAD.MOV.U32 R2, RZ, RZ, RZ ;  /* 0x000000ffff027224 */ /* 0x000fe200078e00ff */
[----:B------:R-:W-:Y:S01]  /*1240*/  ULDC.64 UR8, c[0x0][0x330] ;  /* 0x0000cc0000087ab9 */ /* 0x000fe20000000a00 */
[----:B------:R-:W-:Y:S02]  /*1250*/  ULDC UR6, c[0x0][0x338] ;  /* 0x0000ce0000067ab9 */ /* 0x000fe40000000800 */
[----:B------:R-:W-:-:S05]  /*1260*/  IMAD.HI.U32 R6, R3, UR9, R2 ;  /* 0x0000000903067c27 */ /* 0x000fca000f8e0002 */
[----:B------:R-:W-:Y:S01]  /*1270*/  SHF.R.U32.HI R7, RZ, UR6, R6 ;  /* 0x00000006ff077c19 */ /* 0x000fe20008011606 */
[----:B------:R-:W-:Y:S02]  /*1280*/  ULDC.64 UR6, c[0x0][0x400] ;  /* 0x0001000000067ab9 */ /* 0x000fe40000000a00 */
[----:B------:R-:W0:Y:S01]  /*1290*/  @P0 LDC.64 R10, c[0x0][0x340] ;  /* 0x0000d000ff0a0b82 */ /* 0x000e220000000a00 */
[----:B------:R-:W-:Y:S01]  /*12a0*/  @P0 MOV R6, RZ ;  /* 0x000000ff00060202 */ /* 0x000fe20000000f00 */
[----:B------:R-:W-:-:S06]  /*12b0*/  IMAD.MOV R9, RZ, RZ, -R7 ;  /* 0x000000ffff097224 */ /* 0x000fcc00078e0a07 */
        /* <DEDUP_REMOVED lines=11> */
.L_x_7897:
[----:B------:R-:W-:Y:S02]  /*1370*/  ULDC.64 UR6, c[0x0][0x418] ;  /* 0x0001060000067ab9 */ /* 0x000fe40000000a00 */
[----:B------:R-:W-:-:S05]  /*1380*/  IADD3 R14, P0, R0, UR6, RZ ;  /* 0x00000006000e7c10 */ /* 0x000fca000ff1e0ff */
[----:B------:R-:W-:-:S06]  /*1390*/  IMAD.X R15, RZ, RZ, UR7, P0 ;  /* 0x00000007ff0f7e24 */ /* 0x000fcc00080e06ff */
[----:B------:R-:W2:Y:S01]  /*13a0*/  LDG.E.64 R14, desc[UR4][R14.64] ;  /* 0x000000040e0e7981 */ /* 0x000ea2000c1e1b00 */
[----:B------:R-:W-:Y:S01]  /*13b0*/  MOV R2, 0x652b82fe ;  /* 0x652b82fe00027802 */ /* 0x000fe20000000f00 */
[----:B------:R-:W-:Y:S01]  /*13c0*/  IMAD.MOV.U32 R3, RZ, RZ, 0x3ff71547 ;  /* 0x3ff71547ff037424 */ /* 0x000fe200078e00ff */
[----:B------:R-:W-:Y:S01]  /*13d0*/  UMOV UR6, 0xfefa39ef ;  /* 0xfefa39ef00067882 */ /* 0x000fe20000000000 */
[----:B------:R-:W-:Y:S01]  /*13e0*/  UMOV UR7, 0x3fe62e42 ;  /* 0x3fe62e4200077882 */ /* 0x000fe20000000000 */
[----:B------:R-:W-:Y:S03]  /*13f0*/  BSSY B1, `(.L_x_7898) ;  /* 0x000003a000017945 */ /* 0x000fe60003800000 */
[----:B--2---:R-:W-:Y:S01]  /*1400*/  DFMA R2, R14, R2, 6.75539944105574400000e+15 ;  /* 0x433800000e02742b */ /* 0x004fe20000000002 */
[----:B------:R-:W-:-:S07]  /*1410*/  FSETP.GEU.FTZ.AND P0, PT, |R15|, 4.1917929649353027344, PT ;  /* 0x4086232b0f00780b */ /* 0x000fce0003f1e200 */
[----:B------:R-:W-:-:S08]  /*1420*/  DADD R4, R2, -6.75539944105574400000e+15 ;  /* 0xc338000002047429 */ /* 0x000fd00000000000 */
[----:B------:R-:W-:Y:S01]  /*1430*/  DFMA R6, R4, -UR6, R14 ;  /* 0x8000000604067c2b */ /* 0x000fe2000800000e */
[----:B------:R-:W-:Y:S01]  /*1440*/  UMOV UR6, 0x3b39803f ;  /* 0x3b39803f00067882 */ /* 0x000fe20000000000 */
[----:B------:R-:W-:-:S06]  /*1450*/  UMOV UR7, 0x3c7abc9e ;  /* 0x3c7abc9e00077882 */ /* 0x000fcc0000000000 */
[----:B------:R-:W-:Y:S01]  /*1460*/  DFMA R4, R4, -UR6, R6 ;  /* 0x8000000604047c2b */ /* 0x000fe20008000006 */
[----:B------:R-:W-:Y:S01]  /*1470*/  UMOV UR6, 0x69ce2bdf ;  /* 0x69ce2bdf00067882 */ /* 0x000fe20000000000 */
[----:B------:R-:W-:Y:S01]  /*1480*/  MOV R6, 0xfca213ea ;  /* 0xfca213ea00067802 */ /* 0x000fe20000000f00 */
[----:B------:R-:W-:Y:S01]  /*1490*/  IMAD.MOV.U32 R7, RZ, RZ, 0x3e928af3 ;  /* 0x3e928af3ff077424 */ /* 0x000fe200078e00ff */
[----:B------:R-:W-:-:S05]  /*14a0*/  UMOV UR7, 0x3e5ade15 ;  /* 0x3e5ade1500077882 */ /* 0x000fca0000000000 */
        /* <DEDUP_REMOVED lines=25> */
[----:B------:R-:W-:Y:S02]  /*1640*/  ULDC.64 UR6, c[0x0][0x410] ;  /* 0x0001040000067ab9 */ /* 0x000fe40000000a00 */
[----:B------:R-:W-:-:S05]  /*1650*/  IADD3 R16, P1, R17, UR6, RZ ;  /* 0x0000000611107c10 */ /* 0x000fca000ff3e0ff */
[----:B------:R-:W-:Y:S01]  /*1660*/  DFMA R6, R4, R6, 1 ;  /* 0x3ff000000406742b */ /* 0x000fe20000000006 */
[----:B------:R-:W-:-:S07]  /*1670*/  IMAD.X R17, RZ, RZ, UR7, P1 ;  /* 0x00000007ff117e24 */ /* 0x000fce00088e06ff */
[----:B------:R-:W-:-:S10]  /*1680*/  DFMA R6, R4, R6, 1 ;  /* 0x3ff000000406742b */ /* 0x000fd40000000006 */
[----:B------:R-:W-:Y:S02]  /*1690*/  LEA R19, R2, R7, 0x14 ;  /* 0x0000000702137211 */ /* 0x000fe400078ea0ff */
        /* <DEDUP_REMOVED lines=10> */
[----:B------:R-:W-:Y:S01]  /*1740*/  @!P0 IMAD.IADD R2, R2, 0x1, -R3 ;  /* 0x0000000102028824 */ /* 0x000fe200078e0a03 */
[----:B------:R-:W-:-:S04]  /*1750*/  @!P0 LEA R3, R3, R7, 0x14 ;  /* 0x0000000703038211 */ /* 0x000fc800078ea0ff */
[----:B------:R-:W-:Y:S01]  /*1760*/  @!P0 LEA R5, R2, 0x3ff00000, 0x14 ;  /* 0x3ff0000002058811 */ /* 0x000fe200078ea0ff */
[----:B------:R-:W-:-:S06]  /*1770*/  @!P0 IMAD.MOV.U32 R2, RZ, RZ, R6 ;  /* 0x000000ffff028224 */ /* 0x000fcc00078e0006 */
[----:B------:R-:W-:-:S11]  /*1780*/  @!P0 DMUL R18, R2, R4 ;  /* 0x0000000402128228 */ /* 0x000fd60000000000 */
.L_x_7899:
[----:B------:R-:W-:Y:S05]  /*1790*/  BSYNC B1 ;  /* 0x0000000000017941 */ /* 0x000fea0003800000 */
.L_x_7898:
        /* <DEDUP_REMOVED lines=85> */
.L_x_7901:
        /* <DEDUP_REMOVED lines=19> */
[----:B------:R-:W-:Y:S05]  /*1e20*/  CALL.REL.NOINC `($__internal_16_$__cuda_sm20_div_rn_f64_full) ;  /* 0x0000002c00e87944 */ /* 0x000fea0003c00000 */
[----:B------:R-:W-:Y:S01]  /*1e30*/  IMAD.MOV.U32 R2, RZ, RZ, R4 ;  /* 0x000000ffff027224 */ /* 0x000fe200078e0004 */
[----:B------:R-:W-:-:S07]  /*1e40*/  MOV R3, R5 ;  /* 0x0000000500037202 */ /* 0x000fce0000000f00 */
.L_x_7904:
[----:B------:R-:W-:Y:S05]  /*1e50*/  BSYNC B2 ;  /* 0x0000000000027941 */ /* 0x000fea0003800000 */
.L_x_7903:
        /* <DEDUP_REMOVED lines=29> */
.L_x_7902:
[----:B------:R-:W-:Y:S05]  /*2030*/  BSYNC B1 ;  /* 0x0000000000017941 */ /* 0x000fea0003800000 */
.L_x_7900:
        /* <DEDUP_REMOVED lines=70> */
.L_x_7906:
        /* <DEDUP_REMOVED lines=35> */
.L_x_7907:
[----:B------:R-:W-:Y:S05]  /*26d0*/  BSYNC B1 ;  /* 0x0000000000017941 */ /* 0x000fea0003800000 */
.L_x_7905:
[----:B------:R-:W-:Y:S01]  /*26e0*/  DMUL R4, R14, R4 ;  /* 0x000000040e047228 */ /* 0x000fe20000000000 */
[----:B------:R-:W-:-:S06]  /*26f0*/  VIADD R29, R29, 0x80 ;  /* 0x000000801d1d7836 */ /* 0x000fcc0000000000 */
[----:B------:R0:W-:Y:S04]  /*2700*/  STG.E.64 desc[UR4][R16.64], R4 ;  /* 0x0000000410007986 */ /* 0x0001e8000c101b04 */
.L_x_7896:
[----:B------:R-:W-:Y:S05]  /*2710*/  BSYNC B0 ;  /* 0x0000000000007941 */ /* 0x000fea0003800000 */
.L_x_7895:
[----:B------:R-:W-:Y:S02]  /*2720*/  ULDC UR6, c[0x0][0x210] ;  /* 0x0000840000067ab9 */ /* 0x000fe40000000800 */
[----:B------:R-:W-:-:S13]  /*2730*/  ISETP.GE.AND P0, PT, R29, UR6, PT ;  /* 0x000000061d007c0c */ /* 0x000fda000bf06270 */
[----:B------:R-:W-:Y:S05]  /*2740*/  @P0 EXIT ;  /* 0x000000000000094d */ /* 0x000fea0003800000 */
[----:B------:R-:W1:Y:S01]  /*2750*/  LDC R6, c[0x0][0x218] ;  /* 0x00008600ff067b82 */ /* 0x000e620000000800 */
[----:B------:R-:W-:Y:S01]  /*2760*/  MOV R0, RZ ;  /* 0x000000ff00007202 */ /* 0x000fe20000000f00 */
[----:B0-----:R-:W-:Y:S01]  /*2770*/  IMAD.MOV.U32 R17, RZ, RZ, RZ ;  /* 0x000000ffff117224 */ /* 0x001fe200078e00ff */
[----:B-1----:R-:W-:-:S13]  /*2780*/  ISETP.NE.AND P0, PT, R6, RZ, PT ;  /* 0x000000ff0600720c */ /* 0x002fda0003f05270 */
        /* <DEDUP_REMOVED lines=284> */
[----:B------:R-:W-:Y:S01]  /*3950*/  @P0 IMAD.MOV.U32 R4, RZ, RZ, RZ ;  /* 0x000000ffff040224 */ /* 0x000fe200078e00ff */
[----:B------:R-:W-:Y:S01]  /*3960*/  ULDC.64 UR6, c[0x0][0x400] ;  /* 0x0001000000067ab9 */ /* 0x000fe20000000a00 */
[----:B------:R-:W-:-:S05]  /*3970*/  IADD3 R7, -R5, RZ, RZ ;  /* 0x000000ff05077210 */ /* 0x000fca0007ffe1ff */
[----:B------:R-:W1:Y:S08]  /*3980*/  @P0 LDC R11, c[0x0][0x33c] ;  /* 0x0000cf00ff0b0b82 */ /* 0x000e700000000800 */
[----:B------:R-:W2:Y:S01]  /*3990*/  @P0 LDC.64 R12, c[0x0][0x408] ;  /* 0x00010200ff0c0b82 */ /* 0x000ea20000000a00 */
[----:B0-----:R-:W-:-:S05]  /*39a0*/  @P0 IMAD.HI.U32 R2, R5, R8, R4 ;  /* 0x0000000805020227 */ /* 0x001fca00078e0004 */
[----:B------:R-:W-:Y:S01]  /*39b0*/  @P0 SHF.R.U32.HI R4, RZ, R9, R2 ;  /* 0x00000009ff040219 */ /* 0x000fe20000011602 */
[----:B------:R-:W-:-:S04]  /*39c0*/  IMAD R2, R7, UR8, R3 ;  /* 0x0000000807027c24 */ /* 0x000fc8000f8e0203 */
[----:B------:R-:W-:Y:S02]  /*39d0*/  @P0 IMAD.MOV R4, RZ, RZ, -R4 ;  /* 0x000000ffff040224 */ /* 0x000fe400078e0a04 */
[C---:B------:R-:W-:Y:S02]  /*39e0*/  IMAD R17, R2.reuse, UR6, R17 ;  /* 0x0000000602117c24 */ /* 0x040fe4000f8e0211 */
[----:B-1----:R-:W-:Y:S02]  /*39f0*/  @P0 IMAD R4, R11, R4, R5 ;  /* 0x000000040b040224 */ /* 0x002fe400078e0205 */
[----:B------:R-:W-:Y:S02]  /*3a00*/  IMAD R0, R2, UR7, R0 ;  /* 0x0000000702007c24 */ /* 0x000fe4000f8e0200 */
[C---:B--2---:R-:W-:Y:S02]  /*3a10*/  @P0 IMAD R17, R4.reuse, R12, R17 ;  /* 0x0000000c04110224 */ /* 0x044fe400078e0211 */
[----:B------:R-:W-:-:S07]  /*3a20*/  @P0 IMAD R0, R4, R13, R0 ;  /* 0x0000000d04000224 */ /* 0x000fce00078e0200 */
.L_x_7908:
[----:B------:R-:W-:Y:S02]  /*3a30*/  ULDC.64 UR6, c[0x0][0x418] ;  /* 0x0001060000067ab9 */ /* 0x000fe40000000a00 */
[----:B------:R-:W-:-:S04]  /*3a40*/  IADD3 R18, P0, R0, UR6, RZ ;  /* 0x0000000600127c10 */ /* 0x000fc8000ff1e0ff */
[----:B------:R-:W-:-:S06]  /*3a50*/  IADD3.X R19, RZ, UR7, RZ, P0, !PT ;  /* 0x00000007ff137c10 */ /* 0x000fcc00087fe4ff */
[----:B------:R-:W2:Y:S01]  /*3a60*/  LDG.E.64 R18, desc[UR4][R18.64] ;  /* 0x0000000412127981 */ /* 0x000ea2000c1e1b00 */
[----:B------:R-:W-:Y:S01]  /*3a70*/  IMAD.MOV.U32 R2, RZ, RZ, 0x652b82fe ;  /* 0x652b82feff027424 */ /* 0x000fe200078e00ff */
[----:B------:R-:W-:Y:S01]  /*3a80*/  MOV R3, 0x3ff71547 ;  /* 0x3ff7154700037802 */ /* 0x000fe20000000f00 */
        /* <DEDUP_REMOVED lines=11> */
[----:B------:R-:W-:Y:S01]  /*3b40*/  IMAD.MOV.U32 R6, RZ, RZ, -0x35dec16 ;  /* 0xfca213eaff067424 */ /* 0x000fe200078e00ff */
[----:B------:R-:W-:Y:S01]  /*3b50*/  MOV R7, 0x3e928af3 ;  /* 0x3e928af300077802 */ /* 0x000fe20000000f00 */
        /* <DEDUP_REMOVED lines=27> */
[----:B------:R-:W-:-:S04]  /*3d10*/  IADD3 R16, P1, R17, UR6, RZ ;  /* 0x0000000611107c10 */ /* 0x000fc8000ff3e0ff */
[----:B------:R-:W-:Y:S01]  /*3d20*/  IADD3.X R17, RZ, UR7, RZ, P1, !PT ;  /* 0x00000007ff117c10 */ /* 0x000fe20008ffe4ff */
        /* <DEDUP_REMOVED lines=10> */
[----:B------:R-:W-:Y:S01]  /*3dd0*/  FSEL R14, R4, RZ, P1 ;  /* 0x000000ff040e7208 */ /* 0x000fe20000800000 */
[----:B------:R-:W-:Y:S01]  /*3de0*/  @!P0 IMAD.MOV.U32 R4, RZ, RZ, RZ ;  /* 0x000000ffff048224 */ /* 0x000fe200078e00ff */
[----:B------:R-:W-:-:S04]  /*3df0*/  @!P0 SHF.R.S32.HI R3, RZ, 0x1, R0 ;  /* 0x00000001ff038819 */ /* 0x000fc80000011400 */
[----:B------:R-:W-:Y:S01]  /*3e00*/  @!P0 IADD3 R2, R2, -R3, RZ ;  /* 0x8000000302028210 */ /* 0x000fe20007ffe0ff */
[----:B------:R-:W-:-:S03]  /*3e10*/  @!P0 IMAD R3, R3, 0x100000, R7 ;  /* 0x0010000003038824 */ /* 0x000fc600078e0207 */
[----:B------:R-:W-:Y:S02]  /*3e20*/  @!P0 LEA R5, R2, 0x3ff00000, 0x14 ;  /* 0x3ff0000002058811 */ /* 0x000fe400078ea0ff */
[----:B------:R-:W-:-:S06]  /*3e30*/  @!P0 MOV R2, R6 ;  /* 0x0000000600028202 */ /* 0x000fcc0000000f00 */
[----:B------:R-:W-:-:S11]  /*3e40*/  @!P0 DMUL R14, R2, R4 ;  /* 0x00000004020e8228 */ /* 0x000fd60000000000 */
.L_x_7910:
[----:B------:R-:W-:Y:S05]  /*3e50*/  BSYNC B0 ;  /* 0x0000000000007941 */ /* 0x000fea0003800000 */
.L_x_7909:
        /* <DEDUP_REMOVED lines=9> */
[----:B------:R-:W-:Y:S01]  /*3ef0*/  @!P0 MOV R3, R7 ;  /* 0x0000000700038202 */ /* 0x000fe20000000f00 */
[----:B------:R-:W-:-:S04]  /*3f00*/  @!P0 IMAD.MOV.U32 R2, RZ, RZ, R6 ;  /* 0x000000ffff028224 */ /* 0x000fc800078e0006 */
[----:B------:R-:W-:-:S05]  /*3f10*/  VIADD R0, R3, 0xffffffff ;  /* 0xffffffff03007836 */ /* 0x000fca0000000000 */
[----:B------:R-:W-:Y:S02]  /*3f20*/  ISETP.GE.U32.AND P1, PT, R0, 0x7fefffff, PT ;  /* 0x7fefffff0000780c */ /* 0x000fe40003f26070 */
[----:B------:R-:W-:Y:S02]  /*3f30*/  MOV R0, 0xfffffc01 ;  /* 0xfffffc0100007802 */ /* 0x000fe40000000f00 */
[----:B------:R-:W-:-:S09]  /*3f40*/  @!P0 MOV R0, 0xfffffbcb ;  /* 0xfffffbcb00008802 */ /* 0x000fd20000000f00 */
        /* <DEDUP_REMOVED lines=10> */
[----:B------:R-:W-:Y:S01]  /*3ff0*/  UMOV UR6, 0x3ae80f1e ;  /* 0x3ae80f1e00067882 */ /* 0x000fe20000000000 */
[----:B------:R-:W-:Y:S01]  /*4000*/  LOP3.LUT R5, R4, 0x3ff00000, RZ, 0xfc, !PT ;  /* 0x3ff0000004057812 */ /* 0x000fe200078efcff */
[----:B------:R-:W-:Y:S01]  /*4010*/  IMAD.MOV.U32 R4, RZ, RZ, R2 ;  /* 0x000000ffff047224 */ /* 0x000fe200078e0002 */
[----:B------:R-:W-:Y:S01]  /*4020*/  MOV R15, 0x3ed0ee25 ;  /* 0x3ed0ee25000f7802 */ /* 0x000fe20000000f00 */
[----:B------:R-:W-:Y:S01]  /*4030*/  UMOV UR7, 0x3eb1380b ;  /* 0x3eb1380b00077882 */ /* 0x000fe20000000000 */
[----:B------:R-:W-:Y:S01]  /*4040*/  ISETP.GE.AND P0, PT, R5, 0x3ff6a09f, PT ;  /* 0x3ff6a09f0500780c */ /* 0x000fe20003f06270 */
[----:B------:R-:W-:Y:S01]  /*4050*/  UMOV UR8, 0x80000000 ;  /* 0x8000000000087882 */ /* 0x000fe20000000000 */
[----:B------:R-:W-:Y:S01]  /*4060*/  LEA.HI R0, R3, R0, RZ, 0xc ;  /* 0x0000000003007211 */ /* 0x000fe200078f60ff */
[----:B------:R-:W-:Y:S01]  /*4070*/  UMOV UR9, 0x43300000 ;  /* 0x4330000000097882 */ /* 0x000fe20000000000 */
[----:B------:R-:W-:-:S09]  /*4080*/  MOV R21, 0x43300000 ;  /* 0x4330000000157802 */ /* 0x000fd20000000f00 */
        /* <DEDUP_REMOVED lines=50> */
.L_x_7912:
        /* <DEDUP_REMOVED lines=19> */
[----:B------:R-:W-:Y:S05]  /*44e0*/  CALL.REL.NOINC `($__internal_16_$__cuda_sm20_div_rn_f64_full) ;  /* 0x0000000800387944 */ /* 0x000fea0003c00000 */
[----:B------:R-:W-:Y:S01]  /*44f0*/  MOV R2, R4 ;  /* 0x0000000400027202 */ /* 0x000fe20000000f00 */
[----:B------:R-:W-:-:S07]  /*4500*/  IMAD.MOV.U32 R3, RZ, RZ, R5 ;  /* 0x000000ffff037224 */ /* 0x000fce00078e0005 */
.L_x_7915:
[----:B------:R-:W-:Y:S05]  /*4510*/  BSYNC B1 ;  /* 0x0000000000017941 */ /* 0x000fea0003800000 */
.L_x_7914:
        /* <DEDUP_REMOVED lines=29> */
.L_x_7913:
[----:B------:R-:W-:Y:S05]  /*46f0*/  BSYNC B0 ;  /* 0x0000000000007941 */ /* 0x000fea0003800000 */
.L_x_7911:
        /* <DEDUP_REMOVED lines=70> */
.L_x_7917:
        /* <DEDUP_REMOVED lines=35> */
.L_x_7918:
[----:B------:R-:W-:Y:S05]  /*4d90*/  BSYNC B0 ;  /* 0x0000000000007941 */ /* 0x000fea0003800000 */
.L_x_7916:
[----:B------:R-:W-:-:S07]  /*4da0*/  DMUL R4, R18, R4 ;  /* 0x0000000412047228 */ /* 0x000fce0000000000 */
[----:B------:R-:W-:Y:S01]  /*4db0*/  STG.E.64 desc[UR4][R16.64], R4 ;  /* 0x0000000410007986 */ /* 0x000fe2000c101b04 */
[----:B------:R-:W-:Y:S05]  /*4dc0*/  EXIT ;  /* 0x000000000000794d */ /* 0x000fea0003800000 */
        .weak           $__internal_16_$__cuda_sm20_div_rn_f64_full
        .type           $__internal_16_$__cuda_sm20_div_rn_f64_full,@function
        .size           $__internal_16_$__cuda_sm20_div_rn_f64_full,(.L_x_8569 - $__internal_16_$__cuda_sm20_div_rn_f64_full)
$__internal_16_$__cuda_sm20_div_rn_f64_full:
[C---:B------:R-:W-:Y:S01]  /*4dd0*/  FSETP.GEU.AND P0, PT, |R5|.reuse, 1.469367938527859385e-39, PT ;  /* 0x001000000500780b */ /* 0x040fe20003f0e200 */
[----:B------:R-:W-:Y:S01]  /*4de0*/  IMAD.MOV.U32 R10, RZ, RZ, R4 ;  /* 0x000000ffff0a7224 */ /* 0x000fe200078e0004 */
[----:B------:R-:W-:Y:S01]  /*4df0*/  LOP3.LUT R12, R5, 0x800fffff, RZ, 0xc0, !PT ;  /* 0x800fffff050c7812 */ /* 0x000fe200078ec0ff */
[----:B------:R-:W-:Y:S01]  /*4e00*/  IMAD.MOV.U32 R6, RZ, RZ, 0x1 ;  /* 0x00000001ff067424 */ /* 0x000fe200078e00ff */
[----:B------:R-:W-:Y:S01]  /*4e10*/  MOV R11, R5 ;  /* 0x00000005000b7202 */ /* 0x000fe20000000f00 */
[----:B------:R-:W-:Y:S01]  /*4e20*/  BSSY B3, `(.L_x_7919) ;  /* 0x0000054000037945 */ /* 0x000fe20003800000 */
[----:B------:R-:W-:Y:S02]  /*4e30*/  LOP3.LUT R13, R12, 0x3ff00000, RZ, 0xfc, !PT ;  /* 0x3ff000000c0d7812 */ /* 0x000fe400078efcff */
[----:B------:R-:W-:Y:S02]  /*4e40*/  MOV R12, R4 ;  /* 0x00000004000c7202 */ /* 0x000fe40000000f00 */
[----:B------:R-:W-:-:S02]  /*4e50*/  FSETP.GEU.AND P2, PT, |R9|, 1.469367938527859385e-39, PT ;  /* 0x001000000900780b */ /* 0x000fc40003f4e200 */
[----:B------:R-:W-:Y:S01]  /*4e60*/  LOP3.LUT R2, R9, 0x7ff00000, RZ, 0xc0, !PT ;  /* 0x7ff0000009027812 */ /* 0x000fe200078ec0ff */
[----:B------:R-:W-:Y:S01]  /*4e70*/  @!P0 DMUL R12, R10, 8.98846567431157953865e+307 ;  /* 0x7fe000000a0c8828 */ /* 0x000fe20000000000 */
[----:B------:R-:W-:-:S04]  /*4e80*/  LOP3.LUT R5, R5, 0x7ff00000, RZ, 0xc0, !PT ;  /* 0x7ff0000005057812 */ /* 0x000fc800078ec0ff */
[C---:B------:R-:W-:Y:S01]  /*4e90*/  ISETP.GE.U32.AND P1, PT, R2.reuse, R5, PT ;  /* 0x000000050200720c */ /* 0x040fe20003f26070 */
[----:B------:R-:W0:Y:S04]  /*4ea0*/  MUFU.RCP64H R7, R13 ;  /* 0x0000000d00077308 */ /* 0x000e280000001800 */
[----:B------:R-:W-:Y:S01]  /*4eb0*/  @!P2 LOP3.LUT R3, R11, 0x7ff00000, RZ, 0xc0, !PT ;  /* 0x7ff000000b03a812 */ /* 0x000fe200078ec0ff */
[----:B------:R-:W-:Y:S01]  /*4ec0*/  @!P2 IMAD.MOV.U32 R24, RZ, RZ, RZ ;  /* 0x000000ffff18a224 */ /* 0x000fe200078e00ff */
[----:B------:R-:W-:Y:S02]  /*4ed0*/  @!P0 LOP3.LUT R5, R13, 0x7ff00000, RZ, 0xc0, !PT ;  /* 0x7ff000000d058812 */ /* 0x000fe400078ec0ff */
[----:B------:R-:W-:Y:S02]  /*4ee0*/  @!P2 ISETP.GE.U32.AND P3, PT, R2, R3, PT ;  /* 0x000000030200a20c */ /* 0x000fe40003f66070 */
[----:B------:R-:W-:Y:S01]  /*4ef0*/  MOV R3, 0x1ca00000 ;  /* 0x1ca0000000037802 */ /* 0x000fe20000000f00 */
[----:B------:R-:W-:-:S03]  /*4f00*/  VIADD R27, R5, 0xffffffff ;  /* 0xffffffff051b7836 */ /* 0x000fc60000000000 */
[----:B------:R-:W-:Y:S01]  /*4f10*/  @!P2 SEL R21, R3, 0x63400000, !P3 ;  /* 0x634000000315a807 */ /* 0x000fe20005800000 */
[----:B0-----:R-:W-:-:S03]  /*4f20*/  DFMA R22, R6, -R12, 1 ;  /* 0x3ff000000616742b */ /* 0x001fc6000000080c */
[----:B------:R-:W-:-:S04]  /*4f30*/  @!P2 LOP3.LUT R4, R21, 0x80000000, R9, 0xf8, !PT ;  /* 0x800000001504a812 */ /* 0x000fc800078ef809 */
[----:B------:R-:W-:Y:S02]  /*4f40*/  @!P2 LOP3.LUT R25, R4, 0x100000, RZ, 0xfc, !PT ;  /* 0x001000000419a812 */ /* 0x000fe400078efcff */
[----:B------:R-:W-:Y:S01]  /*4f50*/  MOV R4, R2 ;  /* 0x0000000200047202 */ /* 0x000fe20000000f00 */
[----:B------:R-:W-:-:S08]  /*4f60*/  DFMA R22, R22, R22, R22 ;  /* 0x000000161616722b */ /* 0x000fd00000000016 */
[----:B------:R-:W-:Y:S01]  /*4f70*/  DFMA R22, R6, R22, R6 ;  /* 0x000000160616722b */ /* 0x000fe20000000006 */
[----:B------:R-:W-:Y:S02]  /*4f80*/  SEL R7, R3, 0x63400000, !P1 ;  /* 0x6340000003077807 */ /* 0x000fe40004800000 */
[----:B------:R-:W-:Y:S02]  /*4f90*/  MOV R6, R8 ;  /* 0x0000000800067202 */ /* 0x000fe40000000f00 */
[----:B------:R-:W-:-:S03]  /*4fa0*/  LOP3.LUT R7, R7, 0x800fffff, R9, 0xf8, !PT ;  /* 0x800fffff07077812 */ /* 0x000fc600078ef809 */
[----:B------:R-:W-:-:S03]  /*4fb0*/  DFMA R20, R22, -R12, 1 ;  /* 0x3ff000001614742b */ /* 0x000fc6000000080c */
[----:B------:R-:W-:-:S05]  /*4fc0*/  @!P2 DFMA R6, R6, 2, -R24 ;  /* 0x400000000606a82b */ /* 0x000fca0000000818 */
[----:B------:R-:W-:-:S05]  /*4fd0*/  DFMA R20, R22, R20, R22 ;  /* 0x000000141614722b */ /* 0x000fca0000000016 */
[----:B------:R-:W-:-:S03]  /*4fe0*/  @!P2 LOP3.LUT R4, R7, 0x7ff00000, RZ, 0xc0, !PT ;  /* 0x7ff000000704a812 */ /* 0x000fc600078ec0ff */
        /* <DEDUP_REMOVED lines=18> */
[----:B------:R-:W-:-:S06]  /*5110*/  DFMA R6, R24, -R12, R6 ;  /* 0x8000000c1806722b */ /* 0x000fcc0000000006 */
[----:B------:R-:W-:-:S04]  /*5120*/  MOV R6, RZ ;  /* 0x000000ff00067202 */ /* 0x000fc80000000f00 */
[C---:B------:R-:W-:Y:S02]  /*5130*/  FSETP.NEU.AND P0, PT, R7.reuse, RZ, PT ;  /* 0x000000ff0700720b */ /* 0x040fe40003f0d000 */
[----:B------:R-:W-:-:S04]  /*5140*/  LOP3.LUT R11, R7, 0x80000000, R11, 0x48, !PT ;  /* 0x80000000070b7812 */ /* 0x000fc800078e480b */
[----:B------:R-:W-:-:S07]  /*5150*/  LOP3.LUT R7, R11, R5, RZ, 0xfc, !PT ;  /* 0x000000050b077212 */ /* 0x000fce00078efcff */
[----:B------:R-:W-:Y:S05]  /*5160*/  @!P0 BRA `(.L_x_7921) ;  /* 0x00000000007c8947 */ /* 0x000fea0003800000 */
[----:B------:R-:W-:Y:S01]  /*5170*/  IADD3 R5, -R8, RZ, RZ ;  /* 0x000000ff08057210 */ /* 0x000fe20007ffe1ff */
[----:B------:R-:W-:Y:S01]  /*5180*/  IMAD.MOV.U32 R4, RZ, RZ, RZ ;  /* 0x000000ffff047224 */ /* 0x000fe200078e00ff */
[----:B------:R-:W-:-:S05]  /*5190*/  DMUL.RP R6, R24, R6 ;  /* 0x0000000618067228 */ /* 0x000fca0000008000 */
[----:B------:R-:W-:-:S05]  /*51a0*/  DFMA R4, R2, -R4, R24 ;  /* 0x800000040204722b */ /* 0x000fca0000000018 */
[----:B------:R-:W-:Y:S02]  /*51b0*/  LOP3.LUT R11, R7, R11, RZ, 0x3c, !PT ;  /* 0x0000000b070b7212 */ /* 0x000fe400078e3cff */
[----:B------:R-:W-:-:S04]  /*51c0*/  IADD3 R4, -R8, -0x43300000, RZ ;  /* 0xbcd0000008047810 */ /* 0x000fc80007ffe1ff */
[----:B------:R-:W-:-:S04]  /*51d0*/  FSETP.NEU.AND P0, PT, |R5|, R4, PT ;  /* 0x000000040500720b */ /* 0x000fc80003f0d200 */
[----:B------:R-:W-:Y:S02]  /*51e0*/  FSEL R2, R6, R2, !P0 ;  /* 0x0000000206027208 */ /* 0x000fe40004000000 */
[----:B------:R-:W-:Y:S01]  /*51f0*/  FSEL R3, R11, R3, !P0 ;  /* 0x000000030b037208 */ /* 0x000fe20004000000 */
[----:B------:R-:W-:Y:S06]  /*5200*/  BRA `(.L_x_7921) ;  /* 0x0000000000547947 */ /* 0x000fec0003800000 */
.L_x_7920:
        /* <DEDUP_REMOVED lines=16> */
.L_x_7923:
[----:B------:R-:W-:Y:S01]  /*5310*/  LOP3.LUT R3, R11, 0x80000, RZ, 0xfc, !PT ;  /* 0x000800000b037812 */ /* 0x000fe200078efcff */
[----:B------:R-:W-:Y:S01]  /*5320*/  IMAD.MOV.U32 R2, RZ, RZ, R10 ;  /* 0x000000ffff027224 */ /* 0x000fe200078e000a */
[----:B------:R-:W-:Y:S06]  /*5330*/  BRA `(.L_x_7921) ;  /* 0x0000000000087947 */ /* 0x000fec0003800000 */
.L_x_7922:
[----:B------:R-:W-:Y:S02]  /*5340*/  LOP3.LUT R3, R9, 0x80000, RZ, 0xfc, !PT ;  /* 0x0008000009037812 */ /* 0x000fe400078efcff */
[----:B------:R-:W-:-:S07]  /*5350*/  MOV R2, R8 ;  /* 0x0000000800027202 */ /* 0x000fce0000000f00 */
.L_x_7921:
[----:B------:R-:W-:Y:S05]  /*5360*/  BSYNC B3 ;  /* 0x0000000000037941 */ /* 0x000fea0003800000 */
.L_x_7919:
[----:B------:R-:W-:Y:S01]  /*5370*/  IMAD.MOV.U32 R5, RZ, RZ, R3 ;  /* 0x000000ffff057224 */ /* 0x000fe200078e0003 */
[----:B------:R-:W-:Y:S01]  /*5380*/  HFMA2.MMA R3, -RZ, RZ, 0, 0 ;  /* 0x00000000ff037435 */ /* 0x000fe200000001ff */
[----:B------:R-:W-:Y:S02]  /*5390*/  MOV R4, R2 ;  /* 0x0000000200047202 */ /* 0x000fe40000000f00 */
[----:B------:R-:W-:-:S04]  /*53a0*/  MOV R2, R0 ;  /* 0x0000000000027202 */ /* 0x000fc80000000f00 */
[----:B------:R-:W-:Y:S05]  /*53b0*/  RET.REL.NODEC R2 `(_ZN2at6native18elementwise_kernelILi128ELi2EZNS0_22gpu_kernel_impl_nocastIZZZNS0_61_GLOBAL__N__b29612f4_23_ActivationMishKernel_cu_9e10b42f_310211mish_kernelERNS_18TensorIteratorBaseEENKUlvE_clEvENKUlvE_clEvEUldE_EEvS5_RKT_EUliE_EEviT1_) ;  /* 0xffffffac02107950 */ /* 0x000fea0003c3ffff */
.L_x_7924:
        /* <DEDUP_REMOVED lines=12> */
.L_x_8569:


//--------------------- .text._ZN2at6native27unrolled_elementwise_kernelIZZZNS0_61_GLOBAL__N__b29612f4_23_ActivationMishKernel_cu_9e10b42f_310211mish_kernelERNS_18TensorIteratorBaseEENKUlvE_clEvENKUlvE_clEvEUldE_St5arrayIPcLm2EELi4E23TrivialOffsetCalculatorILi1EjESC_NS0_6memory15LoadWithoutCastENSD_16StoreWithoutCastEEEviT_T0_T2_T3_T4_T5_ --------------------------
	.section	.text._ZN2at6native27unrolled_elementwise_kernelIZZZNS0_61_GLOBAL__N__b29612f4_23_ActivationMishKernel_cu_9e10b42f_310211mish_kernelERNS_18TensorIteratorBaseEENKUlvE_clEvENKUlvE_clEvEUldE_St5arrayIPcLm2EELi4E23TrivialOffsetCalculatorILi1EjESC_NS0_6memory15LoadWithoutCastENSD_16StoreWithoutCastEEEviT_T0_T2_T3_T4_T5_,"ax",@progbits
	.align	128
        .global         _ZN2at6native27unrolled_elementwise_kernelIZZZNS0_61_GLOBAL__N__b29612f4_23_ActivationMishKernel_cu_9e10b42f_310211mish_kernelERNS_18TensorIteratorBaseEENKUlvE_clEvENKUlvE_clEvEUldE_St5arrayIPcLm2EELi4E23TrivialOffsetCalculatorILi1EjESC_NS0_6memory15LoadWithoutCastENSD_16StoreWithoutCastEEEviT_T0_T2_T3_T4_T5_
        .type           _ZN2at6native27unrolled_elementwise_kernelIZZZNS0_61_GLOBAL__N__b29612f4_23_ActivationMishKernel_cu_9e10b42f_310211mish_kernelERNS_18TensorIteratorBaseEENKUlvE_clEvENKUlvE_clEvEUldE_St5arrayIPcLm2EELi4E23TrivialOffsetCalculatorILi1EjESC_NS0_6memory15LoadWithoutCastENSD_16StoreWithoutCastEEEviT_T0_T2_T3_T4_T5_,@function
        .size           _ZN2at6native27unrolled_elementwise_kernelIZZZNS0_61_GLOBAL__N__b29612f4_23_ActivationMishKernel_cu_9e10b42f_310211mish_kernelERNS_18TensorIteratorBaseEENKUlvE_clEvENKUlvE_clEvEUldE_St5arrayIPcLm2EELi4E23TrivialOffsetCalculatorILi1EjESC_NS0_6memory15LoadWithoutCastENSD_16StoreWithoutCastEEEviT_T0_T2_T3_T4_T5_,(.L_x_8570 - _ZN2at6native27unrolled_elementwise_kernelIZZZNS0_61_GLOBAL__N__b29612f4_23_ActivationMishKernel_cu_9e10b42f_310211mish_kernelERNS_18TensorIteratorBaseEENKUlvE_clEvENKUlvE_clEvEUldE_St5arrayIPcLm2EELi4E23TrivialOffsetCalculatorILi1EjESC_NS0_6memory15LoadWithoutCastENSD_16StoreWithoutCastEEEviT_T0_T2_T3_T4_T5_)
        .other          _ZN2at6native27unrolled_elementwise_kernelIZZZNS0_61_GLOBAL__N__b29612f4_23_ActivationMishKernel_cu_9e10b42f_310211mish_kernelERNS_18TensorIteratorBaseEENKUlvE_clEvENKUlvE_clEvEUldE_St5arrayIPcLm2EELi4E23TrivialOffsetCalculatorILi1EjESC_NS0_6memory15LoadWithoutCastENSD_16StoreWithoutCastEEEviT_T0_T2_T3_T4_T5_,@"STO_CUDA_ENTRY STV_DEFAULT"
_ZN2at6native27unrolled_elementwise_kernelIZZZNS0_61_GLOBAL__N__b29612f4_23_ActivationMishKernel_cu_9e10b42f_310211mish_kernelERNS_18TensorIteratorBaseEENKUlvE_clEvENKUlvE_clEvEUldE_St5arrayIPcLm2EELi4E23TrivialOffsetCalculatorILi1EjESC_NS0_6memory15LoadWithoutCastENSD_16StoreWithoutCastEEEviT_T0_T2_T3_T4_T5_:
.text._ZN2at6native27unrolled_elementwise_kernelIZZZNS0_61_GLOBAL__N__b29612f4_23_ActivationMishKernel_cu_9e10b42f_310211mish_kernelERNS_18TensorIteratorBaseEENKUlvE_clEvENKUlvE_clEvEUldE_St5arrayIPcLm2EELi4E23TrivialOffsetCalculatorILi1EjESC_NS0_6memory15LoadWithoutCastENSD_16StoreWithoutCastEEEviT_T0_T2_T3_T4_T5_:
[----:B------:R-:W-:Y:S01]  /*0000*/  LDC R1, c[0x0][0x28] ;  /* 0x00000a00ff017b82 */ /* 0x000fe20000000800 */
[----:B------:R-:W0:Y:S07]  /*0010*/  S2R R6, SR_CTAID.X ;  /* 0x0000000000067919 */ /* 0x000e2e0000002500 */
[----:B------:R-:W0:Y:S01]  /*0020*/  LDC R3, c[0x0][0x210] ;  /* 0x00008400ff037b82 */ /* 0x000e220000000800 */
[----:B------:R-:W-:Y:S02]  /*0030*/  CS2R R26, SRZ ;  /* 0x00000000001a7805 */ /* 0x000fe4000001ff00 */
[----:B------:R-:W-:Y:S01]  /*0040*/  CS2R R28, SRZ ;  /* 0x00000000001c7805 */ /* 0x000fe2000001ff00 */
[----:B------:R-:W1:Y:S01]  /*0050*/  S2R R5, SR_TID.X ;  /* 0x0000000000057919 */ /* 0x000e620000002100 */
[----:B------:R-:W-:Y:S01]  /*0060*/  ULDC.64 UR4, c[0x0][0x208] ;  /* 0x0000820000047ab9 */ /* 0x000fe20000000a00 */
[----:B0-----:R-:W-:-:S05]  /*0070*/  IMAD R4, R6, -0x200, R3 ;  /* 0xfffffe0006047824 */ /* 0x001fca00078e0203 */
[----:B-1----:R-:W-:-:S13]  /*0080*/  ISETP.GE.AND P2, PT, R5, R4, PT ;  /* 0x000000040500720c */ /* 0x002fda0003f46270 */
[----:B------:R-:W-:Y:S01]  /*0090*/  @!P2 IMAD R7, R6, 0x200, R5 ;  /* 0x000002000607a824 */ /* 0x000fe200078e0205 */
[----:B------:R-:W0:Y:S01]  /*00a0*/  @!P2 LDC.64 R2, c[0x0][0x220] ;  /* 0x00008800ff02ab82 */ /* 0x000e220000000a00 */
[----:B------:R-:W-:-:S05]  /*00b0*/  @!P2 VIADD R5, R5, 0x80 ;  /* 0x000000800505a836 */ /* 0x000fca0000000000 */
[----:B------:R-:W-:-:S13]  /*00c0*/  ISETP.GE.AND P0, PT, R5, R4, PT ;  /* 0x000000040500720c */ /* 0x000fda0003f06270 */
[----:B------:R-:W-:Y:S01]  /*00d0*/  @!P0 IMAD R13, R6, 0x200, R5 ;  /* 0x00000200060d8824 */ /* 0x000fe200078e0205 */
[----:B------:R-:W1:Y:S01]  /*00e0*/  @!P0 LDC.64 R8, c[0x0][0x220] ;  /* 0x00008800ff088b82 */ /* 0x000e620000000a00 */
[----:B------:R-:W-:Y:S02]  /*00f0*/  @!P0 VIADD R5, R5, 0x80 ;  /* 0x0000008005058836 */ /* 0x000fe40000000000 */
[----:B0-----:R-:W-:-:S03]  /*0100*/  @!P2 IMAD.WIDE.U32 R2, R7, 0x8, R2 ;  /* 0x000000080702a825 */ /* 0x001fc600078e0002 */
[----:B------:R-:W-:-:S13]  /*0110*/  ISETP.GE.AND P3, PT, R5, R4, PT ;  /* 0x000000040500720c */ /* 0x000fda0003f66270 */
[----:B------:R-:W-:Y:S01]  /*0120*/  @!P3 IMAD R17, R6, 0x200, R5 ;  /* 0x000002000611b824 */ /* 0x000fe200078e0205 */
[----:B------:R-:W-:Y:S01]  /*0130*/  @!P3 IADD3 R5, R5, 0x80, RZ ;  /* 0x000000800505b810 */ /* 0x000fe20007ffe0ff */
[----:B------:R-:W0:Y:S03]  /*0140*/  @!P3 LDC.64 R10, c[0x0][0x220] ;  /* 0x00008800ff0abb82 */ /* 0x000e260000000a00 */
[----:B------:R-:W-:Y:S01]  /*0150*/  ISETP.GE.AND P1, PT, R5, R4, PT ;  /* 0x000000040500720c */ /* 0x000fe20003f26270 */
[----:B-1----:R-:W-:-:S05]  /*0160*/  @!P0 IMAD.WIDE.U32 R12, R13, 0x8, R8 ;  /* 0x000000080d0c8825 */ /* 0x002fca00078e0008 */
[----:B------:R1:W5:Y:S07]  /*0170*/  @!P0 LDG.E.64 R26, desc[UR4][R12.64] ;  /* 0x000000040c1a8981 */ /* 0x00036e000c1e1b00 */
[----:B------:R-:W2:Y:S01]  /*0180*/  @!P1 LDC.64 R14, c[0x0][0x220] ;  /* 0x00008800ff0e9b82 */ /* 0x000ea20000000a00 */
[----:B------:R-:W-:Y:S02]  /*0190*/  @!P1 IMAD R5, R6, 0x200, R5 ;  /* 0x0000020006059824 */ /* 0x000fe400078e0205 */
[----:B0-----:R-:W-:Y:S01]  /*01a0*/  @!P3 IMAD.WIDE.U32 R16, R17, 0x8, R10 ;  /* 0x000000081110b825 */ /* 0x001fe200078e000a */
[----:B------:R-:W-:-:S04]  /*01b0*/  CS2R R10, SRZ ;  /* 0x00000000000a7805 */ /* 0x000fc8000001ff00 */
[----:B------:R1:W5:Y:S01]  /*01c0*/  @!P3 LDG.E.64 R28, desc[UR4][R16.64] ;  /* 0x00000004101cb981 */ /* 0x000362000c1e1b00 */
[----:B--2---:R-:W-:Y:S01]  /*01d0*/  @!P1 IMAD.WIDE.U32 R8, R5, 0x8, R14 ;  /* 0x0000000805089825 */ /* 0x004fe200078e000e */
[----:B------:R-:W-:-:S04]  /*01e0*/  CS2R R14, SRZ ;  /* 0x00000000000e7805 */ /* 0x000fc8000001ff00 */
[----:B------:R1:W5:Y:S04]  /*01f0*/  @!P1 LDG.E.64 R10, desc[UR4][R8.64] ;  /* 0x00000004080a9981 */ /* 0x000368000c1e1b00 */
[----:B------:R1:W5:Y:S01]  /*0200*/  @!P2 LDG.E.64 R14, desc[UR4][R2.64] ;  /* 0x00000004020ea981 */ /* 0x000362000c1e1b00 */
[----:B------:R-:W-:Y:S04]  /*0210*/  BSSY B1, `(.L_x_7925) ;  /* 0x0000132000017945 */ /* 0x000fe80003800000 */
[----:B------:R-:W-:Y:S05]  /*0220*/  @P2 BRA `(.L_x_7926) ;  /* 0x0000001000c02947 */ /* 0x000fea0003800000 */
[----:B-1----:R-:W-:Y:S01]  /*0230*/  IMAD.MOV.U32 R2, RZ, RZ, 0x652b82fe ;  /* 0x652b82feff027424 */ /* 0x002fe200078e00ff */
[----:B------:R-:W-:Y:S01]  /*0240*/  UMOV UR6, 0xfefa39ef ;  /* 0xfefa39ef00067882 */ /* 0x000fe20000000000 */
[----:B------:R-:W-:Y:S01]  /*0250*/  IMAD.MOV.U32 R3, RZ, RZ, 0x3ff71547 ;  /* 0x3ff71547ff037424 */ /* 0x000fe200078e00ff */
[----:B------:R-:W-:Y:S01]  /*0260*/  UMOV UR7, 0x3fe62e42 ;  /* 0x3fe62e4200077882 */ /* 0x000fe20000000000 */
[----:B-----5:R-:W-:Y:S01]  /*0270*/  FSETP.GEU.FTZ.AND P0, PT, |R15|, 4.1917929649353027344, PT ;  /* 0x4086232b0f00780b */ /* 0x020fe20003f1e200 */
        /* <DEDUP_REMOVED lines=38> */
[----:B------:R-:W-:Y:S01]  /*04e0*/  LEA R13, R2, R9, 0x14 ;  /* 0x00000009020d7211 */ /* 0x000fe200078ea0ff */
        /* <DEDUP_REMOVED lines=15> */
.L_x_7928:
[----:B------:R-:W-:Y:S05]  /*05e0*/  BSYNC B0 ;  /* 0x0000000000007941 */ /* 0x000fea0003800000 */
.L_x_7927:
        /* <DEDUP_REMOVED lines=85> */
.L_x_7930:
        /* <DEDUP_REMOVED lines=19> */
[----:B------:R-:W-:Y:S05]  /*0c70*/  CALL.REL.NOINC `($__internal_17_$__cuda_sm20_div_rn_f64_full) ;  /* 0x0000004400507944 */ /* 0x000fea0003c00000 */
[----:B------:R-:W-:-:S07]  /*0c80*/  IMAD.MOV.U32 R3, RZ, RZ, R31 ;  /* 0x000000ffff037224 */ /* 0x000fce00078e001f */
.L_x_7933:
[----:B------:R-:W-:Y:S05]  /*0c90*/  BSYNC B3 ;  /* 0x0000000000037941 */ /* 0x000fea0003800000 */
.L_x_7932:
        /* <DEDUP_REMOVED lines=29> */
.L_x_7931:
[----:B------:R-:W-:Y:S05]  /*0e70*/  BSYNC B2 ;  /* 0x0000000000027941 */ /* 0x000fea0003800000 */
.L_x_7929:
        /* <DEDUP_REMOVED lines=70> */
.L_x_7935:
        /* <DEDUP_REMOVED lines=35> */
.L_x_7936:
[----:B------:R-:W-:Y:S05]  /*1510*/  BSYNC B0 ;  /* 0x0000000000007941 */ /* 0x000fea0003800000 */
.L_x_7934:
[----:B------:R-:W-:-:S11]  /*1520*/  DMUL R12, R12, R14 ;  /* 0x0000000e0c0c7228 */ /* 0x000fd60000000000 */
.L_x_7926:
[----:B------:R-:W-:Y:S05]  /*1530*/  BSYNC B1 ;  /* 0x0000000000017941 */ /* 0x000fea0003800000 */
.L_x_7925:
[----:B-1----:R-:W0:Y:S01]  /*1540*/  S2R R3, SR_TID.X ;  /* 0x0000000000037919 */ /* 0x002e220000002100 */
[----:B------:R-:W-:Y:S01]  /*1550*/  BSSY B1, `(.L_x_7937) ;  /* 0x0000136000017945 */ /* 0x000fe20003800000 */
[----:B0-----:R-:W-:-:S05]  /*1560*/  VIADD R5, R3, 0x80 ;  /* 0x0000008003057836 */ /* 0x001fca0000000000 */
[----:B------:R-:W-:-:S13]  /*1570*/  ISETP.GE.AND P0, PT, R5, R4, PT ;  /* 0x000000040500720c */ /* 0x000fda0003f06270 */
[----:B------:R-:W-:Y:S05]  /*1580*/  @P0 BRA `(.L_x_7938) ;  /* 0x0000001000c80947 */ /* 0x000fea0003800000 */
[----:B------:R-:W-:Y:S01]  /*1590*/  IMAD.MOV.U32 R8, RZ, RZ, 0x652b82fe ;  /* 0x652b82feff087424 */ /* 0x000fe200078e00ff */
        /* <DEDUP_REMOVED lines=58> */
.L_x_7940:
[----:B------:R-:W-:Y:S05]  /*1940*/  BSYNC B0 ;  /* 0x0000000000007941 */ /* 0x000fea0003800000 */
.L_x_7939:
        /* <DEDUP_REMOVED lines=8> */
[----:B------:R-:W-:-:S10]  /*19d0*/  IMAD.MOV.U32 R17, RZ, RZ, R15 ;  /* 0x000000ffff117224 */ /* 0x000fd400078e000f */
        /* <DEDUP_REMOVED lines=16> */
[----:B------:R-:W-:Y:S01]  /*1ae0*/  UMOV UR6, 0x3ae80f1e ;  /* 0x3ae80f1e00067882 */ /* 0x000fe20000000000 */
[----:B------:R-:W-:Y:S01]  /*1af0*/  IMAD.MOV.U32 R14, RZ, RZ, RZ ;  /* 0x000000ffff0e7224 */ /* 0x000fe200078e00ff */
[----:B------:R-:W-:Y:S01]  /*1b00*/  LOP3.LUT R9, R2, 0x3ff00000, RZ, 0xfc, !PT ;  /* 0x3ff0000002097812 */ /* 0x000fe200078efcff */
[----:B------:R-:W-:Y:S01]  /*1b10*/  IMAD.MOV.U32 R22, RZ, RZ, -0x748574fc ;  /* 0x8b7a8b04ff167424 */ /* 0x000fe200078e00ff */
[----:B------:R-:W-:Y:S01]  /*1b20*/  UMOV UR7, 0x3eb1380b ;  /* 0x3eb1380b00077882 */ /* 0x000fe20000000000 */
[----:B------:R-:W-:Y:S01]  /*1b30*/  IMAD.MOV.U32 R23, RZ, RZ, 0x3ed0ee25 ;  /* 0x3ed0ee25ff177424 */ /* 0x000fe200078e00ff */
[----:B------:R-:W-:Y:S01]  /*1b40*/  ISETP.GE.AND P0, PT, R9, 0x3ff6a09f, PT ;  /* 0x3ff6a09f0900780c */ /* 0x000fe20003f06270 */
[----:B------:R-:W-:Y:S01]  /*1b50*/  UMOV UR8, 0x80000000 ;  /* 0x8000000000087882 */ /* 0x000fe20000000000 */
[----:B------:R-:W-:Y:S01]  /*1b60*/  LEA.HI R0, R5, R0, RZ, 0xc ;  /* 0x0000000005007211 */ /* 0x000fe200078f60ff */
[----:B------:R-:W-:Y:S01]  /*1b70*/  UMOV UR9, 0x43300000 ;  /* 0x4330000000097882 */ /* 0x000fe20000000000 */
[----:B------:R-:W-:-:S09]  /*1b80*/  MOV R31, 0x43300000 ;  /* 0x43300000001f7802 */ /* 0x000fd20000000f00 */
[----:B------:R-:W-:Y:S02]  /*1b90*/  @P0 VIADD R7, R9, 0xfff00000 ;  /* 0xfff0000009070836 */ /* 0x000fe40000000000 */
[----:B------:R-:W-:-:S03]  /*1ba0*/  @P0 VIADD R0, R0, 0x1 ;  /* 0x0000000100000836 */ /* 0x000fc60000000000 */
        /* <DEDUP_REMOVED lines=48> */
.L_x_7942:
        /* <DEDUP_REMOVED lines=19> */
[----:B------:R-:W-:Y:S05]  /*1fe0*/  CALL.REL.NOINC `($__internal_17_$__cuda_sm20_div_rn_f64_full) ;  /* 0x0000003000747944 */ /* 0x000fea0003c00000 */
[----:B------:R-:W-:Y:S01]  /*1ff0*/  IMAD.MOV.U32 R8, RZ, RZ, R2 ;  /* 0x000000ffff087224 */ /* 0x000fe200078e0002 */
[----:B------:R-:W-:-:S07]  /*2000*/  MOV R9, R31 ;  /* 0x0000001f00097202 */ /* 0x000fce0000000f00 */
.L_x_7945:
[----:B------:R-:W-:Y:S05]  /*2010*/  BSYNC B3 ;  /* 0x0000000000037941 */ /* 0x000fea0003800000 */
.L_x_7944:
        /* <DEDUP_REMOVED lines=29> */
.L_x_7943:
[----:B------:R-:W-:Y:S05]  /*21f0*/  BSYNC B2 ;  /* 0x0000000000027941 */ /* 0x000fea0003800000 */
.L_x_7941:
        /* <DEDUP_REMOVED lines=70> */
.L_x_7947:
        /* <DEDUP_REMOVED lines=35> */
.L_x_7948:
[----:B------:R-:W-:Y:S05]  /*2890*/  BSYNC B0 ;  /* 0x0000000000007941 */ /* 0x000fea0003800000 */
.L_x_7946:
[----:B------:R-:W-:-:S11]  /*28a0*/  DMUL R14, R14, R26 ;  /* 0x0000001a0e0e7228 */ /* 0x000fd60000000000 */
.L_x_7938:
[----:B------:R-:W-:Y:S05]  /*28b0*/  BSYNC B1 ;  /* 0x0000000000017941 */ /* 0x000fea0003800000 */
.L_x_7937:
[----:B------:R-:W-:Y:S01]  /*28c0*/  VIADD R5, R3, 0x100 ;  /* 0x0000010003057836 */ /* 0x000fe20000000000 */
[----:B------:R-:W-:Y:S04]  /*28d0*/  BSSY B1, `(.L_x_7949) ;  /* 0x0000135000017945 */ /* 0x000fe80003800000 */
        /* <DEDUP_REMOVED lines=61> */
.L_x_7952:
[----:B------:R-:W-:Y:S05]  /*2cb0*/  BSYNC B0 ;  /* 0x0000000000007941 */ /* 0x000fea0003800000 */
.L_x_7951:
        /* <DEDUP_REMOVED lines=86> */
.L_x_7954:
        /* <DEDUP_REMOVED lines=20> */
[----:B------:R-:W-:Y:S02]  /*3360*/  IMAD.MOV.U32 R8, RZ, RZ, R2 ;  /* 0x000000ffff087224 */ /* 0x000fe400078e0002 */
[----:B------:R-:W-:-:S07]  /*3370*/  IMAD.MOV.U32 R9, RZ, RZ, R31 ;  /* 0x000000ffff097224 */ /* 0x000fce00078e001f */
.L_x_7957:
[----:B------:R-:W-:Y:S05]  /*3380*/  BSYNC B3 ;  /* 0x0000000000037941 */ /* 0x000fea0003800000 */
.L_x_7956:
        /* <DEDUP_REMOVED lines=29> */
.L_x_7955:
[----:B------:R-:W-:Y:S05]  /*3560*/  BSYNC B2 ;  /* 0x0000000000027941 */ /* 0x000fea0003800000 */
.L_x_7953:
        /* <DEDUP_REMOVED lines=70> */
.L_x_7959:
        /* <DEDUP_REMOVED lines=35> */
.L_x_7960:
[----:B------:R-:W-:Y:S05]  /*3c00*/  BSYNC B0 ;  /* 0x0000000000007941 */ /* 0x000fea0003800000 */
.L_x_7958:
[----:B------:R-:W-:-:S11]  /*3c10*/  DMUL R28, R8, R28 ;  /* 0x0000001c081c7228 */ /* 0x000fd60000000000 */
.L_x_7950:
[----:B------:R-:W-:Y:S05]  /*3c20*/  BSYNC B1 ;  /* 0x0000000000017941 */ /* 0x000fea0003800000 */
.L_x_7949:
[----:B------:R-:W-:Y:S01]  /*3c30*/  IADD3 R5, R3, 0x180, RZ ;  /* 0x0000018003057810 */ /* 0x000fe20007ffe0ff */
[----:B------:R-:W-:Y:S03]  /*3c40*/  BSSY B1, `(.L_x_7961) ;  /* 0x0000135000017945 */ /* 0x000fe60003800000 */
        /* <DEDUP_REMOVED lines=61> */
.L_x_7964:
[----:B------:R-:W-:Y:S05]  /*4020*/  BSYNC B0 ;  /* 0x0000000000007941 */ /* 0x000fea0003800000 */
.L_x_7963:
        /* <DEDUP_REMOVED lines=11> */
[----:B------:R-:W-:-:S03]  /*40e0*/  @!P0 IMAD.MOV.U32 R26, RZ, RZ, R16 ;  /* 0x000000ffff1a8224 */ /* 0x000fc600078e0010 */
[----:B------:R-:W-:-:S04]  /*40f0*/  IADD3 R0, R5, -0x1, RZ ;  /* 0xffffffff05007810 */ /* 0x000fc80007ffe0ff */
[----:B------:R-:W-:Y:S01]  /*4100*/  ISETP.GE.U32.AND P1, PT, R0, 0x7fefffff, PT ;  /* 0x7fefffff0000780c */ /* 0x000fe20003f26070 */
[----:B------:R-:W-:Y:S01]  /*4110*/  IMAD.MOV.U32 R0, RZ, RZ, -0x3ff ;  /* 0xfffffc01ff007424 */ /* 0x000fe200078e00ff */
[----:B------:R-:W-:-:S11]  /*4120*/  @!P0 MOV R0, 0xfffffbcb ;  /* 0xfffffbcb00008802 */ /* 0x000fd60000000f00 */
        /* <DEDUP_REMOVED lines=70> */
.L_x_7966:
        /* <DEDUP_REMOVED lines=20> */
[----:B------:R-:W-:Y:S02]  /*46d0*/  IMAD.MOV.U32 R8, RZ, RZ, R2 ;  /* 0x000000ffff087224 */ /* 0x000fe400078e0002 */
[----:B------:R-:W-:-:S07]  /*46e0*/  IMAD.MOV.U32 R9, RZ, RZ, R31 ;  /* 0x000000ffff097224 */ /* 0x000fce00078e001f */
.L_x_7969:
[----:B------:R-:W-:Y:S05]  /*46f0*/  BSYNC B3 ;  /* 0x0000000000037941 */ /* 0x000fea0003800000 */
.L_x_7968:
        /* <DEDUP_REMOVED lines=29> */
.L_x_7967:
[----:B------:R-:W-:Y:S05]  /*48d0*/  BSYNC B2 ;  /* 0x0000000000027941 */ /* 0x000fea0003800000 */
.L_x_7965:
        /* <DEDUP_REMOVED lines=70> */
.L_x_7971:
        /* <DEDUP_REMOVED lines=35> */
.L_x_7972:
[----:B------:R-:W-:Y:S05]  /*4f70*/  BSYNC B0 ;  /* 0x0000000000007941 */ /* 0x000fea0003800000 */
.L_x_7970:
[----:B------:R-:W-:-:S11]  /*4f80*/  DMUL R10, R8, R10 ;  /* 0x0000000a080a7228 */ /* 0x000fd60000000000 */
.L_x_7962:
[----:B------:R-:W-:Y:S05]  /*4f90*/  BSYNC B1 ;  /* 0x0000000000017941 */ /* 0x000fea0003800000 */
.L_x_7961:
[----:B------:R-:W-:Y:S01]  /*4fa0*/  ISETP.GE.AND P0, PT, R3, R4, PT ;  /* 0x000000040300720c */ /* 0x000fe20003f06270 */
[----:B------:R-:W-:Y:S04]  /*4fb0*/  BSSY B0, `(.L_x_7973) ;  /* 0x0000018000007945 */ /* 0x000fe80003800000 */
[----:B------:R-:W-:Y:S08]  /*4fc0*/  BSSY B1, `(.L_x_7974) ;  /* 0x0000010000017945 */ /* 0x000ff00003800000 */
[----:B------:R-:W-:Y:S05]  /*4fd0*/  @P0 BRA `(.L_x_7975) ;  /* 0x0000000000380947 */ /* 0x000fea0003800000 */
[----:B------:R-:W0:Y:S01]  /*4fe0*/  S2R R5, SR_TID.X ;  /* 0x0000000000057919 */ /* 0x000e220000002100 */
[----:B------:R-:W1:Y:S01]  /*4ff0*/  LDC.64 R8, c[0x0][0x218] ;  /* 0x00008600ff087b82 */ /* 0x000e620000000a00 */
[----:B0-----:R-:W-:-:S04]  /*5000*/  IMAD R3, R6, 0x200, R5 ;  /* 0x0000020006037824 */ /* 0x001fc800078e0205 */
[----:B-1----:R-:W-:Y:S01]  /*5010*/  IMAD.WIDE.U32 R8, R3, 0x8, R8 ;  /* 0x0000000803087825 */ /* 0x002fe200078e0008 */
[----:B------:R-:W-:-:S04]  /*5020*/  IADD3 R3, R5, 0x80, RZ ;  /* 0x0000008005037810 */ /* 0x000fc80007ffe0ff */
[----:B------:R0:W-:Y:S01]  /*5030*/  STG.E.64 desc[UR4][R8.64], R12 ;  /* 0x0000000c08007986 */ /* 0x0001e2000c101b04 */
[----:B------:R-:W-:-:S13]  /*5040*/  ISETP.GE.AND P0, PT, R3, R4, PT ;  /* 0x000000040300720c */ /* 0x000fda0003f06270 */
[----:B------:R-:W-:Y:S05]  /*5050*/  @P0 BREAK B1 ;  /* 0x0000000000010942 */ /* 0x000fea0003800000 */
[----:B0-----:R-:W-:Y:S05]  /*5060*/  @P0 BRA `(.L_x_7976) ;  /* 0x0000000000300947 */ /* 0x001fea0003800000 */
[----:B------:R-:W0:Y:S01]  /*5070*/  LDC.64 R8, c[0x0][0x218] ;  /* 0x00008600ff087b82 */ /* 0x000e220000000a00 */
[----:B------:R-:W-:Y:S02]  /*5080*/  IMAD R5, R6, 0x200, R3 ;  /* 0x0000020006057824 */ /* 0x000fe400078e0203 */
[----:B------:R-:W-:Y:S02]  /*5090*/  VIADD R3, R3, 0x80 ;  /* 0x0000008003037836 */ /* 0x000fe40000000000 */
[----:B0-----:R-:W-:-:S05]  /*50a0*/  IMAD.WIDE.U32 R8, R5, 0x8, R8 ;  /* 0x0000000805087825 */ /* 0x001fca00078e0008 */
[----:B-----5:R0:W-:Y:S02]  /*50b0*/  STG.E.64 desc[UR4][R8.64], R14 ;  /* 0x0000000e08007986 */ /* 0x0201e4000c101b04 */
.L_x_7975:
[----:B------:R-:W-:Y:S05]  /*50c0*/  BSYNC B1 ;  /* 0x0000000000017941 */ /* 0x000fea0003800000 */
.L_x_7974:
[----:B------:R-:W-:-:S13]  /*50d0*/  ISETP.GE.AND P0, PT, R3, R4, PT ;  /* 0x000000040300720c */ /* 0x000fda0003f06270 */
[----:B0-----:R-:W0:Y:S01]  /*50e0*/  @!P0 LDC.64 R8, c[0x0][0x218] ;  /* 0x00008600ff088b82 */ /* 0x001e220000000a00 */
[----:B------:R-:W-:Y:S02]  /*50f0*/  @!P0 IMAD R5, R6, 0x200, R3 ;  /* 0x0000020006058824 */ /* 0x000fe400078e0203 */
[----:B------:R-:W-:Y:S02]  /*5100*/  @!P0 VIADD R3, R3, 0x80 ;  /* 0x0000008003038836 */ /* 0x000fe40000000000 */
[----:B0-----:R-:W-:-:S05]  /*5110*/  @!P0 IMAD.WIDE.U32 R8, R5, 0x8, R8 ;  /* 0x0000000805088825 */ /* 0x001fca00078e0008 */
[----:B-----5:R0:W-:Y:S02]  /*5120*/  @!P0 STG.E.64 desc[UR4][R8.64], R28 ;  /* 0x0000001c08008986 */ /* 0x0201e4000c101b04 */
.L_x_7976:
[----:B------:R-:W-:Y:S05]  /*5130*/  BSYNC B0 ;  /* 0x0000000000007941 */ /* 0x000fea0003800000 */
.L_x_7973:
[----:B------:R-:W-:Y:S05]  /*5140*/  WARPSYNC.ALL ;  /* 0x0000000000007948 */ /* 0x000fea0003800000 */
[----:B------:R-:W-:-:S13]  /*5150*/  ISETP.GE.AND P0, PT, R3, R4, PT ;  /* 0x000000040300720c */ /* 0x000fda0003f06270 */
[----:B------:R-:W-:Y:S05]  /*5160*/  @P0 EXIT ;  /* 0x000000000000094d */ /* 0x000fea0003800000 */
[----:B------:R-:W1:Y:S01]  /*5170*/  LDC.64 R4, c[0x0][0x218] ;  /* 0x00008600ff047b82 */ /* 0x000e620000000a00 */
[----:B------:R-:W-:-:S05]  /*5180*/  LEA R3, R6, R3, 0x9 ;  /* 0x0000000306037211 */ /* 0x000fca00078e48ff */
[----:B-1----:R-:W-:-:S05]  /*5190*/  IMAD.WIDE.U32 R2, R3, 0x8, R4 ;  /* 0x0000000803027825 */ /* 0x002fca00078e0004 */
[----:B-----5:R-:W-:Y:S01]  /*51a0*/  STG.E.64 desc[UR4][R2.64], R10 ;  /* 0x0000000a02007986 */ /* 0x020fe2000c101b04 */
[----:B------:R-:W-:Y:S05]  /*51b0*/  EXIT ;  /* 0x000000000000794d */ /* 0x000fea0003800000 */
        .weak           $__internal_17_$__cuda_sm20_div_rn_f64_full
        .type           $__internal_17_$__cuda_sm20_div_rn_f64_full,@function
        .size           $__internal_17_$__cuda_sm20_div_rn_f64_full,(.L_x_8570 - $__internal_17_$__cuda_sm20_div_rn_f64_full)
$__internal_17_$__cuda_sm20_div_rn_f64_full:
[C---:B------:R-:W-:Y:S01]  /*51c0*/  FSETP.GEU.AND P0, PT, |R19|.reuse, 1.469367938527859385e-39, PT ;  /* 0x001000001300780b */ /* 0x040fe20003f0e200 */
[----:B------:R-:W-:Y:S01]  /*51d0*/  IMAD.MOV.U32 R22, RZ, RZ, 0x1 ;  /* 0x00000001ff167424 */ /* 0x000fe200078e00ff */
[----:B------:R-:W-:Y:S01]  /*51e0*/  LOP3.LUT R16, R19, 0x800fffff, RZ, 0xc0, !PT ;  /* 0x800fffff13107812 */ /* 0x000fe200078ec0ff */
[----:B------:R-:W-:Y:S01]  /*51f0*/  IMAD.MOV.U32 R0, RZ, RZ, 0x1ca00000 ;  /* 0x1ca00000ff007424 */ /* 0x000fe200078e00ff */
        /* <DEDUP_REMOVED lines=8> */
[----:B------:R-:W-:Y:S02]  /*5280*/  @!P2 LOP3.LUT R7, R19, 0x7ff00000, RZ, 0xc0, !PT ;  /* 0x7ff000001307a812 */ /* 0x000fe400078ec0ff */
[----:B------:R-:W0:Y:S01]  /*5290*/  MUFU.RCP64H R23, R17 ;  /* 0x0000001100177308 */ /* 0x000e220000001800 */
[----:B------:R-:W-:Y:S02]  /*52a0*/  @!P2 MOV R30, RZ ;  /* 0x000000ff001ea202 */ /* 0x000fe40000000f00 */
[----:B------:R-:W-:Y:S02]  /*52b0*/  @!P2 ISETP.GE.U32.AND P3, PT, R2, R7, PT ;  /* 0x000000070200a20c */ /* 0x000fe40003f66070 */
[----:B------:R-:W-:Y:S02]  /*52c0*/  @!P0 LOP3.LUT R5, R17, 0x7ff00000, RZ, 0xc0, !PT ;  /* 0x7ff0000011058812 */ /* 0x000fe400078ec0ff */
[----:B------:R-:W-:-:S04]  /*52d0*/  @!P2 SEL R7, R0, 0x63400000, !P3 ;  /* 0x634000000007a807 */ /* 0x000fc80005800000 */
[----:B------:R-:W-:-:S04]  /*52e0*/  @!P2 LOP3.LUT R7, R7, 0x80000000, R21, 0xf8, !PT ;  /* 0x800000000707a812 */ /* 0x000fc800078ef815 */
[----:B------:R-:W-:Y:S01]  /*52f0*/  @!P2 LOP3.LUT R31, R7, 0x100000, RZ, 0xfc, !PT ;  /* 0x00100000071fa812 */ /* 0x000fe200078efcff */
[----:B------:R-:W-:Y:S01]  /*5300*/  IMAD.MOV.U32 R7, RZ, RZ, R2 ;  /* 0x000000ffff077224 */ /* 0x000fe200078e0002 */
[----:B0-----:R-:W-:-:S08]  /*5310*/  DFMA R24, R22, -R16, 1 ;  /* 0x3ff000001618742b */ /* 0x001fd00000000810 */
        /* <DEDUP_REMOVED lines=17> */
[----:B------:R-:W-:Y:S01]  /*5430*/  LOP3.LUT R5, R19, 0x7ff00000, RZ, 0xc0, !PT ;  /* 0x7ff0000013057812 */ /* 0x000fe200078ec0ff */
[----:B------:R-:W-:-:S03]  /*5440*/  IMAD.MOV.U32 R20, RZ, RZ, RZ ;  /* 0x000000ffff147224 */ /* 0x000fc600078e00ff */
[CC--:B------:R-:W-:Y:S02]  /*5450*/  VIADDMNMX R7, R2.reuse, -R5.reuse, 0xb9600000, !PT ;  /* 0xb960000002077446 */ /* 0x0c0fe40007800905 */
[----:B------:R-:W-:Y:S02]  /*5460*/  ISETP.GE.U32.AND P0, PT, R2, R5, PT ;  /* 0x000000050200720c */ /* 0x000fe40003f06070 */
[----:B------:R-:W-:Y:S02]  /*5470*/  VIMNMX R7, R7, 0x46a00000, PT ;  /* 0x46a0000007077848 */ /* 0x000fe40003fe0100 */
[----:B------:R-:W-:-:S05]  /*5480*/  SEL R0, R0, 0x63400000, !P0 ;  /* 0x6340000000007807 */ /* 0x000fca0004000000 */
        /* <DEDUP_REMOVED lines=21> */
.L_x_7978:
[----:B------:R-:W-:-:S14]  /*55e0*/  DSETP.NAN.AND P0, PT, R20, R20, PT ;  /* 0x000000141400722a */ /* 0x000fdc0003f08000 */
[----:B------:R-:W-:Y:S05]  /*55f0*/  @P0 BRA `(.L_x_7980) ;  /* 0x0000000000440947 */ /* 0x000fea0003800000 */
[----:B------:R-:W-:-:S14]  /*5600*/  DSETP.NAN.AND P0, PT, R18, R18, PT ;  /* 0x000000121200722a */ /* 0x000fdc0003f08000 */
[----:B------:R-:W-:Y:S05]  /*5610*/  @P0 BRA `(.L_x_7981) ;  /* 0x0000000000300947 */ /* 0x000fea0003800000 */
[----:B------:R-:W-:Y:S01]  /*5620*/  ISETP.NE.AND P0, PT, R7, R5, PT ;  /* 0x000000050700720c */ /* 0x000fe20003f05270 */
[----:B------:R-:W-:Y:S01]  /*5630*/  IMAD.MOV.U32 R31, RZ, RZ, -0x80000 ;  /* 0xfff80000ff1f7424 */ /* 0x000fe200078e00ff */
        /* <DEDUP_REMOVED lines=10> */
.L_x_7981:
[----:B------:R-:W-:Y:S02]  /*56e0*/  LOP3.LUT R31, R19, 0x80000, RZ, 0xfc, !PT ;  /* 0x00080000131f7812 */ /* 0x000fe400078efcff */
[----:B------:R-:W-:Y:S01]  /*56f0*/  MOV R30, R18 ;  /* 0x00000012001e7202 */ /* 0x000fe20000000f00 */
[----:B------:R-:W-:Y:S06]  /*5700*/  BRA `(.L_x_7979) ;  /* 0x0000000000087947 */ /* 0x000fec0003800000 */
.L_x_7980:
[----:B------:R-:W-:Y:S01]  /*5710*/  LOP3.LUT R31, R21, 0x80000, RZ, 0xfc, !PT ;  /* 0x00080000151f7812 */ /* 0x000fe200078efcff */
[----:B------:R-:W-:-:S07]  /*5720*/  IMAD.MOV.U32 R30, RZ, RZ, R20 ;  /* 0x000000ffff1e7224 */ /* 0x000fce00078e0014 */
.L_x_7979:
[----:B------:R-:W-:Y:S05]  /*5730*/  BSYNC B0 ;  /* 0x0000000000007941 */ /* 0x000fea0003800000 */
.L_x_7977:
[----:B------:R-:W-:Y:S02]  /*5740*/  IMAD.MOV.U32 R9, RZ, RZ, 0x0 ;  /* 0x00000000ff097424 */ /* 0x000fe400078e00ff */
[----:B------:R-:W-:Y:S02]  /*5750*/  IMAD.MOV.U32 R2, RZ, RZ, R30 ;  /* 0x000000ffff027224 */ /* 0x000fe400078e001e */
[----:B------:R-:W-:Y:S05]  /*5760*/  RET.REL.NODEC R8 `(_ZN2at6native27unrolled_elementwise_kernelIZZZNS0_61_GLOBAL__N__b29612f4_23_ActivationMishKernel_cu_9e10b42f_310211mish_kernelERNS_18TensorIteratorBaseEENKUlvE_clEvENKUlvE_clEvEUldE_St5arrayIPcLm2EELi4E23TrivialOffsetCalculatorILi1EjESC_NS0_6memory15LoadWithoutCastENSD_16StoreWithoutCastEEEviT_T0_T2_T3_T4_T5_) ;  /* 0xffffffa808247950 */ /* 0x000fea0003c3ffff */
.L_x_7982:
        /* <DEDUP_REMOVED lines=9> */
.L_x_8570:


//--------------------- .text._ZN2at6native29vectorized_elementwise_kernelILi2EZZZNS0_61_GLOBAL__N__b29612f4_23_ActivationMishKernel_cu_9e10b42f_310211mish_kernelERNS_18TensorIteratorBaseEENKUlvE_clEvENKUlvE_clEvEUldE_St5arrayIPcLm2EEEEviT0_T1_ --------------------------
	.section	.text._ZN2at6native29vectorized_elementwise_kernelILi2EZZZNS0_61_GLOBAL__N__b29612f4_23_ActivationMishKernel_cu_9e10b42f_310211mish_kernelERNS_18TensorIteratorBaseEENKUlvE_clEvENKUlvE_clEvEUldE_St5arrayIPcLm2EEEEviT0_T1_,"ax",@progbits
	.align	128
        .global         _ZN2at6native29vectorized_elementwise_kernelILi2EZZZNS0_61_GLOBAL__N__b29612f4_23_ActivationMishKernel_cu_9e10b42f_310211mish_kernelERNS_18TensorIteratorBaseEENKUlvE_clEvENKUlvE_clEvEUldE_St5arrayIPcLm2EEEEviT0_T1_
        .type           _ZN2at6native29vectorized_elementwise_kernelILi2EZZZNS0_61_GLOBAL__N__b29612f4_23_ActivationMishKernel_cu_9e10b42f_310211mish_kernelERNS_18TensorIteratorBaseEENKUlvE_clEvENKUlvE_clEvEUldE_St5arrayIPcLm2EEEEviT0_T1_,@function
        .size           _ZN2at6native29vectorized_elementwise_kernelILi2EZZZNS0_61_GLOBAL__N__b29612f4_23_ActivationMishKernel_cu_9e10b42f_310211mish_kernelERNS_18TensorIteratorBaseEENKUlvE_clEvENKUlvE_clEvEUldE_St5arrayIPcLm2EEEEviT0_T1_,(.L_x_8571 - _ZN2at6native29vectorized_elementwise_kernelILi2EZZZNS0_61_GLOBAL__N__b29612f4_23_ActivationMishKernel_cu_9e10b42f_310211mish_kernelERNS_18TensorIteratorBaseEENKUlvE_clEvENKUlvE_clEvEUldE_St5arrayIPcLm2EEEEviT0_T1_)
        .other          _ZN2at6native29vectorized_elementwise_kernelILi2EZZZNS0_61_GLOBAL__N__b29612f4_23_ActivationMishKernel_cu_9e10b42f_310211mish_kernelERNS_18TensorIteratorBaseEENKUlvE_clEvENKUlvE_clEvEUldE_St5arrayIPcLm2EEEEviT0_T1_,@"STO_CUDA_ENTRY STV_DEFAULT"
_ZN2at6native29vectorized_elementwise_kernelILi2EZZZNS0_61_GLOBAL__N__b29612f4_23_ActivationMishKernel_cu_9e10b42f_310211mish_kernelERNS_18TensorIteratorBaseEENKUlvE_clEvENKUlvE_clEvEUldE_St5arrayIPcLm2EEEEviT0_T1_:
.text._ZN2at6native29vectorized_elementwise_kernelILi2EZZZNS0_61_GLOBAL__N__b29612f4_23_ActivationMishKernel_cu_9e10b42f_310211mish_kernelERNS_18TensorIteratorBaseEENKUlvE_clEvENKUlvE_clEvEUldE_St5arrayIPcLm2EEEEviT0_T1_:
[----:B------:R-:W-:Y:S01]  /*0000*/  LDC R1, c[0x0][0x28] ;  /* 0x00000a00ff017b82 */ /* 0x000fe20000000800 */
[----:B------:R-:W0:Y:S01]  /*0010*/  S2R R7, SR_CTAID.X ;  /* 0x0000000000077919 */ /* 0x000e220000002500 */
[----:B------:R-:W-:Y:S01]  /*0020*/  ULDC UR4, c[0x0][0x210] ;  /* 0x0000840000047ab9 */ /* 0x000fe20000000800 */
[----:B0-----:R-:W-:-:S05]  /*0030*/  IMAD.SHL.U32 R7, R7, 0x400, RZ ;  /* 0x0000040007077824 */ /* 0x001fca00078e00ff */
        /* <DEDUP_REMOVED lines=9> */
[----:B------:R0:W5:Y:S04]  /*00d0*/  LDG.E.128 R20, desc[UR4][R4.64+0x800] ;  /* 0x0008000404147981 */ /* 0x000168000c1e1d00 */
[----:B------:R0:W5:Y:S04]  /*00e0*/  LDG.E.128 R8, desc[UR4][R4.64+0x1000] ;  /* 0x0010000404087981 */ /* 0x000168000c1e1d00 */
[----:B------:R0:W5:Y:S01]  /*00f0*/  LDG.E.128 R12, desc[UR4][R4.64+0x1800] ;  /* 0x00180004040c7981 */ /* 0x000162000c1e1d00 */
[----:B------:R-:W-:Y:S01]  /*0100*/  IMAD.MOV.U32 R2, RZ, RZ, 0x652b82fe ;  /* 0x652b82feff027424 */ /* 0x000fe200078e00ff */
[----:B------:R-:W-:Y:S01]  /*0110*/  UMOV UR6, 0xfefa39ef ;  /* 0xfefa39ef00067882 */ /* 0x000fe20000000000 */
[----:B------:R-:W-:Y:S01]  /*0120*/  IMAD.MOV.U32 R3, RZ, RZ, 0x3ff71547 ;  /* 0x3ff71547ff037424 */ /* 0x000fe200078e00ff */
[----:B------:R-:W-:Y:S01]  /*0130*/  UMOV UR7, 0x3fe62e42 ;  /* 0x3fe62e4200077882 */ /* 0x000fe20000000000 */
[----:B------:R-:W-:Y:S04]  /*0140*/  BSSY B0, `(.L_x_7984) ;  /* 0x0000036000007945 */ /* 0x000fe80003800000 */
        /* <DEDUP_REMOVED lines=53> */
.L_x_7985:
[----:B------:R-:W-:Y:S05]  /*04a0*/  BSYNC B0 ;  /* 0x0000000000007941 */ /* 0x000fea0003800000 */
.L_x_7984:
        /* <DEDUP_REMOVED lines=85> */
.L_x_7987:
        /* <DEDUP_REMOVED lines=19> */
[----:B------:R-:W-:-:S07]  /*0b30*/  MOV R0, 0xb50 ;  /* 0x00000b5000007802 */ /* 0x000fce0000000f00 */
[----:B-----5:R-:W-:Y:S05]  /*0b40*/  CALL.REL.NOINC `($__internal_18_$__cuda_sm20_div_rn_f64_full) ;  /* 0x0000013000207944 */ /* 0x020fea0003c00000 */
.L_x_7990:
[----:B------:R-:W-:Y:S05]  /*0b50*/  BSYNC B2 ;  /* 0x0000000000027941 */ /* 0x000fea0003800000 */
.L_x_7989:
        /* <DEDUP_REMOVED lines=29> */
.L_x_7988:
[----:B------:R-:W-:Y:S05]  /*0d30*/  BSYNC B1 ;  /* 0x0000000000017941 */ /* 0x000fea0003800000 */
.L_x_7986:
        /* <DEDUP_REMOVED lines=70> */
.L_x_7992:
        /* <DEDUP_REMOVED lines=35> */
.L_x_7993:
[----:B------:R-:W-:Y:S05]  /*13d0*/  BSYNC B0 ;  /* 0x0000000000007941 */ /* 0x000fea0003800000 */
.L_x_7991:
[----:B------:R-:W-:Y:S01]  /*13e0*/  IMAD.MOV.U32 R4, RZ, RZ, 0x652b82fe ;  /* 0x652b82feff047424 */ /* 0x000fe200078e00ff */
[----:B------:R-:W-:Y:S01]  /*13f0*/  UMOV UR6, 0xfefa39ef ;  /* 0xfefa39ef00067882 */ /* 0x000fe20000000000 */
[----:B------:R-:W-:Y:S01]  /*1400*/  IMAD.MOV.U32 R5, RZ, RZ, 0x3ff71547 ;  /* 0x3ff71547ff057424 */ /* 0x000fe200078e00ff */
[----:B------:R-:W-:Y:S01]  /*1410*/  UMOV UR7, 0x3fe62e42 ;  /* 0x3fe62e4200077882 */ /* 0x000fe20000000000 */
[----:B------:R-:W-:Y:S01]  /*1420*/  FSETP.GEU.FTZ.AND P0, PT, |R19|, 4.1917929649353027344, PT ;  /* 0x4086232b1300780b */ /* 0x000fe20003f1e200 */
        /* <DEDUP_REMOVED lines=53> */
.L_x_7995:
[----:B------:R-:W-:Y:S05]  /*1780*/  BSYNC B0 ;  /* 0x0000000000007941 */ /* 0x000fea0003800000 */
.L_x_7994:
[C---:B------:R-:W-:Y:S01]  /*1790*/  FSETP.GEU.FTZ.AND P1, PT, R29.reuse, 1.7916666269302368164, PT ;  /* 0x3fe555551d00780b */ /* 0x040fe20003f3e000 */
[----:B------:R-:W-:Y:S01]  /*17a0*/  BSSY B1, `(.L_x_7996) ;  /* 0x0000088000017945 */ /* 0x000fe20003800000 */
[----:B------:R-:W-:Y:S01]  /*17b0*/  FSETP.GT.FTZ.AND P0, PT, R29, -1.6999999284744262695, PT ;  /* 0xbfd999991d00780b */ /* 0x000fe20003f14000 */
[----:B------:R-:W-:-:S12]  /*17c0*/  DMUL R16, R16, R2 ;  /* 0x0000000210107228 */ /* 0x000fd80000000000 */
        /* <DEDUP_REMOVED lines=82> */
.L_x_7997:
        /* <DEDUP_REMOVED lines=21> */
.L_x_8000:
[----:B------:R-:W-:Y:S05]  /*1e40*/  BSYNC B2 ;  /* 0x0000000000027941 */ /* 0x000fea0003800000 */
.L_x_7999:
        /* <DEDUP_REMOVED lines=29> */
.L_x_7998:
[----:B------:R-:W-:Y:S05]  /*2020*/  BSYNC B1 ;  /* 0x0000000000017941 */ /* 0x000fea0003800000 */
.L_x_7996:
        /* <DEDUP_REMOVED lines=70> */
.L_x_8002:
        /* <DEDUP_REMOVED lines=35> */
.L_x_8003:
[----:B------:R-:W-:Y:S05]  /*26c0*/  BSYNC B0 ;  /* 0x0000000000007941 */ /* 0x000fea0003800000 */
.L_x_8001:
        /* <DEDUP_REMOVED lines=58> */
.L_x_8005:
[----:B------:R-:W-:Y:S05]  /*2a70*/  BSYNC B0 ;  /* 0x0000000000007941 */ /* 0x000fea0003800000 */
.L_x_8004:
        /* <DEDUP_REMOVED lines=86> */
.L_x_8007:
        /* <DEDUP_REMOVED lines=20> */
[----:B------:R-:W-:Y:S05]  /*3120*/  CALL.REL.NOINC `($__internal_18_$__cuda_sm20_div_rn_f64_full) ;  /* 0x0000010800a87944 */ /* 0x000fea0003c00000 */
.L_x_8010:
[----:B------:R-:W-:Y:S05]  /*3130*/  BSYNC B2 ;  /* 0x0000000000027941 */ /* 0x000fea0003800000 */
.L_x_8009:
        /* <DEDUP_REMOVED lines=29> */
.L_x_8008:
[----:B------:R-:W-:Y:S05]  /*3310*/  BSYNC B1 ;  /* 0x0000000000017941 */ /* 0x000fea0003800000 */
.L_x_8006:
        /* <DEDUP_REMOVED lines=70> */
.L_x_8012:
        /* <DEDUP_REMOVED lines=35> */
.L_x_8013:
[----:B------:R-:W-:Y:S05]  /*39b0*/  BSYNC B0 ;  /* 0x0000000000007941 */ /* 0x000fea0003800000 */
.L_x_8011:
        /* <DEDUP_REMOVED lines=58> */
.L_x_8015:
[----:B------:R-:W-:Y:S05]  /*3d60*/  BSYNC B0 ;  /* 0x0000000000007941 */ /* 0x000fea0003800000 */
.L_x_8014:
        /* <DEDUP_REMOVED lines=86> */
.L_x_8017:
        /* <DEDUP_REMOVED lines=21> */
.L_x_8020:
[----:B------:R-:W-:Y:S05]  /*4420*/  BSYNC B2 ;  /* 0x0000000000027941 */ /* 0x000fea0003800000 */
.L_x_8019:
        /* <DEDUP_REMOVED lines=29> */
.L_x_8018:
[----:B------:R-:W-:Y:S05]  /*4600*/  BSYNC B1 ;  /* 0x0000000000017941 */ /* 0x000fea0003800000 */
.L_x_8016:
        /* <DEDUP_REMOVED lines=70> */
.L_x_8022:
        /* <DEDUP_REMOVED lines=35> */
.L_x_8023:
[----:B------:R-:W-:Y:S05]  /*4ca0*/  BSYNC B0 ;  /* 0x0000000000007941 */ /* 0x000fea0003800000 */
.L_x_8021:
        /* <DEDUP_REMOVED lines=58> */
.L_x_8025:
[----:B------:R-:W-:Y:S05]  /*5050*/  BSYNC B0 ;  /* 0x0000000000007941 */ /* 0x000fea0003800000 */
.L_x_8024:
        /* <DEDUP_REMOVED lines=86> */
.L_x_8027:
        /* <DEDUP_REMOVED lines=21> */
.L_x_8030:
[----:B------:R-:W-:Y:S05]  /*5710*/  BSYNC B2 ;  /* 0x0000000000027941 */ /* 0x000fea0003800000 */
.L_x_8029:
        /* <DEDUP_REMOVED lines=29> */
.L_x_8028:
[----:B------:R-:W-:Y:S05]  /*58f0*/  BSYNC B1 ;  /* 0x0000000000017941 */ /* 0x000fea0003800000 */
.L_x_8026:
        /* <DEDUP_REMOVED lines=70> */
.L_x_8032:
        /* <DEDUP_REMOVED lines=35> */
.L_x_8033:
[----:B------:R-:W-:Y:S05]  /*5f90*/  BSYNC B0 ;  /* 0x0000000000007941 */ /* 0x000fea0003800000 */
.L_x_8031:
        /* <DEDUP_REMOVED lines=58> */
.L_x_8035:
[----:B------:R-:W-:Y:S05]  /*6340*/  BSYNC B0 ;  /* 0x0000000000007941 */ /* 0x000fea0003800000 */
.L_x_8034:
        /* <DEDUP_REMOVED lines=86> */
.L_x_8037:
        /* <DEDUP_REMOVED lines=21> */
.L_x_8040:
[----:B------:R-:W-:Y:S05]  /*6a00*/  BSYNC B2 ;  /* 0x0000000000027941 */ /* 0x000fea0003800000 */
.L_x_8039:
        /* <DEDUP_REMOVED lines=29> */
.L_x_8038:
[----:B------:R-:W-:Y:S05]  /*6be0*/  BSYNC B1 ;  /* 0x0000000000017941 */ /* 0x000fea0003800000 */
.L_x_8036:
        /* <DEDUP_REMOVED lines=70> */
.L_x_8042:
        /* <DEDUP_REMOVED lines=35> */
.L_x_8043:
[----:B------:R-:W-:Y:S05]  /*7280*/  BSYNC B0 ;  /* 0x0000000000007941 */ /* 0x000fea0003800000 */
.L_x_8041:
        /* <DEDUP_REMOVED lines=58> */
.L_x_8045:
[----:B------:R-:W-:Y:S05]  /*7630*/  BSYNC B0 ;  /* 0x0000000000007941 */ /* 0x000fea0003800000 */
.L_x_8044:
        /* <DEDUP_REMOVED lines=86> */
.L_x_8047:
        /* <DEDUP_REMOVED lines=21> */
.L_x_8050:
[----:B------:R-:W-:Y:S05]  /*7cf0*/  BSYNC B2 ;  /* 0x0000000000027941 */ /* 0x000fea0003800000 */
.L_x_8049:
        /* <DEDUP_REMOVED lines=29> */
.L_x_8048:
[----:B------:R-:W-:Y:S05]  /*7ed0*/  BSYNC B1 ;  /* 0x0000000000017941 */ /* 0x000fea0003800000 */
.L_x_8046:
        /* <DEDUP_REMOVED lines=70> */
.L_x_8052:
        /* <DEDUP_REMOVED lines=35> */
.L_x_8053:
[----:B------:R-:W-:Y:S05]  /*8570*/  BSYNC B0 ;  /* 0x0000000000007941 */ /* 0x000fea0003800000 */
.L_x_8051:
        /* <DEDUP_REMOVED lines=58> */
.L_x_8055:
[----:B------:R-:W-:Y:S05]  /*8920*/  BSYNC B0 ;  /* 0x0000000000007941 */ /* 0x000fea0003800000 */
.L_x_8054:
        /* <DEDUP_REMOVED lines=86> */
.L_x_8057:
        /* <DEDUP_REMOVED lines=21> */
.L_x_8060:
[----:B------:R-:W-:Y:S05]  /*8fe0*/  BSYNC B2 ;  /* 0x0000000000027941 */ /* 0x000fea0003800000 */
.L_x_8059:
        /* <DEDUP_REMOVED lines=29> */
.L_x_8058:
[----:B------:R-:W-:Y:S05]  /*91c0*/  BSYNC B1 ;  /* 0x0000000000017941 */ /* 0x000fea0003800000 */
.L_x_8056:
        /* <DEDUP_REMOVED lines=70> */
.L_x_8062:
        /* <DEDUP_REMOVED lines=35> */
.L_x_8063:
[----:B------:R-:W-:Y:S05]  /*9860*/  BSYNC B0 ;  /* 0x0000000000007941 */ /* 0x000fea0003800000 */
.L_x_8061:
[----:B------:R-:W0:Y:S01]  /*9870*/  S2R R0, SR_CTAID.X ;  /* 0x0000000000007919 */ /* 0x000e220000002500 */
[----:B------:R-:W1:Y:S01]  /*9880*/  LDC.64 R2, c[0x0][0x218] ;  /* 0x00008600ff027b82 */ /* 0x000e620000000a00 */
[----:B------:R-:W-:Y:S01]  /*9890*/  DMUL R14, R14, R4 ;  /* 0x000000040e0e7228 */ /* 0x000fe20000000000 */
[----:B------:R-:W2:Y:S01]  /*98a0*/  S2R R25, SR_TID.X ;  /* 0x0000000000197919 */ /* 0x000ea20000002100 */
[----:B0-----:R-:W-:-:S04]  /*98b0*/  IMAD.SHL.U32 R7, R0, 0x400, RZ ;  /* 0x0000040000077824 */ /* 0x001fc800078e00ff */
[----:B-1----:R-:W-:-:S04]  /*98c0*/  IMAD.WIDE.U32 R2, R7, 0x8, R2 ;  /* 0x0000000807027825 */ /* 0x002fc800078e0002 */
[----:B--2---:R-:W-:-:S05]  /*98d0*/  IMAD.WIDE R2, R25, 0x10, R2 ;  /* 0x0000001019027825 */ /* 0x004fca00078e0202 */
[----:B------:R-:W-:Y:S04]  /*98e0*/  STG.E.128 desc[UR4][R2.64], R16 ;  /* 0x0000001002007986 */ /* 0x000fe8000c101d04 */
[----:B------:R-:W-:Y:S04]  /*98f0*/  STG.E.128 desc[UR4][R2.64+0x800], R20 ;  /* 0x0008001402007986 */ /* 0x000fe8000c101d04 */
[----:B------:R-:W-:Y:S04]  /*9900*/  STG.E.128 desc[UR4][R2.64+0x1000], R8 ;  /* 0x0010000802007986 */ /* 0x000fe8000c101d04 */
[----:B------:R-:W-:Y:S01]  /*9910*/  STG.E.128 desc[UR4][R2.64+0x1800], R12 ;  /* 0x0018000c02007986 */ /* 0x000fe2000c101d04 */
[----:B------:R-:W-:Y:S05]  /*9920*/  EXIT ;  /* 0x000000000000794d */ /* 0x000fea0003800000 */
.L_x_7983:
[----:B------:R-:W0:Y:S01]  /*9930*/  S2R R0, SR_TID.X ;  /* 0x0000000000007919 */ /* 0x000e220000002100 */
[----:B------:R-:W-:Y:S02]  /*9940*/  CS2R R12, SRZ ;  /* 0x00000000000c7805 */ /* 0x000fe4000001ff00 */
[----:B0-----:R-:W-:-:S13]  /*9950*/  ISETP.GE.AND P0, PT, R0, R30, PT ;  /* 0x0000001e0000720c */ /* 0x001fda0003f06270 */
[----:B------:R-:W-:Y:S02]  /*9960*/  @!P0 IMAD.IADD R31, R7, 0x1, R0 ;  /* 0x00000001071f8824 */ /* 0x000fe400078e0200 */
[----:B------:R-:W-:-:S05]  /*9970*/  @!P0 VIADD R0, R0, 0x80 ;  /* 0x0000008000008836 */ /* 0x000fca0000000000 */
[----:B------:R-:W-:-:S13]  /*9980*/  ISETP.GE.AND P6, PT, R0, R30, PT ;  /* 0x0000001e0000720c */ /* 0x000fda0003fc6270 */
[----:B------:R-:W-:Y:S01]  /*9990*/  @!P6 IADD3 R5, R7, R0, RZ ;  /* 0x000000000705e210 */ /* 0x000fe20007ffe0ff */
[----:B------:R-:W-:Y:S01]  /*99a0*/  @!P6 VIADD R0, R0, 0x80 ;  /* 0x000000800000e836 */ /* 0x000fe20000000000 */
[----:B------:R-:W0:Y:S04]  /*99b0*/  @!P6 LDC.64 R2, c[0x0][0x220] ;  /* 0x00008800ff02eb82 */ /* 0x000e280000000a00 */
[----:B------:R-:W-:-:S13]  /*99c0*/  ISETP.GE.AND P5, PT, R0, R30, PT ;  /* 0x0000001e0000720c */ /* 0x000fda0003fa6270 */
[----:B------:R-:W-:Y:S01]  /*99d0*/  @!P5 IMAD.IADD R15, R7, 0x1, R0 ;  /* 0x00000001070fd824 */ /* 0x000fe200078e0200 */
[----:B------:R-:W1:Y:S01]  /*99e0*/  @!P5 LDC.64 R8, c[0x0][0x220] ;  /* 0x00008800ff08db82 */ /* 0x000e620000000a00 */
[----:B------:R-:W-:-:S05]  /*99f0*/  @!P5 VIADD R0, R0, 0x80 ;  /* 0x000000800000d836 */ /* 0x000fca0000000000 */
[CC--:B------:R-:W-:Y:S01]  /*9a00*/  ISETP.GE.AND P4, PT, R0.reuse, R30.reuse, PT ;  /* 0x0000001e0000720c */ /* 0x0c0fe20003f86270 */
[----:B0-----:R-:W-:Y:S02]  /*9a10*/  @!P6 IMAD.WIDE.U32 R4, R5, 0x8, R2 ;  /* 0x000000080504e825 */ /* 0x001fe400078e0002 */
[----:B------:R-:W0:Y:S03]  /*9a20*/  @!P0 LDC.64 R2, c[0x0][0x220] ;  /* 0x00008800ff028b82 */ /* 0x000e260000000a00 */
[----:B------:R2:W5:Y:S07]  /*9a30*/  @!P6 LDG.E.64 R12, desc[UR4][R4.64] ;  /* 0x00000004040ce981 */ /* 0x00056e000c1e1b00 */
[----:B------:R-:W-:Y:S01]  /*9a40*/  @!P4 IMAD.IADD R25, R7, 0x1, R0 ;  /* 0x000000010719c824 */ /* 0x000fe200078e0200 */
[----:B------:R-:W-:Y:S01]  /*9a50*/  @!P4 IADD3 R0, R0, 0x80, RZ ;  /* 0x000000800000c810 */ /* 0x000fe20007ffe0ff */
[----:B------:R-:W3:Y:S03]  /*9a60*/  @!P4 LDC.64 R10, c[0x0][0x220] ;  /* 0x00008800ff0acb82 */ /* 0x000ee60000000a00 */
[----:B------:R-:W-:-:S13]  /*9a70*/  ISETP.GE.AND P3, PT, R0, R30, PT ;  /* 0x0000001e0000720c */ /* 0x000fda0003f66270 */
[----:B------:R-:W-:Y:S01]  /*9a80*/  @!P3 IMAD.IADD R27, R7, 0x1, R0 ;  /* 0x00000001071bb824 */ /* 0x000fe200078e0200 */
[----:B------:R-:W4:Y:S01]  /*9a90*/  @!P3 LDC.64 R18, c[0x0][0x220] ;  /* 0x00008800ff12bb82 */ /* 0x000f220000000a00 */
[----:B------:R-:W-:-:S05]  /*9aa0*/  @!P3 VIADD R0, R0, 0x80 ;  /* 0x000000800000b836 */ /* 0x000fca0000000000 */
[----:B------:R-:W-:-:S13]  /*9ab0*/  ISETP.GE.AND P2, PT, R0, R30, PT ;  /* 0x0000001e0000720c */ /* 0x000fda0003f46270 */
[----:B------:R-:W-:Y:S01]  /*9ac0*/  @!P2 IMAD.IADD R33, R7, 0x1, R0 ;  /* 0x000000010721a824 */ /* 0x000fe200078e0200 */
[----:B------:R-:W0:Y:S01]  /*9ad0*/  @!P2 LDC.64 R20, c[0x0][0x220] ;  /* 0x00008800ff14ab82 */ /* 0x000e220000000a00 */
[----:B------:R-:W-:-:S05]  /*9ae0*/  @!P2 VIADD R0, R0, 0x80 ;  /* 0x000000800000a836 */ /* 0x000fca0000000000 */
[----:B------:R-:W-:-:S13]  /*9af0*/  ISETP.GE.AND P1, PT, R0, R30, PT ;  /* 0x0000001e0000720c */ /* 0x000fda0003f26270 */
[----:B------:R-:W-:Y:S01]  /*9b00*/  @!P1 IADD3 R35, R7, R0, RZ ;  /* 0x0000000007239210 */ /* 0x000fe20007ffe0ff */
[----:B------:R-:W-:Y:S01]  /*9b10*/  @!P1 VIADD R0, R0, 0x80 ;  /* 0x0000008000009836 */ /* 0x000fe20000000000 */
[----:B------:R-:W0:Y:S04]  /*9b20*/  @!P1 LDC.64 R22, c[0x0][0x220] ;  /* 0x00008800ff169b82 */ /* 0x000e280000000a00 */
[----:B------:R-:W-:-:S13]  /*9b30*/  ISETP.GE.AND P6, PT, R0, R30, PT ;  /* 0x0000001e0000720c */ /* 0x000fda0003fc6270 */
[----:B------:R-:W0:Y:S01]  /*9b40*/  @!P6 LDC.64 R28, c[0x0][0x220] ;  /* 0x00008800ff1ceb82 */ /* 0x000e220000000a00 */
[----:B--2---:R-:W-:Y:S01]  /*9b50*/  @!P6 IMAD.IADD R5, R7, 0x1, R0 ;  /* 0x000000010705e824 */ /* 0x004fe200078e0200 */
[----:B------:R-:W-:Y:S01]  /*9b60*/  CS2R R16, SRZ ;  /* 0x0000000000107805 */ /* 0x000fe2000001ff00 */
[----:B-1----:R-:W-:Y:S01]  /*9b70*/  @!P5 IMAD.WIDE.U32 R8, R15, 0x8, R8 ;  /* 0x000000080f08d825 */ /* 0x002fe200078e0008 */
[----:B------:R-:W-:-:S03]  /*9b80*/  CS2R R14, SRZ ;  /* 0x00000000000e7805 */ /* 0x000fc6000001ff00 */
[----:B---3--:R-:W-:Y:S01]  /*9b90*/  @!P4 IMAD.WIDE.U32 R24, R25, 0x8, R10 ;  /* 0x000000081918c825 */ /* 0x008fe200078e000a */
[----:B------:R-:W-:Y:S02]  /*9ba0*/  CS2R R10, SRZ ;  /* 0x00000000000a7805 */ /* 0x000fe4000001ff00 */
[----:B------:R1:W5:Y:S01]  /*9bb0*/  @!P5 LDG.E.64 R14, desc[UR4][R8.64] ;  /* 0x00000004080ed981 */ /* 0x000362000c1e1b00 */
[----:B----4-:R-:W-:Y:S01]  /*9bc0*/  @!P3 IMAD.WIDE.U32 R26, R27, 0x8, R18 ;  /* 0x000000081b1ab825 */ /* 0x010fe200078e0012 */
[----:B------:R-:W-:Y:S02]  /*9bd0*/  CS2R R18, SRZ ;  /* 0x0000000000127805 */ /* 0x000fe4000001ff00 */
[----:B------:R1:W5:Y:S01]  /*9be0*/  @!P4 LDG.E.64 R16, desc[UR4][R24.64] ;  /* 0x000000041810c981 */ /* 0x000362000c1e1b00 */
[----:B0-----:R-:W-:Y:S01]  /*9bf0*/  @!P2 IMAD.WIDE.U32 R32, R33, 0x8, R20 ;  /* 0x000000082120a825 */ /* 0x001fe200078e0014 */
[----:B------:R-:W-:Y:S02]  /*9c00*/  CS2R R20, SRZ ;  /* 0x0000000000147805 */ /* 0x000fe4000001ff00 */
[----:B------:R1:W5:Y:S01]  /*9c10*/  @!P3 LDG.E.64 R18, desc[UR4][R26.64] ;  /* 0x000000041a12b981 */ /* 0x000362000c1e1b00 */
[----:B------:R-:W-:Y:S01]  /*9c20*/  @!P1 IMAD.WIDE.U32 R34, R35, 0x8, R22 ;  /* 0x0000000823229825 */ /* 0x000fe200078e0016 */
[----:B------:R-:W-:-:S02]  /*9c30*/  CS2R R22, SRZ ;  /* 0x0000000000167805 */ /* 0x000fc4000001ff00 */
[----:B------:R1:W5:Y:S01]  /*9c40*/  @!P2 LDG.E.64 R20, desc[UR4][R32.64] ;  /* 0x000000042014a981 */ /* 0x000362000c1e1b00 */
[----:B------:R-:W-:Y:S01]  /*9c50*/  @!P6 IMAD.WIDE.U32 R4, R5, 0x8, R28 ;  /* 0x000000080504e825 */ /* 0x000fe200078e001c */
[----:B------:R-:W-:Y:S02]  /*9c60*/  CS2R R28, SRZ ;  /* 0x00000000001c7805 */ /* 0x000fe4000001ff00 */
[----:B------:R1:W5:Y:S01]  /*9c70*/  @!P1 LDG.E.64 R22, desc[UR4][R34.64] ;  /* 0x0000000422169981 */ /* 0x000362000c1e1b00 */
[----:B------:R-:W-:-:S03]  /*9c80*/  @!P0 IMAD.WIDE.U32 R2, R31, 0x8, R2 ;  /* 0x000000081f028825 */ /* 0x000fc600078e0002 */
        /* <DEDUP_REMOVED lines=63> */
.L_x_8067:
[----:B------:R-:W-:Y:S05]  /*a080*/  BSYNC B0 ;  /* 0x0000000000007941 */ /* 0x000fea0003800000 */
.L_x_8066:
        /* <DEDUP_REMOVED lines=85> */
.L_x_8069:
        /* <DEDUP_REMOVED lines=21> */
[----:B------:R-:W-:Y:S05]  /*a730*/  CALL.REL.NOINC `($__internal_18_$__cuda_sm20_div_rn_f64_full) ;  /* 0x0000009400247944 */ /* 0x000fea0003c00000 */
.L_x_8072:
[----:B------:R-:W-:Y:S05]  /*a740*/  BSYNC B3 ;  /* 0x0000000000037941 */ /* 0x000fea0003800000 */
.L_x_8071:
        /* <DEDUP_REMOVED lines=29> */
.L_x_8070:
[----:B------:R-:W-:Y:S05]  /*a920*/  BSYNC B2 ;  /* 0x0000000000027941 */ /* 0x000fea0003800000 */
.L_x_8068:
        /* <DEDUP_REMOVED lines=70> */
.L_x_8074:
        /* <DEDUP_REMOVED lines=35> */
.L_x_8075:
[----:B------:R-:W-:Y:S05]  /*afc0*/  BSYNC B0 ;  /* 0x0000000000007941 */ /* 0x000fea0003800000 */
.L_x_8073:
[----:B------:R-:W-:-:S11]  /*afd0*/  DMUL R8, R8, R10 ;  /* 0x0000000a08087228 */ /* 0x000fd60000000000 */
.L_x_8065:
[----:B------:R-:W-:Y:S05]  /*afe0*/  BSYNC B1 ;  /* 0x0000000000017941 */ /* 0x000fea0003800000 */
.L_x_8064:
[----:B-1----:R-:W0:Y:S01]  /*aff0*/  S2R R3, SR_TID.X ;  /* 0x0000000000037919 */ /* 0x002e220000002100 */
[----:B------:R-:W-:Y:S01]  /*b000*/  BSSY B1, `(.L_x_8076) ;  /* 0x0000135000017945 */ /* 0x000fe20003800000 */
[----:B0-----:R-:W-:-:S04]  /*b010*/  IADD3 R3, R3, 0x80, RZ ;  /* 0x0000008003037810 */ /* 0x001fc80007ffe0ff */
        /* <DEDUP_REMOVED lines=58> */
[----:B------:R-:W-:Y:S01]  /*b3c0*/  @!P0 MOV R2, R4 ;  /* 0x0000000400028202 */ /* 0x000fe20000000f00 */
[----:B------:R-:W-:-:S06]  /*b3d0*/  @!P0 IMAD.MOV.U32 R4, RZ, RZ, RZ ;  /* 0x000000ffff048224 */ /* 0x000fcc00078e00ff */
[----:B------:R-:W-:-:S11]  /*b3e0*/  @!P0 DMUL R10, R2, R4 ;  /* 0x00000004020a8228 */ /* 0x000fd60000000000 */
.L_x_8079:
[----:B------:R-:W-:Y:S05]  /*b3f0*/  BSYNC B0 ;  /* 0x0000000000007941 */ /* 0x000fea0003800000 */
.L_x_8078:
        /* <DEDUP_REMOVED lines=85> */
.L_x_8081:
        /* <DEDUP_REMOVED lines=21> */
[----:B------:R-:W-:Y:S05]  /*baa0*/  CALL.REL.NOINC `($__internal_18_$__cuda_sm20_div_rn_f64_full) ;  /* 0x0000008000487944 */ /* 0x000fea0003c00000 */
.L_x_8084:
[----:B------:R-:W-:Y:S05]  /*bab0*/  BSYNC B3 ;  /* 0x0000000000037941 */ /* 0x000fea0003800000 */
.L_x_8083:
        /* <DEDUP_REMOVED lines=29> */
.L_x_8082:
[----:B------:R-:W-:Y:S05]  /*bc90*/  BSYNC B2 ;  /* 0x0000000000027941 */ /* 0x000fea0003800000 */
.L_x_8080:
        /* <DEDUP_REMOVED lines=70> */
.L_x_8086:
        /* <DEDUP_REMOVED lines=35> */
.L_x_8087:
[----:B------:R-:W-:Y:S05]  /*c330*/  BSYNC B0 ;  /* 0x0000000000007941 */ /* 0x000fea0003800000 */
.L_x_8085:
[----:B------:R-:W-:-:S11]  /*c340*/  DMUL R10, R10, R12 ;  /* 0x0000000c0a0a7228 */ /* 0x000fd60000000000 */
.L_x_8077:
[----:B------:R-:W-:Y:S05]  /*c350*/  BSYNC B1 ;  /* 0x0000000000017941 */ /* 0x000fea0003800000 */
.L_x_8076:
[----:B------:R-:W0:Y:S01]  /*c360*/  S2R R3, SR_TID.X ;  /* 0x0000000000037919 */ /* 0x000e220000002100 */
[----:B------:R-:W-:Y:S01]  /*c370*/  BSSY B1, `(.L_x_8088) ;  /* 0x0000135000017945 */ /* 0x000fe20003800000 */
[----:B0-----:R-:W-:-:S05]  /*c380*/  VIADD R3, R3, 0x100 ;  /* 0x0000010003037836 */ /* 0x001fca0000000000 */
[----:B------:R-:W-:-:S13]  /*c390*/  ISETP.GE.AND P0, PT, R3, R30, PT ;  /* 0x0000001e0300720c */ /* 0x000fda0003f06270 */
[----:B------:R-:W-:Y:S05]  /*c3a0*/  @P0 BRA `(.L_x_8089) ;  /* 0x0000001000c40947 */ /* 0x000fea0003800000 */
[----:B------:R-:W-:Y:S01]  /*c3b0*/  IMAD.MOV.U32 R2, RZ, RZ, 0x652b82fe ;  /* 0x652b82feff027424 */ /* 0x000fe200078e00ff */
[----:B------:R-:W-:Y:S01]  /*c3c0*/  MOV R3, 0x3ff71547 ;  /* 0x3ff7154700037802 */ /* 0x000fe20000000f00 */
[----:B------:R-:W-:Y:S01]  /*c3d0*/  UMOV UR6, 0xfefa39ef ;  /* 0xfefa39ef00067882 */ /* 0x000fe20000000000 */
[----:B------:R-:W-:Y:S01]  /*c3e0*/  UMOV UR7, 0x3fe62e42 ;  /* 0x3fe62e4200077882 */ /* 0x000fe20000000000 */
[----:B-----5:R-:W-:Y:S01]  /*c3f0*/  FSETP.GEU.FTZ.AND P0, PT, |R15|, 4.1917929649353027344, PT ;  /* 0x4086232b0f00780b */ /* 0x020fe20003f1e200 */
        /* <DEDUP_REMOVED lines=51> */
[----:B------:R-:W-:Y:S01]  /*c730*/  @!P0 IMAD.MOV.U32 R2, RZ, RZ, R4 ;  /* 0x000000ffff028224 */ /* 0x000fe200078e0004 */
[----:B------:R-:W-:-:S06]  /*c740*/  @!P0 MOV R4, RZ ;  /* 0x000000ff00048202 */ /* 0x000fcc0000000f00 */
[----:B------:R-:W-:-:S11]  /*c750*/  @!P0 DMUL R12, R2, R4 ;  /* 0x00000004020c8228 */ /* 0x000fd60000000000 */
.L_x_8091:
[----:B------:R-:W-:Y:S05]  /*c760*/  BSYNC B0 ;  /* 0x0000000000007941 */ /* 0x000fea0003800000 */
.L_x_8090:
        /* <DEDUP_REMOVED lines=85> */
.L_x_8093:
        /* <DEDUP_REMOVED lines=21> */
[----:B------:R-:W-:Y:S05]  /*ce10*/  CALL.REL.NOINC `($__internal_18_$__cuda_sm20_div_rn_f64_full) ;  /* 0x0000006c006c7944 */ /* 0x000fea0003c00000 */
.L_x_8096:
[----:B------:R-:W-:Y:S05]  /*ce20*/  BSYNC B3 ;  /* 0x0000000000037941 */ /* 0x000fea0003800000 */
.L_x_8095:
        /* <DEDUP_REMOVED lines=29> */
.L_x_8094:
[----:B------:R-:W-:Y:S05]  /*d000*/  BSYNC B2 ;  /* 0x0000000000027941 */ /* 0x000fea0003800000 */
.L_x_8092:
        /* <DEDUP_REMOVED lines=70> */
.L_x_8098:
        /* <DEDUP_REMOVED lines=35> */
.L_x_8099:
[----:B------:R-:W-:Y:S05]  /*d6a0*/  BSYNC B0 ;  /* 0x0000000000007941 */ /* 0x000fea0003800000 */
.L_x_8097:
[----:B------:R-:W-:-:S11]  /*d6b0*/  DMUL R12, R12, R14 ;  /* 0x0000000e0c0c7228 */ /* 0x000fd60000000000 */
.L_x_8089:
[----:B------:R-:W-:Y:S05]  /*d6c0*/  BSYNC B1 ;  /* 0x0000000000017941 */ /* 0x000fea0003800000 */
.L_x_8088:
[----:B------:R-:W0:Y:S01]  /*d6d0*/  S2R R3, SR_TID.X ;  /* 0x0000000000037919 */ /* 0x000e220000002100 */
        /* <DEDUP_REMOVED lines=60> */
[----:B------:R-:W-:Y:S02]  /*daa0*/  @!P0 IMAD.MOV.U32 R2, RZ, RZ, R4 ;  /* 0x000000ffff028224 */ /* 0x000fe400078e0004 */
[----:B------:R-:W-:-:S06]  /*dab0*/  @!P0 IMAD.MOV.U32 R4, RZ, RZ, RZ ;  /* 0x000000ffff048224 */ /* 0x000fcc00078e00ff */
[----:B------:R-:W-:-:S11]  /*dac0*/  @!P0 DMUL R14, R2, R4 ;  /* 0x00000004020e8228 */ /* 0x000fd60000000000 */
.L_x_8103:
[----:B------:R-:W-:Y:S05]  /*dad0*/  BSYNC B0 ;  /* 0x0000000000007941 */ /* 0x000fea0003800000 */
.L_x_8102:
        /* <DEDUP_REMOVED lines=85> */
.L_x_8105:
        /* <DEDUP_REMOVED lines=22> */
.L_x_8108:
[----:B------:R-:W-:Y:S05]  /*e190*/  BSYNC B3 ;  /* 0x0000000000037941 */ /* 0x000fea0003800000 */
.L_x_8107:
        /* <DEDUP_REMOVED lines=29> */
.L_x_8106:
[----:B------:R-:W-:Y:S05]  /*e370*/  BSYNC B2 ;  /* 0x0000000000027941 */ /* 0x000fea0003800000 */
.L_x_8104:
        /* <DEDUP_REMOVED lines=70> */
.L_x_8110:
        /* <DEDUP_REMOVED lines=35> */
.L_x_8111:
[----:B------:R-:W-:Y:S05]  /*ea10*/  BSYNC B0 ;  /* 0x0000000000007941 */ /* 0x000fea0003800000 */
.L_x_8109:
[----:B------:R-:W-:-:S11]  /*ea20*/  DMUL R14, R14, R16 ;  /* 0x000000100e0e7228 */ /* 0x000fd60000000000 */
.L_x_8101:
[----:B------:R-:W-:Y:S05]  /*ea30*/  BSYNC B1 ;  /* 0x0000000000017941 */ /* 0x000fea0003800000 */
.L_x_8100:
[----:B------:R-:W0:Y:S01]  /*ea40*/  S2R R3, SR_TID.X ;  /* 0x0000000000037919 */ /* 0x000e220000002100 */
        /* <DEDUP_REMOVED lines=63> */
.L_x_8115:
[----:B------:R-:W-:Y:S05]  /*ee40*/  BSYNC B0 ;  /* 0x0000000000007941 */ /* 0x000fea0003800000 */
.L_x_8114:
        /* <DEDUP_REMOVED lines=85> */
.L_x_8117:
        /* <DEDUP_REMOVED lines=22> */
.L_x_8120:
[----:B------:R-:W-:Y:S05]  /*f500*/  BSYNC B3 ;  /* 0x0000000000037941 */ /* 0x000fea0003800000 */
.L_x_8119:
        /* <DEDUP_REMOVED lines=29> */
.L_x_8118:
[----:B------:R-:W-:Y:S05]  /*f6e0*/  BSYNC B2 ;  /* 0x0000000000027941 */ /* 0x000fea0003800000 */
.L_x_8116:
        /* <DEDUP_REMOVED lines=70> */
.L_x_8122:
        /* <DEDUP_REMOVED lines=35> */
.L_x_8123:
[----:B------:R-:W-:Y:S05]  /*fd80*/  BSYNC B0 ;  /* 0x0000000000007941 */ /* 0x000fea0003800000 */
.L_x_8121:
[----:B------:R-:W-:-:S11]  /*fd90*/  DMUL R16, R16, R18 ;  /* 0x0000001210107228 */ /* 0x000fd60000000000 */
.L_x_8113:
[----:B------:R-:W-:Y:S05]  /*fda0*/  BSYNC B1 ;  /* 0x0000000000017941 */ /* 0x000fea0003800000 */
.L_x_8112:
[----:B------:R-:W0:Y:S01]  /*fdb0*/  S2R R3, SR_TID.X ;  /* 0x0000000000037919 */ /* 0x000e220000002100 */
[----:B------:R-:W-:Y:S01]  /*fdc0*/  BSSY B1, `(.L_x_8124) ;  /* 0x0000135000017945 */ /* 0x000fe20003800000 */
[----:B0-----:R-:W-:-:S05]  /*fdd0*/  VIADD R3, R3, 0x280 ;  /* 0x0000028003037836 */ /* 0x001fca0000000000 */
[----:B------:R-:W-:-:S13]  /*fde0*/  ISETP.GE.AND P0, PT, R3, R30, PT ;  /* 0x0000001e0300720c */ /* 0x000fda0003f06270 */
[----:B------:R-:W-:Y:S05]  /*fdf0*/  @P0 BRA `(.L_x_8125) ;  /* 0x0000001000c40947 */ /* 0x000fea0003800000 */
[----:B------:R-:W-:Y:S01]  /*fe00*/  MOV R2, 0x652b82fe ;  /* 0x652b82fe00027802 */ /* 0x000fe20000000f00 */
[----:B------:R-:W-:Y:S01]  /*fe10*/  IMAD.MOV.U32 R3, RZ, RZ, 0x3ff71547 ;  /* 0x3ff71547ff037424 */ /* 0x000fe200078e00ff */
        /* <DEDUP_REMOVED lines=57> */
.L_x_8127:
[----:B------:R-:W-:Y:S05]  /*101b0*/  BSYNC B0 ;  /* 0x0000000000007941 */ /* 0x000fea0003800000 */
.L_x_8126:
        /* <DEDUP_REMOVED lines=85> */
.L_x_8129:
        /* <DEDUP_REMOVED lines=22> */
.L_x_8132:
[----:B------:R-:W-:Y:S05]  /*10870*/  BSYNC B3 ;  /* 0x0000000000037941 */ /* 0x000fea0003800000 */
.L_x_8131:
        /* <DEDUP_REMOVED lines=29> */
.L_x_8130:
[----:B------:R-:W-:Y:S05]  /*10a50*/  BSYNC B2 ;  /* 0x0000000000027941 */ /* 0x000fea0003800000 */
.L_x_8128:
        /* <DEDUP_REMOVED lines=70> */
.L_x_8134:
        /* <DEDUP_REMOVED lines=35> */
.L_x_8135:
[----:B------:R-:W-:Y:S05]  /*110f0*/  BSYNC B0 ;  /* 0x0000000000007941 */ /* 0x000fea0003800000 */
.L_x_8133:
[----:B------:R-:W-:-:S11]  /*11100*/  DMUL R18, R18, R20 ;  /* 0x0000001412127228 */ /* 0x000fd60000000000 */
.L_x_8125:
[----:B------:R-:W-:Y:S05]  /*11110*/  BSYNC B1 ;  /* 0x0000000000017941 */ /* 0x000fea0003800000 */
.L_x_8124:
        /* <DEDUP_REMOVED lines=64> */
.L_x_8139:
[----:B------:R-:W-:Y:S05]  /*11520*/  BSYNC B0 ;  /* 0x0000000000007941 */ /* 0x000fea0003800000 */
.L_x_8138:
        /* <DEDUP_REMOVED lines=85> */
.L_x_8141:
        /* <DEDUP_REMOVED lines=22> */
.L_x_8144:
[----:B------:R-:W-:Y:S05]  /*11be0*/  BSYNC B3 ;  /* 0x0000000000037941 */ /* 0x000fea0003800000 */
.L_x_8143:
        /* <DEDUP_REMOVED lines=29> */
.L_x_8142:
[----:B------:R-:W-:Y:S05]  /*11dc0*/  BSYNC B2 ;  /* 0x0000000000027941 */ /* 0x000fea0003800000 */
.L_x_8140:
        /* <DEDUP_REMOVED lines=70> */
.L_x_8146:
        /* <DEDUP_REMOVED lines=35> */
.L_x_8147:
[----:B------:R-:W-:Y:S05]  /*12460*/  BSYNC B0 ;  /* 0x0000000000007941 */ /* 0x000fea0003800000 */
.L_x_8145:
[----:B------:R-:W-:-:S11]  /*12470*/  DMUL R20, R20, R22 ;  /* 0x0000001614147228 */ /* 0x000fd60000000000 */
.L_x_8137:
[----:B------:R-:W-:Y:S05]  /*12480*/  BSYNC B1 ;  /* 0x0000000000017941 */ /* 0x000fea0003800000 */
.L_x_8136:
        /* <DEDUP_REMOVED lines=64> */
.L_x_8151:
[----:B------:R-:W-:Y:S05]  /*12890*/  BSYNC B0 ;  /* 0x0000000000007941 */ /* 0x000fea0003800000 */
.L_x_8150:
        /* <DEDUP_REMOVED lines=85> */
.L_x_8153:
        /* <DEDUP_REMOVED lines=22> */
.L_x_8156:
[----:B------:R-:W-:Y:S05]  /*12f50*/  BSYNC B3 ;  /* 0x0000000000037941 */ /* 0x000fea0003800000 */
.L_x_8155:
        /* <DEDUP_REMOVED lines=29> */
.L_x_8154:
[----:B------:R-:W-:Y:S05]  /*13130*/  BSYNC B2 ;  /* 0x0000000000027941 */ /* 0x000fea0003800000 */
.L_x_8152:
        /* <DEDUP_REMOVED lines=70> */
.L_x_8158:
        /* <DEDUP_REMOVED lines=35> */
.L_x_8159:
[----:B------:R-:W-:Y:S05]  /*137d0*/  BSYNC B0 ;  /* 0x0000000000007941 */ /* 0x000fea0003800000 */
.L_x_8157:
[----:B------:R-:W-:-:S11]  /*137e0*/  DMUL R28, R4, R28 ;  /* 0x0000001c041c7228 */ /* 0x000fd60000000000 */
.L_x_8149:
[----:B------:R-:W-:Y:S05]  /*137f0*/  BSYNC B1 ;  /* 0x0000000000017941 */ /* 0x000fea0003800000 */
.L_x_8148:
[----:B------:R-:W0:Y:S01]  /*13800*/  S2R R0, SR_TID.X ;  /* 0x0000000000007919 */ /* 0x000e220000002100 */
[----:B------:R-:W-:Y:S04]  /*13810*/  BSSY B0, `(.L_x_8160) ;  /* 0x0000033000007945 */ /* 0x000fe80003800000 */
[----:B------:R-:W-:Y:S01]  /*13820*/  BSSY B1, `(.L_x_8161) ;  /* 0x000002b000017945 */ /* 0x000fe20003800000 */
[----:B0-----:R-:W-:-:S13]  /*13830*/  ISETP.GE.AND P0, PT, R0, R30, PT ;  /* 0x0000001e0000720c */ /* 0x001fda0003f06270 */
[----:B------:R-:W0:Y:S01]  /*13840*/  @!P0 LDC.64 R2, c[0x0][0x218] ;  /* 0x00008600ff028b82 */ /* 0x000e220000000a00 */
[----:B------:R-:W-:Y:S01]  /*13850*/  @!P0 IADD3 R5, R7, R0, RZ ;  /* 0x0000000007058210 */ /* 0x000fe20007ffe0ff */
[----:B------:R-:W-:-:S04]  /*13860*/  @!P0 VIADD R0, R0, 0x80 ;  /* 0x0000008000008836 */ /* 0x000fc80000000000 */
[----:B0-----:R-:W-:-:S05]  /*13870*/  @!P0 IMAD.WIDE.U32 R2, R5, 0x8, R2 ;  /* 0x0000000805028825 */ /* 0x001fca00078e0002 */
[----:B------:R0:W-:Y:S01]  /*13880*/  @!P0 STG.E.64 desc[UR4][R2.64], R8 ;  /* 0x0000000802008986 */ /* 0x0001e2000c101b04 */
[----:B------:R-:W-:-:S13]  /*13890*/  ISETP.GE.AND P0, PT, R0, R30, PT ;  /* 0x0000001e0000720c */ /* 0x000fda0003f06270 */
[----:B0-----:R-:W-:Y:S05]  /*138a0*/  @P0 BRA `(.L_x_8162) ;  /* 0x0000000000300947 */ /* 0x001fea0003800000 */
[----:B------:R-:W0:Y:S01]  /*138b0*/  LDC.64 R2, c[0x0][0x218] ;  /* 0x00008600ff027b82 */ /* 0x000e220000000a00 */
[----:B------:R-:W-:Y:S02]  /*138c0*/  IMAD.IADD R5, R7, 0x1, R0 ;  /* 0x0000000107057824 */ /* 0x000fe400078e0200 */
[----:B------:R-:W-:-:S05]  /*138d0*/  VIADD R0, R0, 0x80 ;  /* 0x0000008000007836 */ /* 0x000fca0000000000 */
[----:B------:R-:W-:Y:S01]  /*138e0*/  ISETP.GE.AND P0, PT, R0, R30, PT ;  /* 0x0000001e0000720c */ /* 0x000fe20003f06270 */
[----:B0-----:R-:W-:-:S05]  /*138f0*/  IMAD.WIDE.U32 R2, R5, 0x8, R2 ;  /* 0x0000000805027825 */ /* 0x001fca00078e0002 */
[----:B-----5:R0:W-:Y:S07]  /*13900*/  STG.E.64 desc[UR4][R2.64], R10 ;  /* 0x0000000a02007986 */ /* 0x0201ee000c101b04 */
[----:B------:R-:W-:Y:S05]  /*13910*/  @P0 BRA `(.L_x_8163) ;  /* 0x0000000000300947 */ /* 0x000fea0003800000 */
[----:B0-----:R-:W0:Y:S01]  /*13920*/  LDC.64 R2, c[0x0][0x218] ;  /* 0x00008600ff027b82 */ /* 0x001e220000000a00 */
[----:B------:R-:W-:Y:S01]  /*13930*/  IADD3 R5, R7, R0, RZ ;  /* 0x0000000007057210 */ /* 0x000fe20007ffe0ff */
[----:B------:R-:W-:-:S04]  /*13940*/  VIADD R0, R0, 0x80 ;  /* 0x0000008000007836 */ /* 0x000fc80000000000 */
[----:B0-----:R-:W-:-:S05]  /*13950*/  IMAD.WIDE.U32 R2, R5, 0x8, R2 ;  /* 0x0000000805027825 */ /* 0x001fca00078e0002 */
[----:B------:R0:W-:Y:S02]  /*13960*/  STG.E.64 desc[UR4][R2.64], R12 ;  /* 0x0000000c02007986 */ /* 0x0001e4000c101b04 */
.L_x_8162:
[----:B------:R-:W-:-:S13]  /*13970*/  ISETP.GE.AND P0, PT, R0, R30, PT ;  /* 0x0000001e0000720c */ /* 0x000fda0003f06270 */
[----:B------:R-:W-:Y:S05]  /*13980*/  @P0 BRA `(.L_x_8164) ;  /* 0x0000000000300947 */ /* 0x000fea0003800000 */
[----:B0-----:R-:W0:Y:S01]  /*13990*/  LDC.64 R2, c[0x0][0x218] ;  /* 0x00008600ff027b82 */ /* 0x001e220000000a00 */
[----:B------:R-:W-:Y:S02]  /*139a0*/  IMAD.IADD R5, R7, 0x1, R0 ;  /* 0x0000000107057824 */ /* 0x000fe400078e0200 */
[----:B------:R-:W-:Y:S02]  /*139b0*/  VIADD R0, R0, 0x80 ;  /* 0x0000008000007836 */ /* 0x000fe40000000000 */
[----:B0-----:R-:W-:-:S05]  /*139c0*/  IMAD.WIDE.U32 R2, R5, 0x8, R2 ;  /* 0x0000000805027825 */ /* 0x001fca00078e0002 */
[----:B-----5:R1:W-:Y:S02]  /*139d0*/  STG.E.64 desc[UR4][R2.64], R14 ;  /* 0x0000000e02007986 */ /* 0x0203e4000c101b04 */
.L_x_8163:
[----:B------:R-:W-:-:S13]  /*139e0*/  ISETP.GE.AND P0, PT, R0, R30, PT ;  /* 0x0000001e0000720c */ /* 0x000fda0003f06270 */
[----:B------:R-:W-:Y:S05]  /*139f0*/  @P0 BRA `(.L_x_8165) ;  /* 0x0000000000340947 */ /* 0x000fea0003800000 */
[----:B01----:R-:W0:Y:S01]  /*13a00*/  LDC.64 R2, c[0x0][0x218] ;  /* 0x00008600ff027b82 */ /* 0x003e220000000a00 */
[----:B------:R-:W-:Y:S01]  /*13a10*/  IADD3 R5, R7, R0, RZ ;  /* 0x0000000007057210 */ /* 0x000fe20007ffe0ff */
[----:B------:R-:W-:-:S04]  /*13a20*/  VIADD R0, R0, 0x80 ;  /* 0x0000008000007836 */ /* 0x000fc80000000000 */
[----:B0-----:R-:W-:-:S05]  /*13a30*/  IMAD.WIDE.U32 R2, R5, 0x8, R2 ;  /* 0x0000000805027825 */ /* 0x001fca00078e0002 */
[----:B------:R1:W-:Y:S02]  /*13a40*/  STG.E.64 desc[UR4][R2.64], R16 ;  /* 0x0000001002007986 */ /* 0x0003e4000c101b04 */
.L_x_8164:
[----:B------:R-:W-:-:S13]  /*13a50*/  ISETP.GE.AND P0, PT, R0, R30, PT ;  /* 0x0000001e0000720c */ /* 0x000fda0003f06270 */
[----:B------:R-:W-:Y:S05]  /*13a60*/  @P0 BREAK B1 ;  /* 0x0000000000010942 */ /* 0x000fea0003800000 */
[----:B------:R-:W-:Y:S05]  /*13a70*/  @P0 BRA `(.L_x_8166) ;  /* 0x0000000000300947 */ /* 0x000fea0003800000 */
[----:B01----:R-:W0:Y:S01]  /*13a80*/  LDC.64 R2, c[0x0][0x218] ;  /* 0x00008600ff027b82 */ /* 0x003e220000000a00 */
[----:B------:R-:W-:Y:S02]  /*13a90*/  IMAD.IADD R5, R7, 0x1, R0 ;  /* 0x0000000107057824 */ /* 0x000fe400078e0200 */
[----:B------:R-:W-:Y:S02]  /*13aa0*/  VIADD R0, R0, 0x80 ;  /* 0x0000008000007836 */ /* 0x000fe40000000000 */
[----:B0-----:R-:W-:-:S05]  /*13ab0*/  IMAD.WIDE.U32 R2, R5, 0x8, R2 ;  /* 0x0000000805027825 */ /* 0x001fca00078e0002 */
[----:B-----5:R2:W-:Y:S02]  /*13ac0*/  STG.E.64 desc[UR4][R2.64], R18 ;  /* 0x0000001202007986 */ /* 0x0205e4000c101b04 */
.L_x_8165:
[----:B------:R-:W-:Y:S05]  /*13ad0*/  BSYNC B1 ;  /* 0x0000000000017941 */ /* 0x000fea0003800000 */
.L_x_8161:
[----:B------:R-:W-:-:S13]  /*13ae0*/  ISETP.GE.AND P0, PT, R0, R30, PT ;  /* 0x0000001e0000720c */ /* 0x000fda0003f06270 */
[----:B012---:R-:W0:Y:S01]  /*13af0*/  @!P0 LDC.64 R2, c[0x0][0x218] ;  /* 0x00008600ff028b82 */ /* 0x007e220000000a00 */
[----:B------:R-:W-:Y:S01]  /*13b00*/  @!P0 IADD3 R5, R7, R0, RZ ;  /* 0x0000000007058210 */ /* 0x000fe20007ffe0ff */
[----:B------:R-:W-:-:S04]  /*13b10*/  @!P0 VIADD R0, R0, 0x80 ;  /* 0x0000008000008836 */ /* 0x000fc80000000000 */
[----:B0-----:R-:W-:-:S05]  /*13b20*/  @!P0 IMAD.WIDE.U32 R2, R5, 0x8, R2 ;  /* 0x0000000805028825 */ /* 0x001fca00078e0002 */
[----:B------:R2:W-:Y:S02]  /*13b30*/  @!P0 STG.E.64 desc[UR4][R2.64], R20 ;  /* 0x0000001402008986 */ /* 0x0005e4000c101b04 */
.L_x_8166:
[----:B------:R-:W-:Y:S05]  /*13b40*/  BSYNC B0 ;  /* 0x0000000000007941 */ /* 0x000fea0003800000 */
.L_x_8160:
[----:B------:R-:W-:Y:S05]  /*13b50*/  WARPSYNC.ALL ;  /* 0x0000000000007948 */ /* 0x000fea0003800000 */
[----:B------:R-:W-:-:S13]  /*13b60*/  ISETP.GE.AND P0, PT, R0, R30, PT ;  /* 0x0000001e0000720c */ /* 0x000fda0003f06270 */
[----:B------:R-:W-:Y:S05]  /*13b70*/  @P0 EXIT ;  /* 0x000000000000094d */ /* 0x000fea0003800000 */
[----:B012---:R-:W0:Y:S01]  /*13b80*/  LDC.64 R2, c[0x0][0x218] ;  /* 0x00008600ff027b82 */ /* 0x007e220000000a00 */
[----:B------:R-:W-:-:S04]  /*13b90*/  IMAD.IADD R7, R7, 0x1, R0 ;  /* 0x0000000107077824 */ /* 0x000fc800078e0200 */
[----:B0-----:R-:W-:-:S05]  /*13ba0*/  IMAD.WIDE.U32 R2, R7, 0x8, R2 ;  /* 0x0000000807027825 */ /* 0x001fca00078e0002 */
[----:B-----5:R-:W-:Y:S01]  /*13bb0*/  STG.E.64 desc[UR4][R2.64], R28 ;  /* 0x0000001c02007986 */ /* 0x020fe2000c101b04 */
[----:B------:R-:W-:Y:S05]  /*13bc0*/  EXIT ;  /* 0x000000000000794d */ /* 0x000fea0003800000 */
        .weak           $__internal_18_$__cuda_sm20_div_rn_f64_full
        .type           $__internal_18_$__cuda_sm20_div_rn_f64_full,@function
        .size           $__internal_18_$__cuda_sm20_div_rn_f64_full,(.L_x_8571 - $__internal_18_$__cuda_sm20_div_rn_f64_full)
$__internal_18_$__cuda_sm20_div_rn_f64_full:
[C---:B------:R-:W-:Y:S01]  /*13bd0*/  FSETP.GEU.AND P0, PT, |R5|.reuse, 1.469367938527859385e-39, PT ;  /* 0x001000000500780b */ /* 0x040fe20003f0e200 */
[----:B------:R-:W-:Y:S01]  /*13be0*/  IMAD.MOV.U32 R26, RZ, RZ, R24 ;  /* 0x000000ffff1a7224 */ /* 0x000fe200078e0018 */
[----:B------:R-:W-:Y:S01]  /*13bf0*/  MOV R27, R5 ;  /* 0x00000005001b7202 */ /* 0x000fe20000000f00 */
[----:B------:R-:W-:Y:S01]  /*13c00*/  IMAD.MOV.U32 R37, RZ, RZ, R3 ;  /* 0x000000ffff257224 */ /* 0x000fe200078e0003 */
[C---:B------:R-:W-:Y:S01]  /*13c10*/  LOP3.LUT R25, R5.reuse, 0x800fffff, RZ, 0xc0, !PT ;  /* 0x800fffff05197812 */ /* 0x040fe200078ec0ff */
[----:B------:R-:W-:Y:S01]  /*13c20*/  IMAD.MOV.U32 R32, RZ, RZ, 0x1 ;  /* 0x00000001ff207424 */ /* 0x000fe200078e00ff */
[----:B------:R-:W-:Y:S01]  /*13c30*/  LOP3.LUT R4, R5, 0x7ff00000, RZ, 0xc0, !PT ;  /* 0x7ff0000005047812 */ /* 0x000fe200078ec0ff */
[----:B------:R-:W-:Y:S01]  /*13c40*/  IMAD.MOV.U32 R36, RZ, RZ, R2 ;  /* 0x000000ffff247224 */ /* 0x000fe200078e0002 */
[----:B------:R-:W-:Y:S01]  /*13c50*/  LOP3.LUT R25, R25, 0x3ff00000, RZ, 0xfc, !PT ;  /* 0x3ff0000019197812 */ /* 0x000fe200078efcff */
[----:B------:R-:W-:Y:S01]  /*13c60*/  BSSY B0, `(.L_x_8167) ;  /* 0x0000056000007945 */ /* 0x000fe20003800000 */
[----:B------:R-:W-:-:S02]  /*13c70*/  FSETP.GEU.AND P2, PT, |R37|, 1.469367938527859385e-39, PT ;  /* 0x001000002500780b */ /* 0x000fc40003f4e200 */
[----:B------:R-:W-:Y:S01]  /*13c80*/  LOP3.LUT R3, R37, 0x7ff00000, RZ, 0xc0, !PT ;  /* 0x7ff0000025037812 */ /* 0x000fe200078ec0ff */
[----:B------:R-:W-:-:S03]  /*13c90*/  @!P0 DMUL R24, R26, 8.98846567431157953865e+307 ;  /* 0x7fe000001a188828 */ /* 0x000fc60000000000 */
[----:B------:R-:W-:-:S03]  /*13ca0*/  ISETP.GE.U32.AND P1, PT, R3, R4, PT ;  /* 0x000000040300720c */ /* 0x000fc60003f26070 */
[----:B------:R-:W0:Y:S04]  /*13cb0*/  MUFU.RCP64H R33, R25 ;  /* 0x0000001900217308 */ /* 0x000e280000001800 */
[----:B------:R-:W-:Y:S01]  /*13cc0*/  @!P2 LOP3.LUT R2, R27, 0x7ff00000, RZ, 0xc0, !PT ;  /* 0x7ff000001b02a812 */ /* 0x000fe200078ec0ff */
[----:B------:R-:W-:Y:S01]  /*13cd0*/  @!P2 IMAD.MOV.U32 R38, RZ, RZ, RZ ;  /* 0x000000ffff26a224 */ /* 0x000fe200078e00ff */
[----:B------:R-:W-:Y:S02]  /*13ce0*/  @!P0 LOP3.LUT R4, R25, 0x7ff00000, RZ, 0xc0, !PT ;  /* 0x7ff0000019048812 */ /* 0x000fe400078ec0ff */
[----:B------:R-:W-:Y:S02]  /*13cf0*/  @!P2 ISETP.GE.U32.AND P3, PT, R3, R2, PT ;  /* 0x000000020300a20c */ /* 0x000fe40003f66070 */
[----:B------:R-:W-:-:S04]  /*13d00*/  MOV R2, 0x1ca00000 ;  /* 0x1ca0000000027802 */ /* 0x000fc80000000f00 */
[C---:B------:R-:W-:Y:S02]  /*13d10*/  @!P2 SEL R5, R2.reuse, 0x63400000, !P3 ;  /* 0x634000000205a807 */ /* 0x040fe40005800000 */
[----:B------:R-:W-:Y:S01]  /*13d20*/  SEL R6, R2, 0x63400000, !P1 ;  /* 0x6340000002067807 */ /* 0x000fe20004800000 */
[----:B0-----:R-:W-:Y:S01]  /*13d30*/  DFMA R34, R32, -R24, 1 ;  /* 0x3ff000002022742b */ /* 0x001fe20000000818 */
[----:B------:R-:W-:-:S04]  /*13d40*/  @!P2 LOP3.LUT R5, R5, 0x80000000, R37, 0xf8, !PT ;  /* 0x800000000505a812 */ /* 0x000fc800078ef825 */
[----:B------:R-:W-:-:S03]  /*13d50*/  @!P2 LOP3.LUT R39, R5, 0x100000, RZ, 0xfc, !PT ;  /* 0x001000000527a812 */ /* 0x000fc600078efcff */
[----:B------:R-:W-:-:S08]  /*13d60*/  DFMA R34, R34, R34, R34 ;  /* 0x000000222222722b */ /* 0x000fd00000000022 */
[----:B------:R-:W-:Y:S01]  /*13d70*/  DFMA R32, R32, R34, R32 ;  /* 0x000000222020722b */ /* 0x000fe20000000020 */
[----:B------:R-:W-:Y:S01]  /*13d80*/  LOP3.LUT R35, R6, 0x800fffff, R37, 0xf8, !PT ;  /* 0x800fffff06237812 */ /* 0x000fe200078ef825 */
[----:B------:R-:W-:-:S06]  /*13d90*/  IMAD.MOV.U32 R34, RZ, RZ, R36 ;  /* 0x000000ffff227224 */ /* 0x000fcc00078e0024 */
[----:B------:R-:W-:Y:S02]  /*13da0*/  DFMA R40, R32, -R24, 1 ;  /* 0x3ff000002028742b */ /* 0x000fe40000000818 */
[----:B------:R-:W-:-:S06]  /*13db0*/  @!P2 DFMA R34, R34, 2, -R38 ;  /* 0x400000002222a82b */ /* 0x000fcc0000000826 */
[----:B------:R-:W-:-:S04]  /*13dc0*/  DFMA R40, R32, R40, R32 ;  /* 0x000000282028722b */ /* 0x000fc80000000020 */
[----:B------:R-:W-:-:S04]  /*13dd0*/  @!P2 LOP3.LUT R3, R35, 0x7ff00000, RZ, 0xc0, !PT ;  /* 0x7ff000002303a812 */ /* 0x000fc800078ec0ff */
[----:B------:R-:W-:Y:S01]  /*13de0*/  DMUL R38, R40, R34 ;  /* 0x0000002228267228 */ /* 0x000fe20000000000 */
[----:B------:R-:W-:-:S05]  /*13df0*/  VIADD R5, R3, 0xffffffff ;  /* 0xffffffff03057836 */ /* 0x000fca0000000000 */
[----:B------:R-:W-:Y:S02]  /*13e00*/  ISETP.GT.U32.AND P0, PT, R5, 0x7feffffe, PT ;  /* 0x7feffffe0500780c */ /* 0x000fe40003f04070 */
[----:B------:R-:W-:Y:S01]  /*13e10*/  IADD3 R5, R4, -0x1, RZ ;  /* 0xffffffff04057810 */ /* 0x000fe20007ffe0ff */
[----:B------:R-:W-:-:S03]  /*13e20*/  DFMA R32, R38, -R24, R34 ;  /* 0x800000182620722b */ /* 0x000fc60000000022 */
[----:B------:R-:W-:-:S05]  /*13e30*/  ISETP.GT.U32.OR P0, PT, R5, 0x7feffffe, P0 ;  /* 0x7feffffe0500780c */ /* 0x000fca0000704470 */
[----:B------:R-:W-:-:S08]  /*13e40*/  DFMA R32, R40, R32, R38 ;  /* 0x000000202820722b */ /* 0x000fd00000000026 */
[----:B------:R-:W-:Y:S05]  /*13e50*/  @P0 BRA `(.L_x_8168) ;  /* 0x0000000000780947 */ /* 0x000fea0003800000 */
[----:B------:R-:W-:Y:S02]  /*13e60*/  LOP3.LUT R3, R37, 0x7ff00000, RZ, 0xc0, !PT ;  /* 0x7ff0000025037812 */ /* 0x000fe400078ec0ff */
        /* <DEDUP_REMOVED lines=27> */
[----:B------:R-:W-:Y:S01]  /*14020*/  MOV R39, R3 ;  /* 0x0000000300277202 */ /* 0x000fe20000000f00 */
[----:B------:R-:W-:Y:S06]  /*14030*/  BRA `(.L_x_8169) ;  /* 0x0000000000607947 */ /* 0x000fec0003800000 */
.L_x_8168:
        /* <DEDUP_REMOVED lines=13> */
[----:B------:R-:W-:Y:S01]  /*14110*/  @!P0 MOV R39, R27 ;  /* 0x0000001b00278202 */ /* 0x000fe20000000f00 */
[----:B------:R-:W-:Y:S02]  /*14120*/  @P0 IMAD.MOV.U32 R38, RZ, RZ, RZ ;  /* 0x000000ffff260224 */ /* 0x000fe400078e00ff */
[----:B------:R-:W-:Y:S01]  /*14130*/  @P0 IMAD.MOV.U32 R39, RZ, RZ, R2 ;  /* 0x000000ffff270224 */ /* 0x000fe200078e0002 */
[----:B------:R-:W-:Y:S06]  /*14140*/  BRA `(.L_x_8169) ;  /* 0x00000000001c7947 */ /* 0x000fec0003800000 */
.L_x_8171:
[----:B------:R-:W-:Y:S01]  /*14150*/  LOP3.LUT R3, R27, 0x80000, RZ, 0xfc, !PT ;  /* 0x000800001b037812 */ /* 0x000fe200078efcff */
[----:B------:R-:W-:-:S03]  /*14160*/  IMAD.MOV.U32 R38, RZ, RZ, R26 ;  /* 0x000000ffff267224 */ /* 0x000fc600078e001a */
[----:B------:R-:W-:Y:S01]  /*14170*/  MOV R39, R3 ;  /* 0x0000000300277202 */ /* 0x000fe20000000f00 */
[----:B------:R-:W-:Y:S06]  /*14180*/  BRA `(.L_x_8169) ;  /* 0x00000000000c7947 */ /* 0x000fec0003800000 */
.L_x_8170:
[----:B------:R-:W-:Y:S01]  /*14190*/  LOP3.LUT R3, R37, 0x80000, RZ, 0xfc, !PT ;  /* 0x0008000025037812 */ /* 0x000fe200078efcff */
[----:B------:R-:W-:-:S04]  /*141a0*/  IMAD.MOV.U32 R38, RZ, RZ, R36 ;  /* 0x000000ffff267224 */ /* 0x000fc800078e0024 */
[----:B------:R-:W-:-:S07]  /*141b0*/  IMAD.MOV.U32 R39, RZ, RZ, R3 ;  /* 0x000000ffff277224 */ /* 0x000fce00078e0003 */
.L_x_8169:
[----:B------:R-:W-:Y:S05]  /*141c0*/  BSYNC B0 ;  /* 0x0000000000007941 */ /* 0x000fea0003800000 */
.L_x_8167:
[----:B------:R-:W-:Y:S01]  /*141d0*/  IMAD.MOV.U32 R4, RZ, RZ, R0 ;  /* 0x000000ffff047224 */ /* 0x000fe200078e0000 */
[----:B------:R-:W-:Y:S01]  /*141e0*/  MOV R3, R39 ;  /* 0x0000002700037202 */ /* 0x000fe20000000f00 */
[----:B------:R-:W-:Y:S02]  /*141f0*/  IMAD.MOV.U32 R5, RZ, RZ, 0x0 ;  /* 0x00000000ff057424 */ /* 0x000fe400078e00ff */
[----:B------:R-:W-:Y:S02]  /*14200*/  IMAD.MOV.U32 R2, RZ, RZ, R38 ;  /* 0x000000ffff027224 */ /* 0x000fe400078e0026 */
[----:B------:R-:W-:Y:S05]  /*14210*/  RET.REL.NODEC R4 `(_ZN2at6native29vectorized_elementwise_kernelILi2EZZZNS0_61_GLOBAL__N__b29612f4_23_ActivationMishKernel_cu_9e10b42f_310211mish_kernelERNS_18TensorIteratorBaseEENKUlvE_clEvENKUlvE_clEvEUldE_St5arrayIPcLm2EEEEviT0_T1_) ;  /* 0xfffffebc04787950 */ /* 0x000fea0003c3ffff */
.L_x_8172:
        /* <DEDUP_REMOVED lines=14> */
.L_x_8571:


//--------------------- .text._ZN2at6native29vectorized_elementwise_kernelILi4EZZZNS0_61_GLOBAL__N__b29612f4_23_ActivationMishKernel_cu_9e10b42f_310211mish_kernelERNS_18TensorIteratorBaseEENKUlvE_clEvENKUlvE_clEvEUldE_St5arrayIPcLm2EEEEviT0_T1_ --------------------------
	.section	.text._ZN2at6native29vectorized_elementwise_kernelILi4EZZZNS0_61_GLOBAL__N__b29612f4_23_ActivationMishKernel_cu_9e10b42f_310211mish_kernelERNS_18TensorIteratorBaseEENKUlvE_clEvENKUlvE_clEvEUldE_St5arrayIPcLm2EEEEviT0_T1_,"ax",@progbits
	.align	128
        .global         _ZN2at6native29vectorized_elementwise_kernelILi4EZZZNS0_61_GLOBAL__N__b29612f4_23_ActivationMishKernel_cu_9e10b42f_310211mish_kernelERNS_18TensorIteratorBaseEENKUlvE_clEvENKUlvE_clEvEUldE_St5arrayIPcLm2EEEEviT0_T1_
        .type           _ZN2at6native29vectorized_elementwise_kernelILi4EZZZNS0_61_GLOBAL__N__b29612f4_23_ActivationMishKernel_cu_9e10b42f_310211mish_kernelERNS_18TensorIteratorBaseEENKUlvE_clEvENKUlvE_clEvEUldE_St5arrayIPcLm2EEEEviT0_T1_,@function
        .size           _ZN2at6native29vectorized_elementwise_kernelILi4EZZZNS0_61_GLOBAL__N__b29612f4_23_ActivationMishKernel_cu_9e10b42f_310211mish_kernelERNS_18TensorIteratorBaseEENKUlvE_clEvENKUlvE_clEvEUldE_St5arrayIPcLm2EEEEviT0_T1_,(.L_x_8572 - _ZN2at6native29vectorized_elementwise_kernelILi4EZZZNS0_61_GLOBAL__N__b29612f4_23_ActivationMishKernel_cu_9e10b42f_310211mish_kernelERNS_18TensorIteratorBaseEENKUlvE_clEvENKUlvE_clEvEUldE_St5arrayIPcLm2EEEEviT0_T1_)
        .other          _ZN2at6native29vectorized_elementwise_kernelILi4EZZZNS0_61_GLOBAL__N__b29612f4_23_ActivationMishKernel_cu_9e10b42f_310211mish_kernelERNS_18TensorIteratorBaseEENKUlvE_clEvENKUlvE_clEvEUldE_St5arrayIPcLm2EEEEviT0_T1_,@"STO_CUDA_ENTRY STV_DEFAULT"
_ZN2at6native29vectorized_elementwise_kernelILi4EZZZNS0_61_GLOBAL__N__b29612f4_23_ActivationMishKernel_cu_9e10b42f_310211mish_kernelERNS_18TensorIteratorBaseEENKUlvE_clEvENKUlvE_clEvEUldE_St5arrayIPcLm2EEEEviT0_T1_:
.text._ZN2at6native29vectorized_elementwise_kernelILi4EZZZNS0_61_GLOBAL__N__b29612f4_23_ActivationMishKernel_cu_9e10b42f_310211mish_kernelERNS_18TensorIteratorBaseEENKUlvE_clEvENKUlvE_clEvEUldE_St5arrayIPcLm2EEEEviT0_T1_:
        /* <DEDUP_REMOVED lines=74> */
.L_x_8175:
[----:B------:R-:W-:Y:S05]  /*04a0*/  BSYNC B0 ;  /* 0x0000000000007941 */ /* 0x000fea0003800000 */
.L_x_8174:
        /* <DEDUP_REMOVED lines=85> */
.L_x_8177:
        /* <DEDUP_REMOVED lines=20> */
[----:B-----5:R-:W-:Y:S05]  /*0b40*/  CALL.REL.NOINC `($__internal_19_$__cuda_sm20_div_rn_f64_full) ;  /* 0x0000013000207944 */ /* 0x020fea0003c00000 */
.L_x_8180:
[----:B------:R-:W-:Y:S05]  /*0b50*/  BSYNC B2 ;  /* 0x0000000000027941 */ /* 0x000fea0003800000 */
.L_x_8179:
        /* <DEDUP_REMOVED lines=29> */
.L_x_8178:
[----:B------:R-:W-:Y:S05]  /*0d30*/  BSYNC B1 ;  /* 0x0000000000017941 */ /* 0x000fea0003800000 */
.L_x_8176:
        /* <DEDUP_REMOVED lines=70> */
.L_x_8182:
        /* <DEDUP_REMOVED lines=35> */
.L_x_8183:
[----:B------:R-:W-:Y:S05]  /*13d0*/  BSYNC B0 ;  /* 0x0000000000007941 */ /* 0x000fea0003800000 */
.L_x_8181:
        /* <DEDUP_REMOVED lines=58> */
.L_x_8185:
[----:B------:R-:W-:Y:S05]  /*1780*/  BSYNC B0 ;  /* 0x0000000000007941 */ /* 0x000fea0003800000 */
.L_x_8184:
        /* <DEDUP_REMOVED lines=86> */
.L_x_8187:
        /* <DEDUP_REMOVED lines=21> */
.L_x_8190:
[----:B------:R-:W-:Y:S05]  /*1e40*/  BSYNC B2 ;  /* 0x0000000000027941 */ /* 0x000fea0003800000 */
.L_x_8189:
        /* <DEDUP_REMOVED lines=29> */
.L_x_8188:
[----:B------:R-:W-:Y:S05]  /*2020*/  BSYNC B1 ;  /* 0x0000000000017941 */ /* 0x000fea0003800000 */
.L_x_8186:
        /* <DEDUP_REMOVED lines=70> */
.L_x_8192:
        /* <DEDUP_REMOVED lines=35> */
.L_x_8193:
[----:B------:R-:W-:Y:S05]  /*26c0*/  BSYNC B0 ;  /* 0x0000000000007941 */ /* 0x000fea0003800000 */
.L_x_8191:
        /* <DEDUP_REMOVED lines=58> */
.L_x_8195:
[----:B------:R-:W-:Y:S05]  /*2a70*/  BSYNC B0 ;  /* 0x0000000000007941 */ /* 0x000fea0003800000 */
.L_x_8194:
        /* <DEDUP_REMOVED lines=86> */
.L_x_8197:
        /* <DEDUP_REMOVED lines=20> */
[----:B------:R-:W-:Y:S05]  /*3120*/  CALL.REL.NOINC `($__internal_19_$__cuda_sm20_div_rn_f64_full) ;  /* 0x0000010800a87944 */ /* 0x000fea0003c00000 */
.L_x_8200:
[----:B------:R-:W-:Y:S05]  /*3130*/  BSYNC B2 ;  /* 0x0000000000027941 */ /* 0x000fea0003800000 */
.L_x_8199:
        /* <DEDUP_REMOVED lines=29> */
.L_x_8198:
[----:B------:R-:W-:Y:S05]  /*3310*/  BSYNC B1 ;  /* 0x0000000000017941 */ /* 0x000fea0003800000 */
.L_x_8196:
        /* <DEDUP_REMOVED lines=70> */
.L_x_8202:
        /* <DEDUP_REMOVED lines=35> */
.L_x_8203:
[----:B------:R-:W-:Y:S05]  /*39b0*/  BSYNC B0 ;  /* 0x0000000000007941 */ /* 0x000fea0003800000 */
.L_x_8201:
        /* <DEDUP_REMOVED lines=58> */
.L_x_8205:
[----:B------:R-:W-:Y:S05]  /*3d60*/  BSYNC B0 ;  /* 0x0000000000007941 */ /* 0x000fea0003800000 */
.L_x_8204:
        /* <DEDUP_REMOVED lines=86> */
.L_x_8207:
        /* <DEDUP_REMOVED lines=21> */
.L_x_8210:
[----:B------:R-:W-:Y:S05]  /*4420*/  BSYNC B2 ;  /* 0x0000000000027941 */ /* 0x000fea0003800000 */
.L_x_8209:
        /* <DEDUP_REMOVED lines=29> */
.L_x_8208:
[----:B------:R-:W-:Y:S05]  /*4600*/  BSYNC B1 ;  /* 0x0000000000017941 */ /* 0x000fea0003800000 */
.L_x_8206:
        /* <DEDUP_REMOVED lines=70> */
.L_x_8212:
        /* <DEDUP_REMOVED lines=35> */
.L_x_8213:
[----:B------:R-:W-:Y:S05]  /*4ca0*/  BSYNC B0 ;  /* 0x0000000000007941 */ /* 0x000fea0003800000 */
.L_x_8211:
        /* <DEDUP_REMOVED lines=58> */
.L_x_8215:
[----:B------:R-:W-:Y:S05]  /*5050*/  BSYNC B0 ;  /* 0x0000000000007941 */ /* 0x000fea0003800000 */
.L_x_8214:
        /* <DEDUP_REMOVED lines=86> */
.L_x_8217:
        /* <DEDUP_REMOVED lines=21> */
.L_x_8220:
[----:B------:R-:W-:Y:S05]  /*5710*/  BSYNC B2 ;  /* 0x0000000000027941 */ /* 0x000fea0003800000 */
.L_x_8219:
        /* <DEDUP_REMOVED lines=29> */
.L_x_8218:
[----:B------:R-:W-:Y:S05]  /*58f0*/  BSYNC B1 ;  /* 0x0000000000017941 */ /* 0x000fea0003800000 */
.L_x_8216:
        /* <DEDUP_REMOVED lines=70> */
.L_x_8222:
        /* <DEDUP_REMOVED lines=35> */
.L_x_8223:
[----:B------:R-:W-:Y:S05]  /*5f90*/  BSYNC B0 ;  /* 0x0000000000007941 */ /* 0x000fea0003800000 */
.L_x_8221:
        /* <DEDUP_REMOVED lines=58> */
.L_x_8225:
[----:B------:R-:W-:Y:S05]  /*6340*/  BSYNC B0 ;  /* 0x0000000000007941 */ /* 0x000fea0003800000 */
.L_x_8224:
        /* <DEDUP_REMOVED lines=86> */
.L_x_8227:
        /* <DEDUP_REMOVED lines=21> */
.L_x_8230:
[----:B------:R-:W-:Y:S05]  /*6a00*/  BSYNC B2 ;  /* 0x0000000000027941 */ /* 0x000fea0003800000 */
.L_x_8229:
        /* <DEDUP_REMOVED lines=29> */
.L_x_8228:
[----:B------:R-:W-:Y:S05]  /*6be0*/  BSYNC B1 ;  /* 0x0000000000017941 */ /* 0x000fea0003800000 */
.L_x_8226:
        /* <DEDUP_REMOVED lines=70> */
.L_x_8232:
        /* <DEDUP_REMOVED lines=35> */
.L_x_8233:
[----:B------:R-:W-:Y:S05]  /*7280*/  BSYNC B0 ;  /* 0x0000000000007941 */ /* 0x000fea0003800000 */
.L_x_8231:
        /* <DEDUP_REMOVED lines=58> */
.L_x_8235:
[----:B------:R-:W-:Y:S05]  /*7630*/  BSYNC B0 ;  /* 0x0000000000007941 */ /* 0x000fea0003800000 */
.L_x_8234:
        /* <DEDUP_REMOVED lines=86> */
.L_x_8237:
        /* <DEDUP_REMOVED lines=21> */
.L_x_8240:
[----:B------:R-:W-:Y:S05]  /*7cf0*/  BSYNC B2 ;  /* 0x0000000000027941 */ /* 0x000fea0003800000 */
.L_x_8239:
        /* <DEDUP_REMOVED lines=29> */
.L_x_8238:
[----:B------:R-:W-:Y:S05]  /*7ed0*/  BSYNC B1 ;  /* 0x0000000000017941 */ /* 0x000fea0003800000 */
.L_x_8236:
        /* <DEDUP_REMOVED lines=70> */
.L_x_8242:
        /* <DEDUP_REMOVED lines=35> */
.L_x_8243:
[----:B------:R-:W-:Y:S05]  /*8570*/  BSYNC B0 ;  /* 0x0000000000007941 */ /* 0x000fea0003800000 */
.L_x_8241:
        /* <DEDUP_REMOVED lines=58> */
.L_x_8245:
[----:B------:R-:W-:Y:S05]  /*8920*/  BSYNC B0 ;  /* 0x0000000000007941 */ /* 0x000fea0003800000 */
.L_x_8244:
        /* <DEDUP_REMOVED lines=86> */
.L_x_8247:
        /* <DEDUP_REMOVED lines=21> */
.L_x_8250:
[----:B------:R-:W-:Y:S05]  /*8fe0*/  BSYNC B2 ;  /* 0x0000000000027941 */ /* 0x000fea0003800000 */
.L_x_8249:
        /* <DEDUP_REMOVED lines=29> */
.L_x_8248:
[----:B------:R-:W-:Y:S05]  /*91c0*/  BSYNC B1 ;  /* 0x0000000000017941 */ /* 0x000fea0003800000 */
.L_x_8246:
        /* <DEDUP_REMOVED lines=70> */
.L_x_8252:
        /* <DEDUP_REMOVED lines=35> */
.L_x_8253:
[----:B------:R-:W-:Y:S05]  /*9860*/  BSYNC B0 ;  /* 0x0000000000007941 */ /* 0x000fea0003800000 */
.L_x_8251:
        /* <DEDUP_REMOVED lines=12> */
.L_x_8173:
        /* <DEDUP_REMOVED lines=117> */
.L_x_8257:
[----:B------:R-:W-:Y:S05]  /*a080*/  BSYNC B0 ;  /* 0x0000000000007941 */ /* 0x000fea0003800000 */
.L_x_8256:
        /* <DEDUP_REMOVED lines=85> */
.L_x_8259:
        /* <DEDUP_REMOVED lines=21> */
[----:B------:R-:W-:Y:S05]  /*a730*/  CALL.REL.NOINC `($__internal_19_$__cuda_sm20_div_rn_f64_full) ;  /* 0x0000009400247944 */ /* 0x000fea0003c00000 */
.L_x_8262:
[----:B------:R-:W-:Y:S05]  /*a740*/  BSYNC B3 ;  /* 0x0000000000037941 */ /* 0x000fea0003800000 */
.L_x_8261:
        /* <DEDUP_REMOVED lines=29> */
.L_x_8260:
[----:B------:R-:W-:Y:S05]  /*a920*/  BSYNC B2 ;  /* 0x0000000000027941 */ /* 0x000fea0003800000 */
.L_x_8258:
        /* <DEDUP_REMOVED lines=70> */
.L_x_8264:
        /* <DEDUP_REMOVED lines=35> */
.L_x_8265:
[----:B------:R-:W-:Y:S05]  /*afc0*/  BSYNC B0 ;  /* 0x0000000000007941 */ /* 0x000fea0003800000 */
.L_x_8263:
[----:B------:R-:W-:-:S11]  /*afd0*/  DMUL R8, R8, R10 ;  /* 0x0000000a08087228 */ /* 0x000fd60000000000 */
.L_x_8255:
[----:B------:R-:W-:Y:S05]  /*afe0*/  BSYNC B1 ;  /* 0x0000000000017941 */ /* 0x000fea0003800000 */
.L_x_8254:
        /* <DEDUP_REMOVED lines=64> */
.L_x_8269:
[----:B------:R-:W-:Y:S05]  /*b3f0*/  BSYNC B0 ;  /* 0x0000000000007941 */ /* 0x000fea0003800000 */
.L_x_8268:
        /* <DEDUP_REMOVED lines=85> */
.L_x_8271:
        /* <DEDUP_REMOVED lines=21> */
[----:B------:R-:W-:Y:S05]  /*baa0*/  CALL.REL.NOINC `($__internal_19_$__cuda_sm20_div_rn_f64_full) ;  /* 0x0000008000487944 */ /* 0x000fea0003c00000 */
.L_x_8274:
[----:B------:R-:W-:Y:S05]  /*bab0*/  BSYNC B3 ;  /* 0x0000000000037941 */ /* 0x000fea0003800000 */
.L_x_8273:
        /* <DEDUP_REMOVED lines=29> */
.L_x_8272:
[----:B------:R-:W-:Y:S05]  /*bc90*/  BSYNC B2 ;  /* 0x0000000000027941 */ /* 0x000fea0003800000 */
.L_x_8270:
        /* <DEDUP_REMOVED lines=70> */
.L_x_8276:
        /* <DEDUP_REMOVED lines=35> */
.L_x_8277:
[----:B------:R-:W-:Y:S05]  /*c330*/  BSYNC B0 ;  /* 0x0000000000007941 */ /* 0x000fea0003800000 */
.L_x_8275:
[----:B------:R-:W-:-:S11]  /*c340*/  DMUL R10, R10, R12 ;  /* 0x0000000c0a0a7228 */ /* 0x000fd60000000000 */
.L_x_8267:
[----:B------:R-:W-:Y:S05]  /*c350*/  BSYNC B1 ;  /* 0x0000000000017941 */ /* 0x000fea0003800000 */
.L_x_8266:
        /* <DEDUP_REMOVED lines=64> */
.L_x_8281:
[----:B------:R-:W-:Y:S05]  /*c760*/  BSYNC B0 ;  /* 0x0000000000007941 */ /* 0x000fea0003800000 */
.L_x_8280:
        /* <DEDUP_REMOVED lines=85> */
.L_x_8283:
        /* <DEDUP_REMOVED lines=21> */
[----:B------:R-:W-:Y:S05]  /*ce10*/  CALL.REL.NOINC `($__internal_19_$__cuda_sm20_div_rn_f64_full) ;  /* 0x0000006c006c7944 */ /* 0x000fea0003c00000 */
.L_x_8286:
[----:B------:R-:W-:Y:S05]  /*ce20*/  BSYNC B3 ;  /* 0x0000000000037941 */ /* 0x000fea0003800000 */
.L_x_8285:
        /* <DEDUP_REMOVED lines=29> */
.L_x_8284:
[----:B------:R-:W-:Y:S05]  /*d000*/  BSYNC B2 ;  /* 0x0000000000027941 */ /* 0x000fea0003800000 */
.L_x_8282:
        /* <DEDUP_REMOVED lines=70> */
.L_x_8288:
        /* <DEDUP_REMOVED lines=35> */
.L_x_8289:
[----:B------:R-:W-:Y:S05]  /*d6a0*/  BSYNC B0 ;  /* 0x0000000000007941 */ /* 0x000fea0003800000 */
.L_x_8287:
[----:B------:R-:W-:-:S11]  /*d6b0*/  DMUL R12, R12, R14 ;  /* 0x0000000e0c0c7228 */ /* 0x000fd60000000000 */
.L_x_8279:
[----:B------:R-:W-:Y:S05]  /*d6c0*/  BSYNC B1 ;  /* 0x0000000000017941 */ /* 0x000fea0003800000 */
.L_x_8278:
        /* <DEDUP_REMOVED lines=64> */
.L_x_8293:
[----:B------:R-:W-:Y:S05]  /*dad0*/  BSYNC B0 ;  /* 0x0000000000007941 */ /* 0x000fea0003800000 */
.L_x_8292:
        /* <DEDUP_REMOVED lines=85> */
.L_x_8295:
        /* <DEDUP_REMOVED lines=22> */
.L_x_8298:
[----:B------:R-:W-:Y:S05]  /*e190*/  BSYNC B3 ;  /* 0x0000000000037941 */ /* 0x000fea0003800000 */
.L_x_8297:
        /* <DEDUP_REMOVED lines=29> */
.L_x_8296:
[----:B------:R-:W-:Y:S05]  /*e370*/  BSYNC B2 ;  /* 0x0000000000027941 */ /* 0x000fea0003800000 */
.L_x_8294:
        /* <DEDUP_REMOVED lines=70> */
.L_x_8300:
        /* <DEDUP_REMOVED lines=35> */
.L_x_8301:
[----:B------:R-:W-:Y:S05]  /*ea10*/  BSYNC B0 ;  /* 0x0000000000007941 */ /* 0x000fea0003800000 */
.L_x_8299:
[----:B------:R-:W-:-:S11]  /*ea20*/  DMUL R14, R14, R16 ;  /* 0x000000100e0e7228 */ /* 0x000fd60000000000 */
.L_x_8291:
[----:B------:R-:W-:Y:S05]  /*ea30*/  BSYNC B1 ;  /* 0x0000000000017941 */ /* 0x000fea0003800000 */
.L_x_8290:
        /* <DEDUP_REMOVED lines=64> */
.L_x_8305:
[----:B------:R-:W-:Y:S05]  /*ee40*/  BSYNC B0 ;  /* 0x0000000000007941 */ /* 0x000fea0003800000 */
.L_x_8304:
        /* <DEDUP_REMOVED lines=85> */
.L_x_8307:
        /* <DEDUP_REMOVED lines=22> */
.L_x_8310:
[----:B------:R-:W-:Y:S05]  /*f500*/  BSYNC B3 ;  /* 0x0000000000037941 */ /* 0x000fea0003800000 */
.L_x_8309:
        /* <DEDUP_REMOVED lines=29> */
.L_x_8308:
[----:B------:R-:W-:Y:S05]  /*f6e0*/  BSYNC B2 ;  /* 0x0000000000027941 */ /* 0x000fea0003800000 */
.L_x_8306:
        /* <DEDUP_REMOVED lines=70> */
.L_x_8312:
        /* <DEDUP_REMOVED lines=35> */
.L_x_8313:
[----:B------:R-:W-:Y:S05]  /*fd80*/  BSYNC B0 ;  /* 0x0000000000007941 */ /* 0x000fea0003800000 */
.L_x_8311:
[----:B------:R-:W-:-:S11]  /*fd90*/  DMUL R16, R16, R18 ;  /* 0x0000001210107228 */ /* 0x000fd60000000000 */
.L_x_8303:
[----:B------:R-:W-:Y:S05]  /*fda0*/  BSYNC B1 ;  /* 0x0000000000017941 */ /* 0x000fea0003800000 */
.L_x_8302:
        /* <DEDUP_REMOVED lines=64> */
.L_x_8317:
[----:B------:R-:W-:Y:S05]  /*101b0*/  BSYNC B0 ;  /* 0x0000000000007941 */ /* 0x000fea0003800000 */
.L_x_8316:
        /* <DEDUP_REMOVED lines=85> */
.L_x_8319:
        /* <DEDUP_REMOVED lines=22> */
.L_x_8322:
[----:B------:R-:W-:Y:S05]  /*10870*/  BSYNC B3 ;  /* 0x0000000000037941 */ /* 0x000fea0003800000 */
.L_x_8321:
        /* <DEDUP_REMOVED lines=29> */
.L_x_8320:
[----:B------:R-:W-:Y:S05]  /*10a50*/  BSYNC B2 ;  /* 0x0000000000027941 */ /* 0x000fea0003800000 */
.L_x_8318:
        /* <DEDUP_REMOVED lines=70> */
.L_x_8324:
        /* <DEDUP_REMOVED lines=35> */
.L_x_8325:
[----:B------:R-:W-:Y:S05]  /*110f0*/  BSYNC B0 ;  /* 0x0000000000007941 */ /* 0x000fea0003800000 */
.L_x_8323:
[----:B------:R-:W-:-:S11]  /*11100*/  DMUL R18, R18, R20 ;  /* 0x0000001412127228 */ /* 0x000fd60000000000 */
.L_x_8315:
[----:B------:R-:W-:Y:S05]  /*11110*/  BSYNC B1 ;  /* 0x0000000000017941 */ /* 0x000fea0003800000 */
.L_x_8314:
        /* <DEDUP_REMOVED lines=64> */
.L_x_8329:
[----:B------:R-:W-:Y:S05]  /*11520*/  BSYNC B0 ;  /* 0x0000000000007941 */ /* 0x000fea0003800000 */
.L_x_8328:
        /* <DEDUP_REMOVED lines=85> */
.L_x_8331:
        /* <DEDUP_REMOVED lines=22> */
.L_x_8334:
[----:B------:R-:W-:Y:S05]  /*11be0*/  BSYNC B3 ;  /* 0x0000000000037941 */ /* 0x000fea0003800000 */
.L_x_8333:
        /* <DEDUP_REMOVED lines=29> */
.L_x_8332:
[----:B------:R-:W-:Y:S05]  /*11dc0*/  BSYNC B2 ;  /* 0x0000000000027941 */ /* 0x000fea0003800000 */
.L_x_8330:
        /* <DEDUP_REMOVED lines=70> */
.L_x_8336:
        /* <DEDUP_REMOVED lines=35> */
.L_x_8337:
[----:B------:R-:W-:Y:S05]  /*12460*/  BSYNC B0 ;  /* 0x0000000000007941 */ /* 0x000fea0003800000 */
.L_x_8335:
[----:B------:R-:W-:-:S11]  /*12470*/  DMUL R20, R20, R22 ;  /* 0x0000001614147228 */ /* 0x000fd60000000000 */
.L_x_8327:
[----:B------:R-:W-:Y:S05]  /*12480*/  BSYNC B1 ;  /* 0x0000000000017941 */ /* 0x000fea0003800000 */
.L_x_8326:
        /* <DEDUP_REMOVED lines=64> */
.L_x_8341:
[----:B------:R-:W-:Y:S05]  /*12890*/  BSYNC B0 ;  /* 0x0000000000007941 */ /* 0x000fea0003800000 */
.L_x_8340:
        /* <DEDUP_REMOVED lines=85> */
.L_x_8343:
        /* <DEDUP_REMOVED lines=22> */
.L_x_8346:
[----:B------:R-:W-:Y:S05]  /*12f50*/  BSYNC B3 ;  /* 0x0000000000037941 */ /* 0x000fea0003800000 */
.L_x_8345:
        /* <DEDUP_REMOVED lines=29> */
.L_x_8344:
[----:B------:R-:W-:Y:S05]  /*13130*/  BSYNC B2 ;  /* 0x0000000000027941 */ /* 0x000fea0003800000 */
.L_x_8342:
        /* <DEDUP_REMOVED lines=70> */
.L_x_8348:
        /* <DEDUP_REMOVED lines=35> */
.L_x_8349:
[----:B------:R-:W-:Y:S05]  /*137d0*/  BSYNC B0 ;  /* 0x0000000000007941 */ /* 0x000fea0003800000 */
.L_x_8347:
[----:B------:R-:W-:-:S11]  /*137e0*/  DMUL R28, R4, R28 ;  /* 0x0000001c041c7228 */ /* 0x000fd60000000000 */
.L_x_8339:
[----:B------:R-:W-:Y:S05]  /*137f0*/  BSYNC B1 ;  /* 0x0000000000017941 */ /* 0x000fea0003800000 */
.L_x_8338:
        /* <DEDUP_REMOVED lines=23> */
.L_x_8352:
[----:B------:R-:W-:-:S13]  /*13970*/  ISETP.GE.AND P0, PT, R0, R30, PT ;  /* 0x0000001e0000720c */ /* 0x000fda0003f06270 */
[----:B------:R-:W-:Y:S05]  /*13980*/  @P0 BRA `(.L_x_8354) ;  /* 0x0000000000300947 */ /* 0x000fea0003800000 */
[----:B0-----:R-:W0:Y:S01]  /*13990*/  LDC.64 R2, c[0x0][0x218] ;  /* 0x00008600ff027b82 */ /* 0x001e220000000a00 */
[----:B------:R-:W-:Y:S02]  /*139a0*/  IMAD.IADD R5, R7, 0x1, R0 ;  /* 0x0000000107057824 */ /* 0x000fe400078e0200 */
[----:B------:R-:W-:Y:S02]  /*139b0*/  VIADD R0, R0, 0x80 ;  /* 0x0000008000007836 */ /* 0x000fe40000000000 */
[----:B0-----:R-:W-:-:S05]  /*139c0*/  IMAD.WIDE.U32 R2, R5, 0x8, R2 ;  /* 0x0000000805027825 */ /* 0x001fca00078e0002 */
[----:B-----5:R1:W-:Y:S02]  /*139d0*/  STG.E.64 desc[UR4][R2.64], R14 ;  /* 0x0000000e02007986 */ /* 0x0203e4000c101b04 */
.L_x_8353:
[----:B------:R-:W-:-:S13]  /*139e0*/  ISETP.GE.AND P0, PT, R0, R30, PT ;  /* 0x0000001e0000720c */ /* 0x000fda0003f06270 */
[----:B------:R-:W-:Y:S05]  /*139f0*/  @P0 BRA `(.L_x_8355) ;  /* 0x0000000000340947 */ /* 0x000fea0003800000 */
[----:B01----:R-:W0:Y:S01]  /*13a00*/  LDC.64 R2, c[0x0][0x218] ;  /* 0x00008600ff027b82 */ /* 0x003e220000000a00 */
[----:B------:R-:W-:Y:S01]  /*13a10*/  IADD3 R5, R7, R0, RZ ;  /* 0x0000000007057210 */ /* 0x000fe20007ffe0ff */
[----:B------:R-:W-:-:S04]  /*13a20*/  VIADD R0, R0, 0x80 ;  /* 0x0000008000007836 */ /* 0x000fc80000000000 */
[----:B0-----:R-:W-:-:S05]  /*13a30*/  IMAD.WIDE.U32 R2, R5, 0x8, R2 ;  /* 0x0000000805027825 */ /* 0x001fca00078e0002 */
[----:B------:R1:W-:Y:S02]  /*13a40*/  STG.E.64 desc[UR4][R2.64], R16 ;  /* 0x0000001002007986 */ /* 0x0003e4000c101b04 */
.L_x_8354:
        /* <DEDUP_REMOVED lines=8> */
.L_x_8355:
[----:B------:R-:W-:Y:S05]  /*13ad0*/  BSYNC B1 ;  /* 0x0000000000017941 */ /* 0x000fea0003800000 */
.L_x_8351:
[----:B------:R-:W-:-:S13]  /*13ae0*/  ISETP.GE.AND P0, PT, R0, R30, PT ;  /* 0x0000001e0000720c */ /* 0x000fda0003f06270 */
[----:B012---:R-:W0:Y:S01]  /*13af0*/  @!P0 LDC.64 R2, c[0x0][0x218] ;  /* 0x00008600ff028b82 */ /* 0x007e220000000a00 */
[----:B------:R-:W-:Y:S01]  /*13b00*/  @!P0 IADD3 R5, R7, R0, RZ ;  /* 0x0000000007058210 */ /* 0x000fe20007ffe0ff */
[----:B------:R-:W-:-:S04]  /*13b10*/  @!P0 VIADD R0, R0, 0x80 ;  /* 0x0000008000008836 */ /* 0x000fc80000000000 */
[----:B0-----:R-:W-:-:S05]  /*13b20*/  @!P0 IMAD.WIDE.U32 R2, R5, 0x8, R2 ;  /* 0x0000000805028825 */ /* 0x001fca00078e0002 */
[----:B------:R2:W-:Y:S02]  /*13b30*/  @!P0 STG.E.64 desc[UR4][R2.64], R20 ;  /* 0x0000001402008986 */ /* 0x0005e4000c101b04 */
.L_x_8356:
[----:B------:R-:W-:Y:S05]  /*13b40*/  BSYNC B0 ;  /* 0x0000000000007941 */ /* 0x000fea0003800000 */
.L_x_8350:
        /* <DEDUP_REMOVED lines=8> */
        .weak           $__internal_19_$__cuda_sm20_div_rn_f64_full
        .type           $__internal_19_$__cuda_sm20_div_rn_f64_full,@function
        .size           $__internal_19_$__cuda_sm20_div_rn_f64_full,(.L_x_8572 - $__internal_19_$__cuda_sm20_div_rn_f64_full)
$__internal_19_$__cuda_sm20_div_rn_f64_full:
        /* <DEDUP_REMOVED lines=71> */
.L_x_8358:
        /* <DEDUP_REMOVED lines=17> */
.L_x_8361:
[----:B------:R-:W-:Y:S01]  /*14150*/  LOP3.LUT R3, R27, 0x80000, RZ, 0xfc, !PT ;  /* 0x000800001b037812 */ /* 0x000fe200078efcff */
[----:B------:R-:W-:-:S03]  /*14160*/  IMAD.MOV.U32 R38, RZ, RZ, R26 ;  /* 0x000000ffff267224 */ /* 0x000fc600078e001a */
[----:B------:R-:W-:Y:S01]  /*14170*/  MOV R39, R3 ;  /* 0x0000000300277202 */ /* 0x000fe20000000f00 */
[----:B------:R-:W-:Y:S06]  /*14180*/  BRA `(.L_x_8359) ;  /* 0x00000000000c7947 */ /* 0x000fec0003800000 */
.L_x_8360:
[----:B------:R-:W-:Y:S01]  /*14190*/  LOP3.LUT R3, R37, 0x80000, RZ, 0xfc, !PT ;  /* 0x0008000025037812 */ /* 0x000fe200078efcff */
[----:B------:R-:W-:-:S04]  /*141a0*/  IMAD.MOV.U32 R38, RZ, RZ, R36 ;  /* 0x000000ffff267224 */ /* 0x000fc800078e0024 */
[----:B------:R-:W-:-:S07]  /*141b0*/  IMAD.MOV.U32 R39, RZ, RZ, R3 ;  /* 0x000000ffff277224 */ /* 0x000fce00078e0003 */
.L_x_8359:
[----:B------:R-:W-:Y:S05]  /*141c0*/  BSYNC B0 ;  /* 0x0000000000007941 */ /* 0x000fea0003800000 */
.L_x_8357:
[----:B------:R-:W-:Y:S01]  /*141d0*/  IMAD.MOV.U32 R4, RZ, RZ, R0 ;  /* 0x000000ffff047224 */ /* 0x000fe200078e0000 */
[----:B------:R-:W-:Y:S01]  /*141e0*/  MOV R3, R39 ;  /* 0x0000002700037202 */ /* 0x000fe20000000f00 */
[----:B------:R-:W-:Y:S02]  /*141f0*/  IMAD.MOV.U32 R5, RZ, RZ, 0x0 ;  /* 0x00000000ff057424 */ /* 0x000fe400078e00ff */
[----:B------:R-:W-:Y:S02]  /*14200*/  IMAD.MOV.U32 R2, RZ, RZ, R38 ;  /* 0x000000ffff027224 */ /* 0x000fe400078e0026 */
[----:B------:R-:W-:Y:S05]  /*14210*/  RET.REL.NODEC R4 `(_ZN2at6native29vectorized_elementwise_kernelILi4EZZZNS0_61_GLOBAL__N__b29612f4_23_ActivationMishKernel_cu_9e10b42f_310211mish_kernelERNS_18TensorIteratorBaseEENKUlvE_clEvENKUlvE_clEvEUldE_St5arrayIPcLm2EEEEviT0_T1_) ;  /* 0xfffffebc04787950 */ /* 0x000fea0003c3ffff */
.L_x_8362:
        /* <DEDUP_REMOVED lines=14> */
.L_x_8572:


//--------------------- .text._ZN2at6native29vectorized_elementwise_kernelILi8EZZZNS0_61_GLOBAL__N__b29612f4_23_ActivationMishKernel_cu_9e10b42f_310211mish_kernelERNS_18TensorIteratorBaseEENKUlvE_clEvENKUlvE_clEvEUldE_St5arrayIPcLm2EEEEviT0_T1_ --------------------------
	.section	.text._ZN2at6native29vectorized_elementwise_kernelILi8EZZZNS0_61_GLOBAL__N__b29612f4_23_ActivationMishKernel_cu_9e10b42f_310211mish_kernelERNS_18TensorIteratorBaseEENKUlvE_clEvENKUlvE_clEvEUldE_St5arrayIPcLm2EEEEviT0_T1_,"ax",@progbits
	.align	128
        .global         _ZN2at6native29vectorized_elementwise_kernelILi8EZZZNS0_61_GLOBAL__N__b29612f4_23_ActivationMishKernel_cu_9e10b42f_310211mish_kernelERNS_18TensorIteratorBaseEENKUlvE_clEvENKUlvE_clEvEUldE_St5arrayIPcLm2EEEEviT0_T1_
        .type           _ZN2at6native29vectorized_elementwise_kernelILi8EZZZNS0_61_GLOBAL__N__b29612f4_23_ActivationMishKernel_cu_9e10b42f_310211mish_kernelERNS_18TensorIteratorBaseEENKUlvE_clEvENKUlvE_clEvEUldE_St5arrayIPcLm2EEEEviT0_T1_,@function
        .size           _ZN2at6native29vectorized_elementwise_kernelILi8EZZZNS0_61_GLOBAL__N__b29612f4_23_ActivationMishKernel_cu_9e10b42f_310211mish_kernelERNS_18TensorIteratorBaseEENKUlvE_clEvENKUlvE_clEvEUldE_St5arrayIPcLm2EEEEviT0_T1_,(.L_x_8573 - _ZN2at6native29vectorized_elementwise_kernelILi8EZZZNS0_61_GLOBAL__N__b29612f4_23_ActivationMishKernel_cu_9e10b42f_310211mish_kernelERNS_18TensorIteratorBaseEENKUlvE_clEvENKUlvE_clEvEUldE_St5arrayIPcLm2EEEEviT0_T1_)
        .other          _ZN2at6native29vectorized_elementwise_kernelILi8EZZZNS0_61_GLOBAL__N__b29612f4_23_ActivationMishKernel_cu_9e10b42f_310211mish_kernelERNS_18TensorIteratorBaseEENKUlvE_clEvENKUlvE_clEvEUldE_St5arrayIPcLm2EEEEviT0_T1_,@"STO_CUDA_ENTRY STV_DEFAULT"
_ZN2at6native29vectorized_elementwise_kernelILi8EZZZNS0_61_GLOBAL__N__b29612f4_23_ActivationMishKernel_cu_9e10b42f_310211mish_kernelERNS_18TensorIteratorBaseEENKUlvE_clEvENKUlvE_clEvEUldE_St5arrayIPcLm2EEEEviT0_T1_:
.text._ZN2at6native29vectorized_elementwise_kernelILi8EZZZNS0_61_GLOBAL__N__b29612f4_23_ActivationMishKernel_cu_9e10b42f_310211mish_kernelERNS_18TensorIteratorBaseEENKUlvE_clEvENKUlvE_clEvEUldE_St5arrayIPcLm2EEEEviT0_T1_:
        /* <DEDUP_REMOVED lines=74> */
.L_x_8365:
[----:B------:R-:W-:Y:S05]  /*04a0*/  BSYNC B0 ;  /* 0x0000000000007941 */ /* 0x000fea0003800000 */
.L_x_8364:
        /* <DEDUP_REMOVED lines=85> */
.L_x_8367:
        /* <DEDUP_REMOVED lines=20> */
[----:B-----5:R-:W-:Y:S05]  /*0b40*/  CALL.REL.NOINC `($__internal_20_$__cuda_sm20_div_rn_f64_full) ;  /* 0x0000013000207944 */ /* 0x020fea0003c00000 */
.L_x_8370:
[----:B------:R-:W-:Y:S05]  /*0b50*/  BSYNC B2 ;  /* 0x0000000000027941 */ /* 0x000fea0003800000 */
.L_x_8369:
        /* <DEDUP_REMOVED lines=29> */
.L_x_8368:
[----:B------:R-:W-:Y:S05]  /*0d30*/  BSYNC B1 ;  /* 0x0000000000017941 */ /* 0x000fea0003800000 */
.L_x_8366:
        /* <DEDUP_REMOVED lines=70> */
.L_x_8372:
        /* <DEDUP_REMOVED lines=35> */
.L_x_8373:
[----:B------:R-:W-:Y:S05]  /*13d0*/  BSYNC B0 ;  /* 0x0000000000007941 */ /* 0x000fea0003800000 */
.L_x_8371:
        /* <DEDUP_REMOVED lines=58> */
.L_x_8375:
[----:B------:R-:W-:Y:S05]  /*1780*/  BSYNC B0 ;  /* 0x0000000000007941 */ /* 0x000fea0003800000 */
.L_x_8374:
        /* <DEDUP_REMOVED lines=86> */
.L_x_8377:
        /* <DEDUP_REMOVED lines=21> */
.L_x_8380:
[----:B------:R-:W-:Y:S05]  /*1e40*/  BSYNC B2 ;  /* 0x0000000000027941 */ /* 0x000fea0003800000 */
.L_x_8379:
        /* <DEDUP_REMOVED lines=29> */
.L_x_8378:
[----:B------:R-:W-:Y:S05]  /*2020*/  BSYNC B1 ;  /* 0x0000000000017941 */ /* 0x000fea0003800000 */
.L_x_8376:
        /* <DEDUP_REMOVED lines=70> */
.L_x_8382:
        /* <DEDUP_REMOVED lines=35> */
.L_x_8383:
[----:B------:R-:W-:Y:S05]  /*26c0*/  BSYNC B0 ;  /* 0x0000000000007941 */ /* 0x000fea0003800000 */
.L_x_8381:
        /* <DEDUP_REMOVED lines=58> */
.L_x_8385:
[----:B------:R-:W-:Y:S05]  /*2a70*/  BSYNC B0 ;  /* 0x0000000000007941 */ /* 0x000fea0003800000 */
.L_x_8384:
        /* <DEDUP_REMOVED lines=86> */
.L_x_8387:
        /* <DEDUP_REMOVED lines=20> */
[----:B------:R-:W-:Y:S05]  /*3120*/  CALL.REL.NOINC `($__internal_20_$__cuda_sm20_div_rn_f64_full) ;  /* 0x0000010800a87944 */ /* 0x000fea0003c00000 */
.L_x_8390:
[----:B------:R-:W-:Y:S05]  /*3130*/  BSYNC B2 ;  /* 0x0000000000027941 */ /* 0x000fea0003800000 */
.L_x_8389:
        /* <DEDUP_REMOVED lines=29> */
.L_x_8388:
[----:B------:R-:W-:Y:S05]  /*3310*/  BSYNC B1 ;  /* 0x0000000000017941 */ /* 0x000fea0003800000 */
.L_x_8386:
        /* <DEDUP_REMOVED lines=70> */
.L_x_8392:
        /* <DEDUP_REMOVED lines=35> */
.L_x_8393:
[----:B------:R-:W-:Y:S05]  /*39b0*/  BSYNC B0 ;  /* 0x0000000000007941 */ /* 0x000fea0003800000 */
.L_x_8391:
        /* <DEDUP_REMOVED lines=58> */
.L_x_8395:
[----:B------:R-:W-:Y:S05]  /*3d60*/  BSYNC B0 ;  /* 0x0000000000007941 */ /* 0x000fea0003800000 */
.L_x_8394:
        /* <DEDUP_REMOVED lines=86> */
.L_x_8397:
        /* <DEDUP_REMOVED lines=21> */
.L_x_8400:
[----:B------:R-:W-:Y:S05]  /*4420*/  BSYNC B2 ;  /* 0x0000000000027941 */ /* 0x000fea0003800000 */
.L_x_8399:
        /* <DEDUP_REMOVED lines=29> */
.L_x_8398:
[----:B------:R-:W-:Y:S05]  /*4600*/  BSYNC B1 ;  /* 0x0000000000017941 */ /* 0x000fea0003800000 */
.L_x_8396:
        /* <DEDUP_REMOVED lines=70> */
.L_x_8402:
        /* <DEDUP_REMOVED lines=35> */
.L_x_8403:
[----:B------:R-:W-:Y:S05]  /*4ca0*/  BSYNC B0 ;  /* 0x0000000000007941 */ /* 0x000fea0003800000 */
.L_x_8401:
        /* <DEDUP_REMOVED lines=58> */
.L_x_8405:
[----:B------:R-:W-:Y:S05]  /*5050*/  BSYNC B0 ;  /* 0x0000000000007941 */ /* 0x000fea0003800000 */
.L_x_8404:
        /* <DEDUP_REMOVED lines=86> */
.L_x_8407:
        /* <DEDUP_REMOVED lines=21> */
.L_x_8410:
[----:B------:R-:W-:Y:S05]  /*5710*/  BSYNC B2 ;  /* 0x0000000000027941 */ /* 0x000fea0003800000 */
.L_x_8409:
        /* <DEDUP_REMOVED lines=29> */
.L_x_8408:
[----:B------:R-:W-:Y:S05]  /*58f0*/  BSYNC B1 ;  /* 0x0000000000017941 */ /* 0x000fea0003800000 */
.L_x_8406:
        /* <DEDUP_REMOVED lines=70> */
.L_x_8412:
        /* <DEDUP_REMOVED lines=35> */
.L_x_8413:
[----:B------:R-:W-:Y:S05]  /*5f90*/  BSYNC B0 ;  /* 0x0000000000007941 */ /* 0x000fea0003800000 */
.L_x_8411:
        /* <DEDUP_REMOVED lines=58> */
.L_x_8415:
[----:B------:R-:W-:Y:S05]  /*6340*/  BSYNC B0 ;  /* 0x0000000000007941 */ /* 0x000fea0003800000 */
.L_x_8414:
        /* <DEDUP_REMOVED lines=86> */
.L_x_8417:
        /* <DEDUP_REMOVED lines=21> */
.L_x_8420:
[----:B------:R-:W-:Y:S05]  /*6a00*/  BSYNC B2 ;  /* 0x0000000000027941 */ /* 0x000fea0003800000 */
.L_x_8419:
        /* <DEDUP_REMOVED lines=29> */
.L_x_8418:
[----:B------:R-:W-:Y:S05]  /*6be0*/  BSYNC B1 ;  /* 0x0000000000017941 */ /* 0x000fea0003800000 */
.L_x_8416:
        /* <DEDUP_REMOVED lines=70> */
.L_x_8422:
        /* <DEDUP_REMOVED lines=35> */
.L_x_8423:
[----:B------:R-:W-:Y:S05]  /*7280*/  BSYNC B0 ;  /* 0x0000000000007941 */ /* 0x000fea0003800000 */
.L_x_8421:
        /* <DEDUP_REMOVED lines=58> */
.L_x_8425:
[----:B------:R-:W-:Y:S05]  /*7630*/  BSYNC B0 ;  /* 0x0000000000007941 */ /* 0x000fea0003800000 */
.L_x_8424:
        /* <DEDUP_REMOVED lines=86> */
.L_x_8427:
        /* <DEDUP_REMOVED lines=21> */
.L_x_8430:
[----:B------:R-:W-:Y:S05]  /*7cf0*/  BSYNC B2 ;  /* 0x0000000000027941 */ /* 0x000fea0003800000 */
.L_x_8429:
        /* <DEDUP_REMOVED lines=29> */
.L_x_8428:
[----:B------:R-:W-:Y:S05]  /*7ed0*/  BSYNC B1 ;  /* 0x0000000000017941 */ /* 0x000fea0003800000 */
.L_x_8426:
        /* <DEDUP_REMOVED lines=70> */
.L_x_8432:
        /* <DEDUP_REMOVED lines=35> */
.L_x_8433:
[----:B------:R-:W-:Y:S05]  /*8570*/  BSYNC B0 ;  /* 0x0000000000007941 */ /* 0x000fea0003800000 */
.L_x_8431:
        /* <DEDUP_REMOVED lines=58> */
.L_x_8435:
[----:B------:R-:W-:Y:S05]  /*8920*/  BSYNC B0 ;  /* 0x0000000000007941 */ /* 0x000fea0003800000 */
.L_x_8434:
        /* <DEDUP_REMOVED lines=86> */
.L_x_8437:
        /* <DEDUP_REMOVED lines=21> */
.L_x_8440:
[----:B------:R-:W-:Y:S05]  /*8fe0*/  BSYNC B2 ;  /* 0x0000000000027941 */ /* 0x000fea0003800000 */
.L_x_8439:
        /* <DEDUP_REMOVED lines=29> */
.L_x_8438:
[----:B------:R-:W-:Y:S05]  /*91c0*/  BSYNC B1 ;  /* 0x0000000000017941 */ /* 0x000fea0003800000 */
.L_x_8436:
        /* <DEDUP_REMOVED lines=70> */
.L_x_8442:
        /* <DEDUP_REMOVED lines=35> */
.L_x_8443:
[----:B------:R-:W-:Y:S05]  /*9860*/  BSYNC B0 ;  /* 0x0000000000007941 */ /* 0x000fea0003800000 */
.L_x_8441:
        /* <DEDUP_REMOVED lines=12> */
.L_x_8363:
        /* <DEDUP_REMOVED lines=117> */
.L_x_8447:
[----:B------:R-:W-:Y:S05]  /*a080*/  BSYNC B0 ;  /* 0x0000000000007941 */ /* 0x000fea0003800000 */
.L_x_8446:
        /* <DEDUP_REMOVED lines=85> */
.L_x_8449:
        /* <DEDUP_REMOVED lines=21> */
[----:B------:R-:W-:Y:S05]  /*a730*/  CALL.REL.NOINC `($__internal_20_$__cuda_sm20_div_rn_f64_full) ;  /* 0x0000009400247944 */ /* 0x000fea0003c00000 */
.L_x_8452:
[----:B------:R-:W-:Y:S05]  /*a740*/  BSYNC B3 ;  /* 0x0000000000037941 */ /* 0x000fea0003800000 */
.L_x_8451:
        /* <DEDUP_REMOVED lines=29> */
.L_x_8450:
[----:B------:R-:W-:Y:S05]  /*a920*/  BSYNC B2 ;  /* 0x0000000000027941 */ /* 0x000fea0003800000 */
.L_x_8448:
        /* <DEDUP_REMOVED lines=70> */
.L_x_8454:
        /* <DEDUP_REMOVED lines=35> */
.L_x_8455:
[----:B------:R-:W-:Y:S05]  /*afc0*/  BSYNC B0 ;  /* 0x0000000000007941 */ /* 0x000fea0003800000 */
.L_x_8453:
[----:B------:R-:W-:-:S11]  /*afd0*/  DMUL R8, R8, R10 ;  /* 0x0000000a08087228 */ /* 0x000fd60000000000 */
.L_x_8445:
[----:B------:R-:W-:Y:S05]  /*afe0*/  BSYNC B1 ;  /* 0x0000000000017941 */ /* 0x000fea0003800000 */
.L_x_8444:
        /* <DEDUP_REMOVED lines=64> */
.L_x_8459:
[----:B------:R-:W-:Y:S05]  /*b3f0*/  BSYNC B0 ;  /* 0x0000000000007941 */ /* 0x000fea0003800000 */
.L_x_8458:
        /* <DEDUP_REMOVED lines=85> */
.L_x_8461:
        /* <DEDUP_REMOVED lines=21> */
[----:B------:R-:W-:Y:S05]  /*baa0*/  CALL.REL.NOINC `($__internal_20_$__cuda_sm20_div_rn_f64_full) ;  /* 0x0000008000487944 */ /* 0x000fea0003c00000 */
.L_x_8464:
[----:B------:R-:W-:Y:S05]  /*bab0*/  BSYNC B3 ;  /* 0x0000000000037941 */ /* 0x000fea0003800000 */
.L_x_8463:
        /* <DEDUP_REMOVED lines=29> */
.L_x_8462:
[----:B------:R-:W-:Y:S05]  /*bc90*/  BSYNC B2 ;  /* 0x0000000000027941 */ /* 0x000fea0003800000 */
.L_x_8460:
        /* <DEDUP_REMOVED lines=70> */
.L_x_8466:
        /* <DEDUP_REMOVED lines=35> */
.L_x_8467:
[----:B------:R-:W-:Y:S05]  /*c330*/  BSYNC B0 ;  /* 0x0000000000007941 */ /* 0x000fea0003800000 */
.L_x_8465:
[----:B------:R-:W-:-:S11]  /*c340*/  DMUL R10, R10, R12 ;  /* 0x0000000c0a0a7228 */ /* 0x000fd60000000000 */
.L_x_8457:
[----:B------:R-:W-:Y:S05]  /*c350*/  BSYNC B1 ;  /* 0x0000000000017941 */ /* 0x000fea0003800000 */
.L_x_8456:
        /* <DEDUP_REMOVED lines=64> */
.L_x_8471:
[----:B------:R-:W-:Y:S05]  /*c760*/  BSYNC B0 ;  /* 0x0000000000007941 */ /* 0x000fea0003800000 */
.L_x_8470:
        /* <DEDUP_REMOVED lines=85> */
.L_x_8473:
        /* <DEDUP_REMOVED lines=21> */
[----:B------:R-:W-:Y:S05]  /*ce10*/  CALL.REL.NOINC `($__internal_20_$__cuda_sm20_div_rn_f64_full) ;  /* 0x0000006c006c7944 */ /* 0x000fea0003c00000 */
.L_x_8476:
[----:B------:R-:W-:Y:S05]  /*ce20*/  BSYNC B3 ;  /* 0x0000000000037941 */ /* 0x000fea0003800000 */
.L_x_8475:
        /* <DEDUP_REMOVED lines=29> */
.L_x_8474:
[----:B------:R-:W-:Y:S05]  /*d000*/  BSYNC B2 ;  /* 0x0000000000027941 */ /* 0x000fea0003800000 */
.L_x_8472:
        /* <DEDUP_REMOVED lines=70> */
.L_x_8478:
        /* <DEDUP_REMOVED lines=35> */
.L_x_8479:
[----:B------:R-:W-:Y:S05]  /*d6a0*/  BSYNC B0 ;  /* 0x0000000000007941 */ /* 0x000fea0003800000 */
.L_x_8477:
[----:B------:R-:W-:-:S11]  /*d6b0*/  DMUL R12, R12, R14 ;  /* 0x0000000e0c0c7228 */ /* 0x000fd60000000000 */
.L_x_8469:
[----:B------:R-:W-:Y:S05]  /*d6c0*/  BSYNC B1 ;  /* 0x0000000000017941 */ /* 0x000fea0003800000 */
.L_x_8468:
        /* <DEDUP_REMOVED lines=64> */
.L_x_8483:
[----:B------:R-:W-:Y:S05]  /*dad0*/  BSYNC B0 ;  /* 0x0000000000007941 */ /* 0x000fea0003800000 */
.L_x_8482:
        /* <DEDUP_REMOVED lines=85> */
.L_x_8485:
        /* <DEDUP_REMOVED lines=22> */
.L_x_8488:
[----:B------:R-:W-:Y:S05]  /*e190*/  BSYNC B3 ;  /* 0x0000000000037941 */ /* 0x000fea0003800000 */
.L_x_8487:
        /* <DEDUP_REMOVED lines=29> */
.L_x_8486:
[----:B------:R-:W-:Y:S05]  /*e370*/  BSYNC B2 ;  /* 0x0000000000027941 */ /* 0x000fea0003800000 */
.L_x_8484:
        /* <DEDUP_REMOVED lines=70> */
.L_x_8490:
        /* <DEDUP_REMOVED lines=35> */
.L_x_8491:
[----:B------:R-:W-:Y:S05]  /*ea10*/  BSYNC B0 ;  /* 0x0000000000007941 */ /* 0x000fea0003800000 */
.L_x_8489:
[----:B------:R-:W-:-:S11]  /*ea20*/  DMUL R14, R14, R16 ;  /* 0x000000100e0e7228 */ /* 0x000fd60000000000 */
.L_x_8481:
[----:B------:R-:W-:Y:S05]  /*ea30*/  BSYNC B1 ;  /* 0x0000000000017941 */ /* 0x000fea0003800000 */
.L_x_8480:
        /* <DEDUP_REMOVED lines=64> */
.L_x_8495:
[----:B------:R-:W-:Y:S05]  /*ee40*/  BSYNC B0 ;  /* 0x0000000000007941 */ /* 0x000fea0003800000 */
.L_x_8494:
        /* <DEDUP_REMOVED lines=85> */
.L_x_8497:
        /* <DEDUP_REMOVED lines=22> */
.L_x_8500:
[----:B------:R-:W-:Y:S05]  /*f500*/  BSYNC B3 ;  /* 0x0000000000037941 */ /* 0x000fea0003800000 */
.L_x_8499:
        /* <DEDUP_REMOVED lines=29> */
.L_x_8498:
[----:B------:R-:W-:Y:S05]  /*f6e0*/  BSYNC B2 ;  /* 0x0000000000027941 */ /* 0x000fea0003800000 */
.L_x_8496:
        /* <DEDUP_REMOVED lines=70> */
.L_x_8502:
        /* <DEDUP_REMOVED lines=35> */
.L_x_8503:
[----:B------:R-:W-:Y:S05]  /*fd80*/  BSYNC B0 ;  /* 0x0000000000007941 */ /* 0x000fea0003800000 */
.L_x_8501:
[----:B------:R-:W-:-:S11]  /*fd90*/  DMUL R16, R16, R18 ;  /* 0x0000001210107228 */ /* 0x000fd60000000000 */
.L_x_8493:
[----:B------:R-:W-:Y:S05]  /*fda0*/  BSYNC B1 ;  /* 0x0000000000017941 */ /* 0x000fea0003800000 */
.L_x_8492:
        /* <DEDUP_REMOVED lines=64> */
.L_x_8507:
[----:B------:R-:W-:Y:S05]  /*101b0*/  BSYNC B0 ;  /* 0x0000000000007941 */ /* 0x000fea0003800000 */
.L_x_8506:
        /* <DEDUP_REMOVED lines=85> */
.L_x_8509:
        /* <DEDUP_REMOVED lines=22> */
.L_x_8512:
[----:B------:R-:W-:Y:S05]  /*10870*/  BSYNC B3 ;  /* 0x0000000000037941 */ /* 0x000fea0003800000 */
.L_x_8511:
        /* <DEDUP_REMOVED lines=29> */
.L_x_8510:
[----:B------:R-:W-:Y:S05]  /*10a50*/  BSYNC B2 ;  /* 0x0000000000027941 */ /* 0x000fea0003800000 */
.L_x_8508:
        /* <DEDUP_REMOVED lines=70> */
.L_x_8514:
        /* <DEDUP_REMOVED lines=35> */
.L_x_8515:
[----:B------:R-:W-:Y:S05]  /*110f0*/  BSYNC B0 ;  /* 0x0000000000007941 */ /* 0x000fea0003800000 */
.L_x_8513:
[----:B------:R-:W-:-:S11]  /*11100*/  DMUL R18, R18, R20 ;  /* 0x0000001412127228 */ /* 0x000fd60000000000 */
.L_x_8505:
[----:B------:R-:W-:Y:S05]  /*11110*/  BSYNC B1 ;  /* 0x0000000000017941 */ /* 0x000fea0003800000 */
.L_x_8504:
        /* <DEDUP_REMOVED lines=64> */
.L_x_8519:
[----:B------:R-:W-:Y:S05]  /*11520*/  BSYNC B0 ;  /* 0x0000000000007941 */ /* 0x000fea0003800000 */
.L_x_8518:
        /* <DEDUP_REMOVED lines=85> */
.L_x_8521:
        /* <DEDUP_REMOVED lines=22> */
.L_x_8524:
[----:B------:R-:W-:Y:S05]  /*11be0*/  BSYNC B3 ;  /* 0x0000000000037941 */ /* 0x000fea0003800000 */
.L_x_8523:
        /* <DEDUP_REMOVED lines=29> */
.L_x_8522:
[----:B------:R-:W-:Y:S05]  /*11dc0*/  BSYNC B2 ;  /* 0x0000000000027941 */ /* 0x000fea0003800000 */
.L_x_8520:
        /* <DEDUP_REMOVED lines=70> */
.L_x_8526:
        /* <DEDUP_REMOVED lines=35> */
.L_x_8527:
[----:B------:R-:W-:Y:S05]  /*12460*/  BSYNC B0 ;  /* 0x0000000000007941 */ /* 0x000fea0003800000 */
.L_x_8525:
[----:B------:R-:W-:-:S11]  /*12470*/  DMUL R20, R20, R22 ;  /* 0x0000001614147228 */ /* 0x000fd60000000000 */
.L_x_8517:
[----:B------:R-:W-:Y:S05]  /*12480*/  BSYNC B1 ;  /* 0x0000000000017941 */ /* 0x000fea0003800000 */
.L_x_8516:
        /* <DEDUP_REMOVED lines=64> */
.L_x_8531:
[----:B------:R-:W-:Y:S05]  /*12890*/  BSYNC B0 ;  /* 0x0000000000007941 */ /* 0x000fea0003800000 */
.L_x_8530:
        /* <DEDUP_REMOVED lines=85> */
.L_x_8533:
        /* <DEDUP_REMOVED lines=22> */
.L_x_8536:
[----:B------:R-:W-:Y:S05]  /*12f50*/  BSYNC B3 ;  /* 0x0000000000037941 */ /* 0x000fea0003800000 */
.L_x_8535:
        /* <DEDUP_REMOVED lines=29> */
.L_x_8534:
[----:B------:R-:W-:Y:S05]  /*13130*/  BSYNC B2 ;  /* 0x0000000000027941 */ /* 0x000fea0003800000 */
.L_x_8532:
        /* <DEDUP_REMOVED lines=70> */
.L_x_8538:
        /* <DEDUP_REMOVED lines=35> */
.L_x_8539:
[----:B------:R-:W-:Y:S05]  /*137d0*/  BSYNC B0 ;  /* 0x0000000000007941 */ /* 0x000fea0003800000 */
.L_x_8537:
[----:B------:R-:W-:-:S11]  /*137e0*/  DMUL R28, R4, R28 ;  /* 0x0000001c041c7228 */ /* 0x000fd60000000000 */
.L_x_8529:
[----:B------:R-:W-:Y:S05]  /*137f0*/  BSYNC B1 ;  /* 0x0000000000017941 */ /* 0x000fea0003800000 */
.L_x_8528:
        /* <DEDUP_REMOVED lines=23> */
.L_x_8542:
[----:B------:R-:W-:-:S13]  /*13970*/  ISETP.GE.AND P0, PT, R0, R30, PT ;  /* 0x0000001e0000720c */ /* 0x000fda0003f06270 */
[----:B------:R-:W-:Y:S05]  /*13980*/  @P0 BRA `(.L_x_8544) ;  /* 0x0000000000300947 */ /* 0x000fea0003800000 */
[----:B0-----:R-:W0:Y:S01]  /*13990*/  LDC.64 R2, c[0x0][0x218] ;  /* 0x00008600ff027b82 */ /* 0x001e220000000a00 */
[----:B------:R-:W-:Y:S02]  /*139a0*/  IMAD.IADD R5, R7, 0x1, R0 ;  /* 0x0000000107057824 */ /* 0x000fe400078e0200 */
[----:B------:R-:W-:Y:S02]  /*139b0*/  VIADD R0, R0, 0x80 ;  /* 0x0000008000007836 */ /* 0x000fe40000000000 */
[----:B0-----:R-:W-:-:S05]  /*139c0*/  IMAD.WIDE.U32 R2, R5, 0x8, R2 ;  /* 0x0000000805027825 */ /* 0x001fca00078e0002 */
[----:B-----5:R1:W-:Y:S02]  /*139d0*/  STG.E.64 desc[UR4][R2.64], R14 ;  /* 0x0000000e02007986 */ /* 0x0203e4000c101b04 */
.L_x_8543:
[----:B------:R-:W-:-:S13]  /*139e0*/  ISETP.GE.AND P0, PT, R0, R30, PT ;  /* 0x0000001e0000720c */ /* 0x000fda0003f06270 */
[----:B------:R-:W-:Y:S05]  /*139f0*/  @P0 BRA `(.L_x_8545) ;  /* 0x0000000000340947 */ /* 0x000fea0003800000 */
[----:B01----:R-:W0:Y:S01]  /*13a00*/  LDC.64 R2, c[0x0][0x218] ;  /* 0x00008600ff027b82 */ /* 0x003e220000000a00 */
[----:B------:R-:W-:Y:S01]  /*13a10*/  IADD3 R5, R7, R0, RZ ;  /* 0x0000000007057210 */ /* 0x000fe20007ffe0ff */
[----:B------:R-:W-:-:S04]  /*13a20*/  VIADD R0, R0, 0x80 ;  /* 0x0000008000007836 */ /* 0x000fc80000000000 */
[----:B0-----:R-:W-:-:S05]  /*13a30*/  IMAD.WIDE.U32 R2, R5, 0x8, R2 ;  /* 0x0000000805027825 */ /* 0x001fca00078e0002 */
[----:B------:R1:W-:Y:S02]  /*13a40*/  STG.E.64 desc[UR4][R2.64], R16 ;  /* 0x0000001002007986 */ /* 0x0003e4000c101b04 */
.L_x_8544:
        /* <DEDUP_REMOVED lines=8> */
.L_x_8545:
[----:B------:R-:W-:Y:S05]  /*13ad0*/  BSYNC B1 ;  /* 0x0000000000017941 */ /* 0x000fea0003800000 */
.L_x_8541:
[----:B------:R-:W-:-:S13]  /*13ae0*/  ISETP.GE.AND P0, PT, R0, R30, PT ;  /* 0x0000001e0000720c */ /* 0x000fda0003f06270 */
[----:B012---:R-:W0:Y:S01]  /*13af0*/  @!P0 LDC.64 R2, c[0x0][0x218] ;  /* 0x00008600ff028b82 */ /* 0x007e220000000a00 */
[----:B------:R-:W-:Y:S01]  /*13b00*/  @!P0 IADD3 R5, R7, R0, RZ ;  /* 0x0000000007058210 */ /* 0x000fe20007ffe0ff */
[----:B------:R-:W-:-:S04]  /*13b10*/  @!P0 VIADD R0, R0, 0x80 ;  /* 0x0000008000008836 */ /* 0x000fc80000000000 */
[----:B0-----:R-:W-:-:S05]  /*13b20*/  @!P0 IMAD.WIDE.U32 R2, R5, 0x8, R2 ;  /* 0x0000000805028825 */ /* 0x001fca00078e0002 */
[----:B------:R2:W-:Y:S02]  /*13b30*/  @!P0 STG.E.64 desc[UR4][R2.64], R20 ;  /* 0x0000001402008986 */ /* 0x0005e4000c101b04 */
.L_x_8546:
[----:B------:R-:W-:Y:S05]  /*13b40*/  BSYNC B0 ;  /* 0x0000000000007941 */ /* 0x000fea0003800000 */
.L_x_8540:
        /* <DEDUP_REMOVED lines=8> */
        .weak           $__internal_20_$__cuda_sm20_div_rn_f64_full
        .type           $__internal_20_$__cuda_sm20_div_rn_f64_full,@function
        .size           $__internal_20_$__cuda_sm20_div_rn_f64_full,(.L_x_8573 - $__internal_20_$__cuda_sm20_div_rn_f64_full)
$__internal_20_$__cuda_sm20_div_rn_f64_full:
        /* <DEDUP_REMOVED lines=71> */
.L_x_8548:
        /* <DEDUP_REMOVED lines=17> */
.L_x_8551:
[----:B------:R-:W-:Y:S01]  /*14150*/  LOP3.LUT R3, R27, 0x80000, RZ, 0xfc, !PT ;  /* 0x000800001b037812 */ /* 0x000fe200078efcff */
[----:B------:R-:W-:-:S03]  /*14160*/  IMAD.MOV.U32 R38, RZ, RZ, R26 ;  /* 0x000000ffff267224 */ /* 0x000fc600078e001a */
[----:B------:R-:W-:Y:S01]  /*14170*/  MOV R39, R3 ;  /* 0x0000000300277202 */ /* 0x000fe20000000f00 */
[----:B------:R-:W-:Y:S06]  /*14180*/  BRA `(.L_x_8549) ;  /* 0x00000000000c7947 */ /* 0x000fec0003800000 */
.L_x_8550:
[----:B------:R-:W-:Y:S01]  /*14190*/  LOP3.LUT R3, R37, 0x80000, RZ, 0xfc, !PT ;  /* 0x0008000025037812 */ /* 0x000fe200078efcff */
[----:B------:R-:W-:-:S04]  /*141a0*/  IMAD.MOV.U32 R38, RZ, RZ, R36 ;  /* 0x000000ffff267224 */ /* 0x000fc800078e0024 */
[----:B------:R-:W-:-:S07]  /*141b0*/  IMAD.MOV.U32 R39, RZ, RZ, R3 ;  /* 0x000000ffff277224 */ /* 0x000fce00078e0003 */
.L_x_8549:
[----:B------:R-:W-:Y:S05]  /*141c0*/  BSYNC B0 ;  /* 0x0000000000007941 */ /* 0x000fea0003800000 */
.L_x_8547:
[----:B------:R-:W-:Y:S01]  /*141d0*/  IMAD.MOV.U32 R4, RZ, RZ, R0 ;  /* 0x000000ffff047224 */ /* 0x000fe200078e0000 */
[----:B------:R-:W-:Y:S01]  /*141e0*/  MOV R3, R39 ;  /* 0x0000002700037202 */ /* 0x000fe20000000f00 */
[----:B------:R-:W-:Y:S02]  /*141f0*/  IMAD.MOV.U32 R5, RZ, RZ, 0x0 ;  /* 0x00000000ff057424 */ /* 0x000fe400078e00ff */
[----:B------:R-:W-:Y:S02]  /*14200*/  IMAD.MOV.U32 R2, RZ, RZ, R38 ;  /* 0x000000ffff027224 */ /* 0x000fe400078e0026 */
[----:B------:R-:W-:Y:S05]  /*14210*/  RET.REL.NODEC R4 `(_ZN2at6native29vectorized_elementwise_kernelILi8EZZZNS0_61_GLOBAL__N__b29612f4_23_ActivationMishKernel_cu_9e10b42f_310211mish_kernelERNS_18TensorIteratorBaseEENKUlvE_clEvENKUlvE_clEvEUldE_St5arrayIPcLm2EEEEviT0_T1_) ;  /* 0xfffffebc04787950 */ /* 0x000fea0003c3ffff */
.L_x_8552:
        /* <DEDUP_REMOVED lines=14> */
.L_x_8573:


//--------------------- .nv.global.init           --------------------------
	.section	.nv.global.init,"aw",@progbits
.nv.global.init:
	.type		$str$6,@object
	.size		$str$6,(__unnamed_1 - $str$6)
$str$6:
        /*0000*/ 	.byte	0x66, 0x61, 0x6c, 0x73, 0x65, 0x00
	.type		__unnamed_1,@object
	.size		__unnamed_1,(__unnamed_5 - __unnamed_1)
__unnamed_1:
        /*0006*/ 	.byte	0x66, 0x65, 0x74, 0x63, 0x68, 0x5f, 0x61, 0x6e, 0x64, 0x5f, 0x63, 0x61, 0x73, 0x74, 0x00
	.type		__unnamed_5,@object
	.size		__unnamed_5,(__unnamed_3 - __unnamed_5)
__unnamed_5:
        /*0015*/ 	.byte	0x66, 0x65, 0x74, 0x63, 0x68, 0x5f, 0x61, 0x6e, 0x64, 0x5f, 0x63, 0x61, 0x73, 0x74, 0x00
	.type		__unnamed_3,@object
	.size		__unnamed_3,(__unnamed_7 - __unnamed_3)
__unnamed_3:
        /*0024*/ 	.byte	0x66, 0x65, 0x74, 0x63, 0x68, 0x5f, 0x61, 0x6e, 0x64, 0x5f, 0x63, 0x61, 0x73, 0x74, 0x00
	.type		__unnamed_7,@object
	.size		__unnamed_7,(__unnamed_2 - __unnamed_7)
__unnamed_7:
        /*0033*/ 	.byte	0x66, 0x65, 0x74, 0x63, 0x68, 0x5f, 0x61, 0x6e, 0x64, 0x5f, 0x63, 0x61, 0x73, 0x74, 0x00
	.type		__unnamed_2,@object
	.size		__unnamed_2,(__unnamed_6 - __unnamed_2)
__unnamed_2:
        /*0042*/ 	.byte	0x63, 0x61, 0x73, 0x74, 0x5f, 0x61, 0x6e, 0x64, 0x5f, 0x73, 0x74, 0x6f, 0x72, 0x65, 0x00
	.type		__unnamed_6,@object
	.size		__unnamed_6,(__unnamed_4 - __unnamed_6)
__unnamed_6:
        /*0051*/ 	.byte	0x63, 0x61, 0x73, 0x74, 0x5f, 0x61, 0x6e, 0x64, 0x5f, 0x73, 0x74, 0x6f, 0x72, 0x65, 0x00
	.type		__unnamed_4,@object
	.size		__unnamed_4,(__unnamed_8 - __unnamed_4)
__unnamed_4:
        /*0060*/ 	.byte	0x63, 0x61, 0x73, 0x74, 0x5f, 0x61, 0x6e, 0x64, 0x5f, 0x73, 0x74, 0x6f, 0x72, 0x65, 0x00
	.type		__unnamed_8,@object
	.size		__unnamed_8,($str$7 - __unnamed_8)
__unnamed_8:
        /*006f*/ 	.byte	0x63, 0x61, 0x73, 0x74, 0x5f, 0x61, 0x6e, 0x64, 0x5f, 0x73, 0x74, 0x6f, 0x72, 0x65, 0x00
	.type		$str$7,@object
	.size		$str$7,(.L_37 - $str$7)
$str$7:
        /*007e*/ 	.byte	0x2f, 0x72, 0x6f, 0x6f, 0x74, 0x2f, 0x2e, 0x70, 0x79, 0x65, 0x6e, 0x76, 0x2f, 0x76, 0x65, 0x72
        /*008e*/ 	.byte	0x73, 0x69, 0x6f, 0x6e, 0x73, 0x2f, 0x33, 0x2e, 0x31, 0x33, 0x2e, 0x31, 0x32, 0x2f, 0x6c, 0x69
        /*009e*/ 	.byte	0x62, 0x2f, 0x70, 0x79, 0x74, 0x68, 0x6f, 0x6e, 0x33, 0x2e, 0x31, 0x33, 0x2f, 0x73, 0x69, 0x74
        /*00ae*/ 	.byte	0x65, 0x2d, 0x70, 0x61, 0x63, 0x6b, 0x61, 0x67, 0x65, 0x73, 0x2f, 0x74, 0x6f, 0x72, 0x63, 0x68
        /*00be*/ 	.byte	0x2f, 0x69, 0x6e, 0x63, 0x6c, 0x75, 0x64, 0x65, 0x2f, 0x63, 0x31, 0x30, 0x2f, 0x63, 0x6f, 0x72
        /*00ce*/ 	.byte	0x65, 0x2f, 0x44, 0x79, 0x6e, 0x61, 0x6d, 0x69, 0x63, 0x43, 0x61, 0x73, 0x74, 0x2e, 0x68, 0x00
.L_37:


//--------------------- .nv.shared.reserved.0     --------------------------
	.section	.nv.shared.reserved.0,"aw",@nobits
	.weak		__nv_reservedSMEM_offset_0_alias
	.size		__nv_reservedSMEM_offset_0_alias, 0, 0
	.other		__nv_reservedSMEM_offset_0_alias,@"STO_CUDA_RESERVED_SHARED STV_DEFAULT"
__nv_reservedSMEM_offset_0_alias:
	.zero		0


//--------------------- .nv.global                --------------------------
	.section	.nv.global,"aw",@nobits
.nv.global:
	.type		_ZN59_INTERNAL_b29612f4_23_ActivationMishKernel_cu_9e10b42f_31024cuda3std3__48in_placeE,@object
	.size		_ZN59_INTERNAL_b29612f4_23_ActivationMishKernel_cu_9e10b42f_31024cuda3std3__48in_placeE,(_ZN59_INTERNAL_b29612f4_23_ActivationMishKernel_cu_9e10b42f_31024cuda3std6ranges3__45__cpo8distanceE - _ZN59_INTERNAL_b29612f4_23_ActivationMishKernel_cu_9e10b42f_31024cuda3std3__48in_placeE)
_ZN59_INTERNAL_b29612f4_23_ActivationMishKernel_cu_9e10b42f_31024cuda3std3__48in_placeE:
	.zero		1
	.type		_ZN59_INTERNAL_b29612f4_23_ActivationMishKernel_cu_9e10b42f_31024cuda3std6ranges3__45__cpo8distanceE,@object
	.size		_ZN59_INTERNAL_b29612f4_23_ActivationMishKernel_cu_9e10b42f_31024cuda3std6ranges3__45__cpo8distanceE,(_ZN59_INTERNAL_b29612f4_23_ActivationMishKernel_cu_9e10b42f_31024cuda3std3__45__cpo3endE - _ZN59_INTERNAL_b29612f4_23_ActivationMishKernel_cu_9e10b42f_31024cuda3std6ranges3__45__cpo8distanceE)
_ZN59_INTERNAL_b29612f4_23_ActivationMishKernel_cu_9e10b42f_31024cuda3std6ranges3__45__cpo8distanceE:
	.zero		1
	.type		_ZN59_INTERNAL_b29612f4_23_ActivationMishKernel_cu_9e10b42f_31024cuda3std3__45__cpo3endE,@object
	.size		_ZN59_INTERNAL_b29612f4_23_ActivationMishKernel_cu_9e10b42f_31024cuda3std3__45__cpo3endE,(_ZN59_INTERNAL_b29612f4_23_ActivationMishKernel_cu_9e10b42f_31024cuda3std6ranges3__45__cpo7advanceE - _ZN59_INTERNAL_b29612f4_23_ActivationMishKernel_cu_9e10b42f_31024cuda3std3__45__cpo3endE)
_ZN59_INTERNAL_b29612f4_23_ActivationMishKernel_cu_9e10b42f_31024cuda3std3__45__cpo3endE:
	.zero		1
	.type		_ZN59_INTERNAL_b29612f4_23_ActivationMishKernel_cu_9e10b42f_31024cuda3std6ranges3__45__cpo7advanceE,@object
	.size		_ZN59_INTERNAL_b29612f4_23_ActivationMishKernel_cu_9e10b42f_31024cuda3std6ranges3__45__cpo7advanceE,(_ZN59_INTERNAL_b29612f4_23_ActivationMishKernel_cu_9e10b42f_31024cuda3std3__45__cpo4rendE - _ZN59_INTERNAL_b29612f4_23_ActivationMishKernel_cu_9e10b42f_31024cuda3std6ranges3__45__cpo7advanceE)
_ZN59_INTERNAL_b29612f4_23_ActivationMishKernel_cu_9e10b42f_31024cuda3std6ranges3__45__cpo7advanceE:
	.zero		1
	.type		_ZN59_INTERNAL_b29612f4_23_ActivationMishKernel_cu_9e10b42f_31024cuda3std3__45__cpo4rendE,@object
	.size		_ZN59_INTERNAL_b29612f4_23_ActivationMishKernel_cu_9e10b42f_31024cuda3std3__45__cpo4rendE,(_ZN59_INTERNAL_b29612f4_23_ActivationMishKernel_cu_9e10b42f_31024cuda3std6ranges3__45__cpo4dataE - _ZN59_INTERNAL_b29612f4_23_ActivationMishKernel_cu_9e10b42f_31024cuda3std3__45__cpo4rendE)
_ZN59_INTERNAL_b29612f4_23_ActivationMishKernel_cu_9e10b42f_31024cuda3std3__45__cpo4rendE:
	.zero		1
	.type		_ZN59_INTERNAL_b29612f4_23_ActivationMishKernel_cu_9e10b42f_31024cuda3std6ranges3__45__cpo4dataE,@object
	.size		_ZN59_INTERNAL_b29612f4_23_ActivationMishKernel_cu_9e10b42f_31024cuda3std6ranges3__45__cpo4dataE,(_ZN59_INTERNAL_b29612f4_23_ActivationMishKernel_cu_9e10b42f_31024cuda3std6ranges3__45__cpo5beginE - _ZN59_INTERNAL_b29612f4_23_ActivationMishKernel_cu_9e10b42f_31024cuda3std6ranges3__45__cpo4dataE)
_ZN59_INTERNAL_b29612f4_23_ActivationMishKernel_cu_9e10b42f_31024cuda3std6ranges3__45__cpo4dataE:
	.zero		1
	.type		_ZN59_INTERNAL_b29612f4_23_ActivationMishKernel_cu_9e10b42f_31024cuda3std6ranges3__45__cpo5beginE,@object
	.size		_ZN59_INTERNAL_b29612f4_23_ActivationMishKernel_cu_9e10b42f_31024cuda3std6ranges3__45__cpo5beginE,(_ZN59_INTERNAL_b29612f4_23_ActivationMishKernel_cu_9e10b42f_31024cuda3std3__45__cpo5crendE - _ZN59_INTERNAL_b29612f4_23_ActivationMishKernel_cu_9e10b42f_31024cuda3std6ranges3__45__cpo5beginE)
_ZN59_INTERNAL_b29612f4_23_ActivationMishKernel_cu_9e10b42f_31024cuda3std6ranges3__45__cpo5beginE:
	.zero		1
	.type		_ZN59_INTERNAL_b29612f4_23_ActivationMishKernel_cu_9e10b42f_31024cuda3std3__45__cpo5crendE,@object
	.size		_ZN59_INTERNAL_b29612f4_23_ActivationMishKernel_cu_9e10b42f_31024cuda3std3__45__cpo5crendE,(_ZN59_INTERNAL_b29612f4_23_ActivationMishKernel_cu_9e10b42f_31024cuda3std6ranges3__45__cpo4sizeE - _ZN59_INTERNAL_b29612f4_23_ActivationMishKernel_cu_9e10b42f_31024cuda3std3__45__cpo5crendE)
_ZN59_INTERNAL_b29612f4_23_ActivationMishKernel_cu_9e10b42f_31024cuda3std3__45__cpo5crendE:
	.zero		1
	.type		_ZN59_INTERNAL_b29612f4_23_ActivationMishKernel_cu_9e10b42f_31024cuda3std6ranges3__45__cpo4sizeE,@object
	.size		_ZN59_INTERNAL_b29612f4_23_ActivationMishKernel_cu_9e10b42f_31024cuda3std6ranges3__45__cpo4sizeE,(_ZN59_INTERNAL_b29612f4_23_ActivationMishKernel_cu_9e10b42f_31024cuda3std3__461_GLOBAL__N__b29612f4_23_ActivationMishKernel_cu_9e10b42f_31026ignoreE - _ZN59_INTERNAL_b29612f4_23_ActivationMishKernel_cu_9e10b42f_31024cuda3std6ranges3__45__cpo4sizeE)
_ZN59_INTERNAL_b29612f4_23_ActivationMishKernel_cu_9e10b42f_31024cuda3std6ranges3__45__cpo4sizeE:
	.zero		1
	.type		_ZN59_INTERNAL_b29612f4_23_ActivationMishKernel_cu_9e10b42f_31024cuda3std3__461_GLOBAL__N__b29612f4_23_ActivationMishKernel_cu_9e10b42f_31026ignoreE,@object
	.size		_ZN59_INTERNAL_b29612f4_23_ActivationMishKernel_cu_9e10b42f_31024cuda3std3__461_GLOBAL__N__b29612f4_23_ActivationMishKernel_cu_9e10b42f_31026ignoreE,(_ZN59_INTERNAL_b29612f4_23_ActivationMishKernel_cu_9e10b42f_31024cuda3std6ranges3__45__cpo6cbeginE - _ZN59_INTERNAL_b29612f4_23_ActivationMishKernel_cu_9e10b42f_31024cuda3std3__461_GLOBAL__N__b29612f4_23_ActivationMishKernel_cu_9e10b42f_31026ignoreE)
_ZN59_INTERNAL_b29612f4_23_ActivationMishKernel_cu_9e10b42f_31024cuda3std3__461_GLOBAL__N__b29612f4_23_ActivationMishKernel_cu_9e10b42f_31026ignoreE:
	.zero		1
	.type		_ZN59_INTERNAL_b29612f4_23_ActivationMishKernel_cu_9e10b42f_31024cuda3std6ranges3__45__cpo6cbeginE,@object
	.size		_ZN59_INTERNAL_b29612f4_23_ActivationMishKernel_cu_9e10b42f_31024cuda3std6ranges3__45__cpo6cbeginE,(_ZN59_INTERNAL_b29612f4_23_ActivationMishKernel_cu_9e10b42f_31024cuda3std3__45__cpo4cendE - _ZN59_INTERNAL_b29612f4_23_ActivationMishKernel_cu_9e10b42f_31024cuda3std6ranges3__45__cpo6cbeginE)
_ZN59_INTERNAL_b29612f4_23_ActivationMishKernel_cu_9e10b42f_31024cuda3std6ranges3__45__cpo6cbeginE:
	.zero		1
	.type		_ZN59_INTERNAL_b29612f4_23_ActivationMishKernel_cu_9e10b42f_31024cuda3std3__45__cpo4cendE,@object
	.size		_ZN59_INTERNAL_b29612f4_23_ActivationMishKernel_cu_9e10b42f_31024cuda3std3__45__cpo4cendE,(_ZN59_INTERNAL_b29612f4_23_ActivationMishKernel_cu_9e10b42f_31024cuda3std6ranges3__45__cpo4nextE - _ZN59_INTERNAL_b29612f4_23_ActivationMishKernel_cu_9e10b42f_31024cuda3std3__45__cpo4cendE)
_ZN59_INTERNAL_b29612f4_23_ActivationMishKernel_cu_9e10b42f_31024cuda3std3__45__cpo4cendE:
	.zero		1
	.type		_ZN59_INTERNAL_b29612f4_23_ActivationMishKernel_cu_9e10b42f_31024cuda3std6ranges3__45__cpo4nextE,@object
	.size		_ZN59_INTERNAL_b29612f4_23_ActivationMishKernel_cu_9e10b42f_31024cuda3std6ranges3__45__cpo4nextE,(_ZN59_INTERNAL_b29612f4_23_ActivationMishKernel_cu_9e10b42f_31024cuda3std6ranges3__45__cpo4swapE - _ZN59_INTERNAL_b29612f4_23_ActivationMishKernel_cu_9e10b42f_31024cuda3std6ranges3__45__cpo4nextE)
_ZN59_INTERNAL_b29612f4_23_ActivationMishKernel_cu_9e10b42f_31024cuda3std6ranges3__45__cpo4nextE:
	.zero		1
	.type		_ZN59_INTERNAL_b29612f4_23_ActivationMishKernel_cu_9e10b42f_31024cuda3std6ranges3__45__cpo4swapE,@object
	.size		_ZN59_INTERNAL_b29612f4_23_ActivationMishKernel_cu_9e10b42f_31024cuda3std6ranges3__45__cpo4swapE,(_ZN59_INTERNAL_b29612f4_23_ActivationMishKernel_cu_9e10b42f_31024cuda3std3__420unreachable_sentinelE - _ZN59_INTERNAL_b29612f4_23_ActivationMishKernel_cu_9e10b42f_31024cuda3std6ranges3__45__cpo4swapE)
_ZN59_INTERNAL_b29612f4_23_ActivationMishKernel_cu_9e10b42f_31024cuda3std6ranges3__45__cpo4swapE:
	.zero		1
	.type		_ZN59_INTERNAL_b29612f4_23_ActivationMishKernel_cu_9e10b42f_31024cuda3std3__420unreachable_sentinelE,@object
	.size		_ZN59_INTERNAL_b29612f4_23_ActivationMishKernel_cu_9e10b42f_31024cuda3std3__420unreachable_sentinelE,(_ZN59_INTERNAL_b29612f4_23_ActivationMishKernel_cu_9e10b42f_31026thrust23THRUST_300001_SM_900_NS6system6detail10sequential3seqE - _ZN59_INTERNAL_b29612f4_23_ActivationMishKernel_cu_9e10b42f_31024cuda3std3__420unreachable_sentinelE)
_ZN59_INTERNAL_b29612f4_23_ActivationMishKernel_cu_9e10b42f_31024cuda3std3__420unreachable_sentinelE:
	.zero		1
	.type		_ZN59_INTERNAL_b29612f4_23_ActivationMishKernel_cu_9e10b42f_31026thrust23THRUST_300001_SM_900_NS6system6detail10sequential3seqE,@object
	.size		_ZN59_INTERNAL_b29612f4_23_ActivationMishKernel_cu_9e10b42f_31026thrust23THRUST_300001_SM_900_NS6system6detail10sequential3seqE,(_ZN59_INTERNAL_b29612f4_23_ActivationMishKernel_cu_9e10b42f_31024cuda3std3__45__cpo6cbeginE - _ZN59_INTERNAL_b29612f4_23_ActivationMishKernel_cu_9e10b42f_31026thrust23THRUST_300001_SM_900_NS6system6detail10sequential3seqE)
_ZN59_INTERNAL_b29612f4_23_ActivationMishKernel_cu_9e10b42f_31026thrust23THRUST_300001_SM_900_NS6system6detail10sequential3seqE:
	.zero		1
	.type		_ZN59_INTERNAL_b29612f4_23_ActivationMishKernel_cu_9e10b42f_31024cuda3std3__45__cpo6cbeginE,@object
	.size		_ZN59_INTERNAL_b29612f4_23_ActivationMishKernel_cu_9e10b42f_31024cuda3std3__45__cpo6cbeginE,(_ZN59_INTERNAL_b29612f4_23_ActivationMishKernel_cu_9e10b42f_31024cuda3std6ranges3__45__cpo9iter_swapE - _ZN59_INTERNAL_b29612f4_23_ActivationMishKernel_cu_9e10b42f_31024cuda3std3__45__cpo6cbeginE)
_ZN59_INTERNAL_b29612f4_23_ActivationMishKernel_cu_9e10b42f_31024cuda3std3__45__cpo6cbeginE:
	.zero		1
	.type		_ZN59_INTERNAL_b29612f4_23_ActivationMishKernel_cu_9e10b42f_31024cuda3std6ranges3__45__cpo9iter_swapE,@object
	.size		_ZN59_INTERNAL_b29612f4_23_ActivationMishKernel_cu_9e10b42f_31024cuda3std6ranges3__45__cpo9iter_swapE,(_ZN59_INTERNAL_b29612f4_23_ActivationMishKernel_cu_9e10b42f_31024cuda3std3__45__cpo7crbeginE - _ZN59_INTERNAL_b29612f4_23_ActivationMishKernel_cu_9e10b42f_31024cuda3std6ranges3__45__cpo9iter_swapE)
_ZN59_INTERNAL_b29612f4_23_ActivationMishKernel_cu_9e10b42f_31024cuda3std6ranges3__45__cpo9iter_swapE:
	.zero		1
	.type		_ZN59_INTERNAL_b29612f4_23_ActivationMishKernel_cu_9e10b42f_31024cuda3std3__45__cpo7crbeginE,@object
	.size		_ZN59_INTERNAL_b29612f4_23_ActivationMishKernel_cu_9e10b42f_31024cuda3std3__45__cpo7crbeginE,(_ZN59_INTERNAL_b29612f4_23_ActivationMishKernel_cu_9e10b42f_31024cuda3std6ranges3__45__cpo5cdataE - _ZN59_INTERNAL_b29612f4_23_ActivationMishKernel_cu_9e10b42f_31024cuda3std3__45__cpo7crbeginE)
_ZN59_INTERNAL_b29612f4_23_ActivationMishKernel_cu_9e10b42f_31024cuda3std3__45__cpo7crbeginE:
	.zero		1
	.type		_ZN59_INTERNAL_b29612f4_23_ActivationMishKernel_cu_9e10b42f_31024cuda3std6ranges3__45__cpo5cdataE,@object
	.size		_ZN59_INTERNAL_b29612f4_23_ActivationMishKernel_cu_9e10b42f_31024cuda3std6ranges3__45__cpo5cdataE,(_ZN59_INTERNAL_b29612f4_23_ActivationMishKernel_cu_9e10b42f_31024cuda3std6ranges3__45__cpo3endE - _ZN59_INTERNAL_b29612f4_23_ActivationMishKernel_cu_9e10b42f_31024cuda3std6ranges3__45__cpo5cdataE)
_ZN59_INTERNAL_b29612f4_23_ActivationMishKernel_cu_9e10b42f_31024cuda3std6ranges3__45__cpo5cdataE:
	.zero		1
	.type		_ZN59_INTERNAL_b29612f4_23_ActivationMishKernel_cu_9e10b42f_31024cuda3std6ranges3__45__cpo3endE,@object
	.size		_ZN59_INTERNAL_b29612f4_23_ActivationMishKernel_cu_9e10b42f_31024cuda3std6ranges3__45__cpo3endE,(_ZN59_INTERNAL_b29612f4_23_ActivationMishKernel_cu_9e10b42f_31024cuda3std3__419piecewise_constructE - _ZN59_INTERNAL_b29612f4_23_ActivationMishKernel_cu_9e10b42f_31024cuda3std6ranges3__45__cpo3endE)
_ZN59_INTERNAL_b29612f4_23_ActivationMishKernel_cu_9e10b42f_31024cuda3std6ranges3__45__cpo3endE:
	.zero		1
	.type		_ZN59_INTERNAL_b29612f4_23_ActivationMishKernel_cu_9e10b42f_31024cuda3std3__419piecewise_constructE,@object
	.size		_ZN59_INTERNAL_b29612f4_23_ActivationMishKernel_cu_9e10b42f_31024cuda3std3__419piecewise_constructE,(_ZN59_INTERNAL_b29612f4_23_ActivationMishKernel_cu_9e10b42f_31024cuda3std6ranges3__45__cpo5ssizeE - _ZN59_INTERNAL_b29612f4_23_ActivationMishKernel_cu_9e10b42f_31024cuda3std3__419piecewise_constructE)
_ZN59_INTERNAL_b29612f4_23_ActivationMishKernel_cu_9e10b42f_31024cuda3std3__419piecewise_constructE:
	.zero		1
	.type		_ZN59_INTERNAL_b29612f4_23_ActivationMishKernel_cu_9e10b42f_31024cuda3std6ranges3__45__cpo5ssizeE,@object
	.size		_ZN59_INTERNAL_b29612f4_23_ActivationMishKernel_cu_9e10b42f_31024cuda3std6ranges3__45__cpo5ssizeE,(_ZN59_INTERNAL_b29612f4_23_ActivationMishKernel_cu_9e10b42f_31024cuda3std3__45__cpo5beginE - _ZN59_INTERNAL_b29612f4_23_ActivationMishKernel_cu_9e10b42f_31024cuda3std6ranges3__45__cpo5ssizeE)
_ZN59_INTERNAL_b29612f4_23_ActivationMishKernel_cu_9e10b42f_31024cuda3std6ranges3__45__cpo5ssizeE:
	.zero		1
	.type		_ZN59_INTERNAL_b29612f4_23_ActivationMishKernel_cu_9e10b42f_31024cuda3std3__45__cpo5beginE,@object
	.size		_ZN59_INTERNAL_b29612f4_23_ActivationMishKernel_cu_9e10b42f_31024cuda3std3__45__cpo5beginE,(_ZN59_INTERNAL_b29612f4_23_ActivationMishKernel_cu_9e10b42f_31024cuda3std6ranges3__45__cpo4cendE - _ZN59_INTERNAL_b29612f4_23_ActivationMishKernel_cu_9e10b42f_31024cuda3std3__45__cpo5beginE)
_ZN59_INTERNAL_b29612f4_23_ActivationMishKernel_cu_9e10b42f_31024cuda3std3__45__cpo5beginE:
	.zero		1
	.type		_ZN59_INTERNAL_b29612f4_23_ActivationMishKernel_cu_9e10b42f_31024cuda3std6ranges3__45__cpo4cendE,@object
	.size		_ZN59_INTERNAL_b29612f4_23_ActivationMishKernel_cu_9e10b42f_31024cuda3std6ranges3__45__cpo4cendE,(_ZN59_INTERNAL_b29612f4_23_ActivationMishKernel_cu_9e10b42f_31024cuda3std3__45__cpo6rbeginE - _ZN59_INTERNAL_b29612f4_23_ActivationMishKernel_cu_9e10b42f_31024cuda3std6ranges3__45__cpo4cendE)
_ZN59_INTERNAL_b29612f4_23_ActivationMishKernel_cu_9e10b42f_31024cuda3std6ranges3__45__cpo4cendE:
	.zero		1
	.type		_ZN59_INTERNAL_b29612f4_23_ActivationMishKernel_cu_9e10b42f_31024cuda3std3__45__cpo6rbeginE,@object
	.size		_ZN59_INTERNAL_b29612f4_23_ActivationMishKernel_cu_9e10b42f_31024cuda3std3__45__cpo6rbeginE,(_ZN59_INTERNAL_b29612f4_23_ActivationMishKernel_cu_9e10b42f_31024cuda3std6ranges3__45__cpo4prevE - _ZN59_INTERNAL_b29612f4_23_ActivationMishKernel_cu_9e10b42f_31024cuda3std3__45__cpo6rbeginE)
_ZN59_INTERNAL_b29612f4_23_ActivationMishKernel_cu_9e10b42f_31024cuda3std3__45__cpo6rbeginE:
	.zero		1
	.type		_ZN59_INTERNAL_b29612f4_23_ActivationMishKernel_cu_9e10b42f_31024cuda3std6ranges3__45__cpo4prevE,@object
	.size		_ZN59_INTERNAL_b29612f4_23_ActivationMishKernel_cu_9e10b42f_31024cuda3std6ranges3__45__cpo4prevE,(_ZN59_INTERNAL_b29612f4_23_ActivationMishKernel_cu_9e10b42f_31024cuda3std6ranges3__45__cpo9iter_moveE - _ZN59_INTERNAL_b29612f4_23_ActivationMishKernel_cu_9e10b42f_31024cuda3std6ranges3__45__cpo4prevE)
_ZN59_INTERNAL_b29612f4_23_ActivationMishKernel_cu_9e10b42f_31024cuda3std6ranges3__45__cpo4prevE:
	.zero		1
	.type		_ZN59_INTERNAL_b29612f4_23_ActivationMishKernel_cu_9e10b42f_31024cuda3std6ranges3__45__cpo9iter_moveE,@object
	.size		_ZN59_INTERNAL_b29612f4_23_ActivationMishKernel_cu_9e10b42f_31024cuda3std6ranges3__45__cpo9iter_moveE,(.L_21 - _ZN59_INTERNAL_b29612f4_23_ActivationMishKernel_cu_9e10b42f_31024cuda3std6ranges3__45__cpo9iter_moveE)
_ZN59_INTERNAL_b29612f4_23_ActivationMishKernel_cu_9e10b42f_31024cuda3std6ranges3__45__cpo9iter_moveE:
	.zero		1
.L_21:


//--------------------- .nv.constant0._ZN2at6native18elementwise_kernelILi128ELi4EZNS0_15gpu_kernel_implIZZZNS0_61_GLOBAL__N__b29612f4_23_ActivationMishKernel_cu_9e10b42f_310220mish_backward_kernelERNS_14TensorIteratorEENKUlvE_clEvENKUlvE2_clEvEUlN3c108BFloat16ES9_E_EEvRNS_18TensorIteratorBaseERKT_EUliE_EEviT1_ --------------------------
	.section	.nv.constant0._ZN2at6native18elementwise_kernelILi128ELi4EZNS0_15gpu_kernel_implIZZZNS0_61_GLOBAL__N__b29612f4_23_ActivationMishKernel_cu_9e10b42f_310220mish_backward_kernelERNS_14TensorIteratorEENKUlvE_clEvENKUlvE2_clEvEUlN3c108BFloat16ES9_E_EEvRNS_18TensorIteratorBaseERKT_EUliE_EEviT1_,"a",@progbits
	.sectionflags	@""
	.align	4
.nv.constant0._ZN2at6native18elementwise_kernelILi128ELi4EZNS0_15gpu_kernel_implIZZZNS0_61_GLOBAL__N__b29612f4_23_ActivationMishKernel_cu_9e10b42f_310220mish_backward_kernelERNS_14TensorIteratorEENKUlvE_clEvENKUlvE2_clEvEUlN3c108BFloat16ES9_E_EEvRNS_18TensorIteratorBaseERKT_EUliE_EEviT1_:
	.zero		1184


//--------------------- .nv.constant0._ZN2at6native27unrolled_elementwise_kernelIZZZNS0_61_GLOBAL__N__b29612f4_23_ActivationMishKernel_cu_9e10b42f_310220mish_backward_kernelERNS_14TensorIteratorEENKUlvE_clEvENKUlvE2_clEvEUlN3c108BFloat16ES8_E_St5arrayIPcLm3EELi4E23TrivialOffsetCalculatorILi2EjESD_ILi1EjENS0_6memory12LoadWithCastILi2EEENSG_13StoreWithCastILi1EEEEEviT_T0_T2_T3_T4_T5_ --------------------------
	.section	.nv.constant0._ZN2at6native27unrolled_elementwise_kernelIZZZNS0_61_GLOBAL__N__b29612f4_23_ActivationMishKernel_cu_9e10b42f_310220mish_backward_kernelERNS_14TensorIteratorEENKUlvE_clEvENKUlvE2_clEvEUlN3c108BFloat16ES8_E_St5arrayIPcLm3EELi4E23TrivialOffsetCalculatorILi2EjESD_ILi1EjENS0_6memory12LoadWithCastILi2EEENSG_13StoreWithCastILi1EEEEEviT_T0_T2_T3_T4_T5_,"a",@progbits
	.sectionflags	@""
	.align	4
.nv.constant0._ZN2at6native27unrolled_elementwise_kernelIZZZNS0_61_GLOBAL__N__b29612f4_23_ActivationMishKernel_cu_9e10b42f_310220mish_backward_kernelERNS_14TensorIteratorEENKUlvE_clEvENKUlvE2_clEvEUlN3c108BFloat16ES8_E_St5arrayIPcLm3EELi4E23TrivialOffsetCalculatorILi2EjESD_ILi1EjENS0_6memory12LoadWithCastILi2EEENSG_13StoreWithCastILi1EEEEEviT_T0_T2_T3_T4_T5_:
	.zero		584


//--------------------- .nv.constant0._ZN2at6native18elementwise_kernelILi128ELi4EZNS0_22gpu_kernel_impl_nocastIZZZNS0_61_GLOBAL__N__b29612f4_23_ActivationMishKernel_cu_9e10b42f_310220mish_backward_kernelERNS_14TensorIteratorEENKUlvE_clEvENKUlvE2_clEvEUlN3c108BFloat16ES9_E_EEvRNS_18TensorIteratorBaseERKT_EUliE_EEviT1_ --------------------------
	.section	.nv.constant0._ZN2at6native18elementwise_kernelILi128ELi4EZNS0_22gpu_kernel_impl_nocastIZZZNS0_61_GLOBAL__N__b29612f4_23_ActivationMishKernel_cu_9e10b42f_310220mish_backward_kernelERNS_14TensorIteratorEENKUlvE_clEvENKUlvE2_clEvEUlN3c108BFloat16ES9_E_EEvRNS_18TensorIteratorBaseERKT_EUliE_EEviT1_,"a",@progbits
	.sectionflags	@""
	.align	4
.nv.constant0._ZN2at6native18elementwise_kernelILi128ELi4EZNS0_22gpu_kernel_impl_nocastIZZZNS0_61_GLOBAL__N__b29612f4_23_ActivationMishKernel_cu_9e10b42f_310220mish_backward_kernelERNS_14TensorIteratorEENKUlvE_clEvENKUlvE2_clEvEUlN3c108BFloat16ES9_E_EEvRNS_18TensorIteratorBaseERKT_EUliE_EEviT1_:
	.zero		1184


//--------------------- .nv.constant0._ZN2at6native27unrolled_elementwise_kernelIZZZNS0_61_GLOBAL__N__b29612f4_23_ActivationMishKernel_cu_9e10b42f_310220mish_backward_kernelERNS_14TensorIteratorEENKUlvE_clEvENKUlvE2_clEvEUlN3c108BFloat16ES8_E_St5arrayIPcLm3EELi4E23TrivialOffsetCalculatorILi2EjESD_ILi1EjENS0_6memory15LoadWithoutCastENSG_16StoreWithoutCastEEEviT_T0_T2_T3_T4_T5_ --------------------------
	.section	.nv.constant0._ZN2at6native27unrolled_elementwise_kernelIZZZNS0_61_GLOBAL__N__b29612f4_23_ActivationMishKernel_cu_9e10b42f_310220mish_backward_kernelERNS_14TensorIteratorEENKUlvE_clEvENKUlvE2_clEvEUlN3c108BFloat16ES8_E_St5arrayIPcLm3EELi4E23TrivialOffsetCalculatorILi2EjESD_ILi1EjENS0_6memory15LoadWithoutCastENSG_16StoreWithoutCastEEEviT_T0_T2_T3_T4_T5_,"a",@progbits
	.sectionflags	@""
	.align	4
.nv.constant0._ZN2at6native27unrolled_elementwise_kernelIZZZNS0_61_GLOBAL__N__b29612f4_23_ActivationMishKernel_cu_9e10b42f_310220mish_backward_kernelERNS_14TensorIteratorEENKUlvE_clEvENKUlvE2_clEvEUlN3c108BFloat16ES8_E_St5arrayIPcLm3EELi4E23TrivialOffsetCalculatorILi2EjESD_ILi1EjENS0_6memory15LoadWithoutCastENSG_16StoreWithoutCastEEEviT_T0_T2_T3_T4_T5_:
	.zero		564


//--------------------- .nv.constant0._ZN2at6native29vectorized_elementwise_kernelILi2EZZZNS0_61_GLOBAL__N__b29612f4_23_ActivationMishKernel_cu_9e10b42f_310220mish_backward_kernelERNS_14TensorIteratorEENKUlvE_clEvENKUlvE2_clEvEUlN3c108BFloat16ES8_E_St5arrayIPcLm3EEEEviT0_T1_ --------------------------
	.section	.nv.constant0._ZN2at6native29vectorized_elementwise_kernelILi2EZZZNS0_61_GLOBAL__N__b29612f4_23_ActivationMishKernel_cu_9e10b42f_310220mish_backward_kernelERNS_14TensorIteratorEENKUlvE_clEvENKUlvE2_clEvEUlN3c108BFloat16ES8_E_St5arrayIPcLm3EEEEviT0_T1_,"a",@progbits
	.sectionflags	@""
	.align	4
.nv.constant0._ZN2at6native29vectorized_elementwise_kernelILi2EZZZNS0_61_GLOBAL__N__b29612f4_23_ActivationMishKernel_cu_9e10b42f_310220mish_backward_kernelERNS_14TensorIteratorEENKUlvE_clEvENKUlvE2_clEvEUlN3c108BFloat16ES8_E_St5arrayIPcLm3EEEEviT0_T1_:
	.zero		560


//--------------------- .nv.constant0._ZN2at6native29vectorized_elementwise_kernelILi4EZZZNS0_61_GLOBAL__N__b29612f4_23_ActivationMishKernel_cu_9e10b42f_310220mish_backward_kernelERNS_14TensorIteratorEENKUlvE_clEvENKUlvE2_clEvEUlN3c108BFloat16ES8_E_St5arrayIPcLm3EEEEviT0_T1_ --------------------------
	.section	.nv.constant0._ZN2at6native29vectorized_elementwise_kernelILi4EZZZNS0_61_GLOBAL__N__b29612f4_23_ActivationMishKernel_cu_9e10b42f_310220mish_backward_kernelERNS_14TensorIteratorEENKUlvE_clEvENKUlvE2_clEvEUlN3c108BFloat16ES8_E_St5arrayIPcLm3EEEEviT0_T1_,"a",@progbits
	.sectionflags	@""
	.align	4
.nv.constant0._ZN2at6native29vectorized_elementwise_kernelILi4EZZZNS0_61_GLOBAL__N__b29612f4_23_ActivationMishKernel_cu_9e10b42f_310220mish_backward_kernelERNS_14TensorIteratorEENKUlvE_clEvENKUlvE2_clEvEUlN3c108BFloat16ES8_E_St5arrayIPcLm3EEEEviT0_T1_:
	.zero		560


//--------------------- .nv.constant0._ZN2at6native29vectorized_elementwise_kernelILi8EZZZNS0_61_GLOBAL__N__b29612f4_23_ActivationMishKernel_cu_9e10b42f_310220mish_backward_kernelERNS_14TensorIteratorEENKUlvE_clEvENKUlvE2_clEvEUlN3c108BFloat16ES8_E_St5arrayIPcLm3EEEEviT0_T1_ --------------------------
	.section	.nv.constant0._ZN2at6native29vectorized_elementwise_kernelILi8EZZZNS0_61_GLOBAL__N__b29612f4_23_ActivationMishKernel_cu_9e10b42f_310220mish_backward_kernelERNS_14TensorIteratorEENKUlvE_clEvENKUlvE2_clEvEUlN3c108BFloat16ES8_E_St5arrayIPcLm3EEEEviT0_T1_,"a",@progbits
	.sectionflags	@""
	.align	4
.nv.constant0._ZN2at6native29vectorized_elementwise_kernelILi8EZZZNS0_61_GLOBAL__N__b29612f4_23_ActivationMishKernel_cu_9e10b42f_310220mish_backward_kernelERNS_14TensorIteratorEENKUlvE_clEvENKUlvE2_clEvEUlN3c108BFloat16ES8_E_St5arrayIPcLm3EEEEviT0_T1_:
	.zero		560


//--------------------- .nv.constant0._ZN2at6native18elementwise_kernelILi128ELi4EZNS0_15gpu_kernel_implIZZZNS0_61_GLOBAL__N__b29612f4_23_ActivationMishKernel_cu_9e10b42f_310220mish_backward_kernelERNS_14TensorIteratorEENKUlvE_clEvENKUlvE1_clEvEUlN3c104HalfES9_E_EEvRNS_18TensorIteratorBaseERKT_EUliE_EEviT1_ --------------------------
	.section	.nv.constant0._ZN2at6native18elementwise_kernelILi128ELi4EZNS0_15gpu_kernel_implIZZZNS0_61_GLOBAL__N__b29612f4_23_ActivationMishKernel_cu_9e10b42f_310220mish_backward_kernelERNS_14TensorIteratorEENKUlvE_clEvENKUlvE1_clEvEUlN3c104HalfES9_E_EEvRNS_18TensorIteratorBaseERKT_EUliE_EEviT1_,"a",@progbits
	.sectionflags	@""
	.align	4
.nv.constant0._ZN2at6native18elementwise_kernelILi128ELi4EZNS0_15gpu_kernel_implIZZZNS0_61_GLOBAL__N__b29612f4_23_ActivationMishKernel_cu_9e10b42f_310220mish_backward_kernelERNS_14TensorIteratorEENKUlvE_clEvENKUlvE1_clEvEUlN3c104HalfES9_E_EEvRNS_18TensorIteratorBaseERKT_EUliE_EEviT1_:
	.zero		1184


//--------------------- .nv.constant0._ZN2at6native27unrolled_elementwise_kernelIZZZNS0_61_GLOBAL__N__b29612f4_23_ActivationMishKernel_cu_9e10b42f_310220mish_backward_kernelERNS_14TensorIteratorEENKUlvE_clEvENKUlvE1_clEvEUlN3c104HalfES8_E_St5arrayIPcLm3EELi4E23TrivialOffsetCalculatorILi2EjESD_ILi1EjENS0_6memory12LoadWithCastILi2EEENSG_13StoreWithCastILi1EEEEEviT_T0_T2_T3_T4_T5_ --------------------------
	.section	.nv.constant0._ZN2at6native27unrolled_elementwise_kernelIZZZNS0_61_GLOBAL__N__b29612f4_23_ActivationMishKernel_cu_9e10b42f_310220mish_backward_kernelERNS_14TensorIteratorEENKUlvE_clEvENKUlvE1_clEvEUlN3c104HalfES8_E_St5arrayIPcLm3EELi4E23TrivialOffsetCalculatorILi2EjESD_ILi1EjENS0_6memory12LoadWithCastILi2EEENSG_13StoreWithCastILi1EEEEEviT_T0_T2_T3_T4_T5_,"a",@progbits
	.sectionflags	@""
	.align	4
.nv.constant0._ZN2at6native27unrolled_elementwise_kernelIZZZNS0_61_GLOBAL__N__b29612f4_23_ActivationMishKernel_cu_9e10b42f_310220mish_backward_kernelERNS_14TensorIteratorEENKUlvE_clEvENKUlvE1_clEvEUlN3c104HalfES8_E_St5arrayIPcLm3EELi4E23TrivialOffsetCalculatorILi2EjESD_ILi1EjENS0_6memory12LoadWithCastILi2EEENSG_13StoreWithCastILi1EEEEEviT_T0_T2_T3_T4_T5_:
	.zero		584


//--------------------- .nv.constant0._ZN2at6native18elementwise_kernelILi128ELi4EZNS0_22gpu_kernel_impl_nocastIZZZNS0_61_GLOBAL__N__b29612f4_23_ActivationMishKernel_cu_9e10b42f_310220mish_backward_kernelERNS_14TensorIteratorEENKUlvE_clEvENKUlvE1_clEvEUlN3c104HalfES9_E_EEvRNS_18TensorIteratorBaseERKT_EUliE_EEviT1_ --------------------------
	.section	.nv.constant0._ZN2at6native18elementwise_kernelILi128ELi4EZNS0_22gpu_kernel_impl_nocastIZZZNS0_61_GLOBAL__N__b29612f4_23_ActivationMishKernel_cu_9e10b42f_310220mish_backward_kernelERNS_14TensorIteratorEENKUlvE_clEvENKUlvE1_clEvEUlN3c104HalfES9_E_EEvRNS_18TensorIteratorBaseERKT_EUliE_EEviT1_,"a",@progbits
	.sectionflags	@""
	.align	4
.nv.constant0._ZN2at6native18elementwise_kernelILi128ELi4EZNS0_22gpu_kernel_impl_nocastIZZZNS0_61_GLOBAL__N__b29612f4_23_ActivationMishKernel_cu_9e10b42f_310220mish_backward_kernelERNS_14TensorIteratorEENKUlvE_clEvENKUlvE1_clEvEUlN3c104HalfES9_E_EEvRNS_18TensorIteratorBaseERKT_EUliE_EEviT1_:
	.zero		1184


//--------------------- .nv.constant0._ZN2at6native27unrolled_elementwise_kernelIZZZNS0_61_GLOBAL__N__b29612f4_23_ActivationMishKernel_cu_9e10b42f_310220mish_backward_kernelERNS_14TensorIteratorEENKUlvE_clEvENKUlvE1_clEvEUlN3c104HalfES8_E_St5arrayIPcLm3EELi4E23TrivialOffsetCalculatorILi2EjESD_ILi1EjENS0_6memory15LoadWithoutCastENSG_16StoreWithoutCastEEEviT_T0_T2_T3_T4_T5_ --------------------------
	.section	.nv.constant0._ZN2at6native27unrolled_elementwise_kernelIZZZNS0_61_GLOBAL__N__b29612f4_23_ActivationMishKernel_cu_9e10b42f_310220mish_backward_kernelERNS_14TensorIteratorEENKUlvE_clEvENKUlvE1_clEvEUlN3c104HalfES8_E_St5arrayIPcLm3EELi4E23TrivialOffsetCalculatorILi2EjESD_ILi1EjENS0_6memory15LoadWithoutCastENSG_16StoreWithoutCastEEEviT_T0_T2_T3_T4_T5_,"a",@progbits
	.sectionflags	@""
	.align	4
.nv.constant0._ZN2at6native27unrolled_elementwise_kernelIZZZNS0_61_GLOBAL__N__b29612f4_23_ActivationMishKernel_cu_9e10b42f_310220mish_backward_kernelERNS_14TensorIteratorEENKUlvE_clEvENKUlvE1_clEvEUlN3c104HalfES8_E_St5arrayIPcLm3EELi4E23TrivialOffsetCalculatorILi2EjESD_ILi1EjENS0_6memory15LoadWithoutCastENSG_16StoreWithoutCastEEEviT_T0_T2_T3_T4_T5_:
	.zero		564


//--------------------- .nv.constant0._ZN2at6native29vectorized_elementwise_kernelILi2EZZZNS0_61_GLOBAL__N__b29612f4_23_ActivationMishKernel_cu_9e10b42f_310220mish_backward_kernelERNS_14TensorIteratorEENKUlvE_clEvENKUlvE1_clEvEUlN3c104HalfES8_E_St5arrayIPcLm3EEEEviT0_T1_ --------------------------
	.section	.nv.constant0._ZN2at6native29vectorized_elementwise_kernelILi2EZZZNS0_61_GLOBAL__N__b29612f4_23_ActivationMishKernel_cu_9e10b42f_310220mish_backward_kernelERNS_14TensorIteratorEENKUlvE_clEvENKUlvE1_clEvEUlN3c104HalfES8_E_St5arrayIPcLm3EEEEviT0_T1_,"a",@progbits
	.sectionflags	@""
	.align	4
.nv.constant0._ZN2at6native29vectorized_elementwise_kernelILi2EZZZNS0_61_GLOBAL__N__b29612f4_23_ActivationMishKernel_cu_9e10b42f_310220mish_backward_kernelERNS_14TensorIteratorEENKUlvE_clEvENKUlvE1_clEvEUlN3c104HalfES8_E_St5arrayIPcLm3EEEEviT0_T1_:
	.zero		560


//--------------------- .nv.constant0._ZN2at6native29vectorized_elementwise_kernelILi4EZZZNS0_61_GLOBAL__N__b29612f4_23_ActivationMishKernel_cu_9e10b42f_310220mish_backward_kernelERNS_14TensorIteratorEENKUlvE_clEvENKUlvE1_clEvEUlN3c104HalfES8_E_St5arrayIPcLm3EEEEviT0_T1_ --------------------------
	.section	.nv.constant0._ZN2at6native29vectorized_elementwise_kernelILi4EZZZNS0_61_GLOBAL__N__b29612f4_23_ActivationMishKernel_cu_9e10b42f_310220mish_backward_kernelERNS_14TensorIteratorEENKUlvE_clEvENKUlvE1_clEvEUlN3c104HalfES8_E_St5arrayIPcLm3EEEEviT0_T1_,"a",@progbits
	.sectionflags	@""
	.align	4
.nv.constant0._ZN2at6native29vectorized_elementwise_kernelILi4EZZZNS0_61_GLOBAL__N__b29612f4_23_ActivationMishKernel_cu_9e10b42f_310220mish_backward_kernelERNS_14TensorIteratorEENKUlvE_clEvENKUlvE1_clEvEUlN3c104HalfES8_E_St5arrayIPcLm3EEEEviT0_T1_:
	.zero		560


//--------------------- .nv.constant0._ZN2at6native29vectorized_elementwise_kernelILi8EZZZNS0_61_GLOBAL__N__b29612f4_23_ActivationMishKernel_cu_9e10b42f_310220mish_backward_kernelERNS_14TensorIteratorEENKUlvE_clEvENKUlvE1_clEvEUlN3c104HalfES8_E_St5arrayIPcLm3EEEEviT0_T1_ --------------------------
	.section	.nv.constant0._ZN2at6native29vectorized_elementwise_kernelILi8EZZZNS0_61_GLOBAL__N__b29612f4_23_ActivationMishKernel_cu_9e10b42f_310220mish_backward_kernelERNS_14TensorIteratorEENKUlvE_clEvENKUlvE1_clEvEUlN3c104HalfES8_E_St5arrayIPcLm3EEEEviT0_T1_,"a",@progbits
	.sectionflags	@""
	.align	4
.nv.constant0._ZN2at6native29vectorized_elementwise_kernelILi8EZZZNS0_61_GLOBAL__N__b29612f4_23_ActivationMishKernel_cu_9e10b42f_310220mish_backward_kernelERNS_14TensorIteratorEENKUlvE_clEvENKUlvE1_clEvEUlN3c104HalfES8_E_St5arrayIPcLm3EEEEviT0_T1_:
	.zero		560


//--------------------- .nv.constant0._ZN2at6native18elementwise_kernelILi128ELi4EZNS0_15gpu_kernel_implIZZZNS0_61_GLOBAL__N__b29612f4_23_ActivationMishKernel_cu_9e10b42f_310220mish_backward_kernelERNS_14TensorIteratorEENKUlvE_clEvENKUlvE0_clEvEUlffE_EEvRNS_18TensorIteratorBaseERKT_EUliE_EEviT1_ --------------------------
	.section	.nv.constant0._ZN2at6native18elementwise_kernelILi128ELi4EZNS0_15gpu_kernel_implIZZZNS0_61_GLOBAL__N__b29612f4_23_ActivationMishKernel_cu_9e10b42f_310220mish_backward_kernelERNS_14TensorIteratorEENKUlvE_clEvENKUlvE0_clEvEUlffE_EEvRNS_18TensorIteratorBaseERKT_EUliE_EEviT1_,"a",@progbits
	.sectionflags	@""
	.align	4
.nv.constant0._ZN2at6native18elementwise_kernelILi128ELi4EZNS0_15gpu_kernel_implIZZZNS0_61_GLOBAL__N__b29612f4_23_ActivationMishKernel_cu_9e10b42f_310220mish_backward_kernelERNS_14TensorIteratorEENKUlvE_clEvENKUlvE0_clEvEUlffE_EEvRNS_18TensorIteratorBaseERKT_EUliE_EEviT1_:
	.zero		1184


//--------------------- .nv.constant0._ZN2at6native27unrolled_elementwise_kernelIZZZNS0_61_GLOBAL__N__b29612f4_23_ActivationMishKernel_cu_9e10b42f_310220mish_backward_kernelERNS_14TensorIteratorEENKUlvE_clEvENKUlvE0_clEvEUlffE_St5arrayIPcLm3EELi4E23TrivialOffsetCalculatorILi2EjESB_ILi1EjENS0_6memory12LoadWithCastILi2EEENSE_13StoreWithCastILi1EEEEEviT_T0_T2_T3_T4_T5_ --------------------------
	.section	.nv.constant0._ZN2at6native27unrolled_elementwise_kernelIZZZNS0_61_GLOBAL__N__b29612f4_23_ActivationMishKernel_cu_9e10b42f_310220mish_backward_kernelERNS_14TensorIteratorEENKUlvE_clEvENKUlvE0_clEvEUlffE_St5arrayIPcLm3EELi4E23TrivialOffsetCalculatorILi2EjESB_ILi1EjENS0_6memory12LoadWithCastILi2EEENSE_13StoreWithCastILi1EEEEEviT_T0_T2_T3_T4_T5_,"a",@progbits
	.sectionflags	@""
	.align	4
.nv.constant0._ZN2at6native27unrolled_elementwise_kernelIZZZNS0_61_GLOBAL__N__b29612f4_23_ActivationMishKernel_cu_9e10b42f_310220mish_backward_kernelERNS_14TensorIteratorEENKUlvE_clEvENKUlvE0_clEvEUlffE_St5arrayIPcLm3EELi4E23TrivialOffsetCalculatorILi2EjESB_ILi1EjENS0_6memory12LoadWithCastILi2EEENSE_13StoreWithCastILi1EEEEEviT_T0_T2_T3_T4_T5_:
	.zero		584


//--------------------- .nv.constant0._ZN2at6native18elementwise_kernelILi128ELi2EZNS0_22gpu_kernel_impl_nocastIZZZNS0_61_GLOBAL__N__b29612f4_23_ActivationMishKernel_cu_9e10b42f_310220mish_backward_kernelERNS_14TensorIteratorEENKUlvE_clEvENKUlvE0_clEvEUlffE_EEvRNS_18TensorIteratorBaseERKT_EUliE_EEviT1_ --------------------------
	.section	.nv.constant0._ZN2at6native18elementwise_kernelILi128ELi2EZNS0_22gpu_kernel_impl_nocastIZZZNS0_61_GLOBAL__N__b29612f4_23_ActivationMishKernel_cu_9e10b42f_310220mish_backward_kernelERNS_14TensorIteratorEENKUlvE_clEvENKUlvE0_clEvEUlffE_EEvRNS_18TensorIteratorBaseERKT_EUliE_EEviT1_,"a",@progbits
	.sectionflags	@""
	.align	4
.nv.constant0._ZN2at6native18elementwise_kernelILi128ELi2EZNS0_22gpu_kernel_impl_nocastIZZZNS0_61_GLOBAL__N__b29612f4_23_ActivationMishKernel_cu_9e10b42f_310220mish_backward_kernelERNS_14TensorIteratorEENKUlvE_clEvENKUlvE0_clEvEUlffE_EEvRNS_18TensorIteratorBaseERKT_EUliE_EEviT1_:
	.zero		1184


//--------------------- .nv.constant0._ZN2at6native27unrolled_elementwise_kernelIZZZNS0_61_GLOBAL__N__b29612f4_23_ActivationMishKernel_cu_9e10b42f_310220mish_backward_kernelERNS_14TensorIteratorEENKUlvE_clEvENKUlvE0_clEvEUlffE_St5arrayIPcLm3EELi4E23TrivialOffsetCalculatorILi2EjESB_ILi1EjENS0_6memory15LoadWithoutCastENSE_16StoreWithoutCastEEEviT_T0_T2_T3_T4_T5_ --------------------------
	.section	.nv.constant0._ZN2at6native27unrolled_elementwise_kernelIZZZNS0_61_GLOBAL__N__b29612f4_23_ActivationMishKernel_cu_9e10b42f_310220mish_backward_kernelERNS_14TensorIteratorEENKUlvE_clEvENKUlvE0_clEvEUlffE_St5arrayIPcLm3EELi4E23TrivialOffsetCalculatorILi2EjESB_ILi1EjENS0_6memory15LoadWithoutCastENSE_16StoreWithoutCastEEEviT_T0_T2_T3_T4_T5_,"a",@progbits
	.sectionflags	@""
	.align	4
.nv.constant0._ZN2at6native27unrolled_elementwise_kernelIZZZNS0_61_GLOBAL__N__b29612f4_23_ActivationMishKernel_cu_9e10b42f_310220mish_backward_kernelERNS_14TensorIteratorEENKUlvE_clEvENKUlvE0_clEvEUlffE_St5arrayIPcLm3EELi4E23TrivialOffsetCalculatorILi2EjESB_ILi1EjENS0_6memory15LoadWithoutCastENSE_16StoreWithoutCastEEEviT_T0_T2_T3_T4_T5_:
	.zero		564


//--------------------- .nv.constant0._ZN2at6native29vectorized_elementwise_kernelILi2EZZZNS0_61_GLOBAL__N__b29612f4_23_ActivationMishKernel_cu_9e10b42f_310220mish_backward_kernelERNS_14TensorIteratorEENKUlvE_clEvENKUlvE0_clEvEUlffE_St5arrayIPcLm3EEEEviT0_T1_ --------------------------
	.section	.nv.constant0._ZN2at6native29vectorized_elementwise_kernelILi2EZZZNS0_61_GLOBAL__N__b29612f4_23_ActivationMishKernel_cu_9e10b42f_310220mish_backward_kernelERNS_14TensorIteratorEENKUlvE_clEvENKUlvE0_clEvEUlffE_St5arrayIPcLm3EEEEviT0_T1_,"a",@progbits
	.sectionflags	@""
	.align	4
.nv.constant0._ZN2at6native29vectorized_elementwise_kernelILi2EZZZNS0_61_GLOBAL__N__b29612f4_23_ActivationMishKernel_cu_9e10b42f_310220mish_backward_kernelERNS_14TensorIteratorEENKUlvE_clEvENKUlvE0_clEvEUlffE_St5arrayIPcLm3EEEEviT0_T1_:
	.zero		560


//--------------------- .nv.constant0._ZN2at6native29vectorized_elementwise_kernelILi4EZZZNS0_61_GLOBAL__N__b29612f4_23_ActivationMishKernel_cu_9e10b42f_310220mish_backward_kernelERNS_14TensorIteratorEENKUlvE_clEvENKUlvE0_clEvEUlffE_St5arrayIPcLm3EEEEviT0_T1_ --------------------------
	.section	.nv.constant0._ZN2at6native29vectorized_elementwise_kernelILi4EZZZNS0_61_GLOBAL__N__b29612f4_23_ActivationMishKernel_cu_9e10b42f_310220mish_backward_kernelERNS_14TensorIteratorEENKUlvE_clEvENKUlvE0_clEvEUlffE_St5arrayIPcLm3EEEEviT0_T1_,"a",@progbits
	.sectionflags	@""
	.align	4
.nv.constant0._ZN2at6native29vectorized_elementwise_kernelILi4EZZZNS0_61_GLOBAL__N__b29612f4_23_ActivationMishKernel_cu_9e10b42f_310220mish_backward_kernelERNS_14TensorIteratorEENKUlvE_clEvENKUlvE0_clEvEUlffE_St5arrayIPcLm3EEEEviT0_T1_:
	.zero		560


//--------------------- .nv.constant0._ZN2at6native29vectorized_elementwise_kernelILi8EZZZNS0_61_GLOBAL__N__b29612f4_23_ActivationMishKernel_cu_9e10b42f_310220mish_backward_kernelERNS_14TensorIteratorEENKUlvE_clEvENKUlvE0_clEvEUlffE_St5arrayIPcLm3EEEEviT0_T1_ --------------------------
	.section	.nv.constant0._ZN2at6native29vectorized_elementwise_kernelILi8EZZZNS0_61_GLOBAL__N__b29612f4_23_ActivationMishKernel_cu_9e10b42f_310220mish_backward_kernelERNS_14TensorIteratorEENKUlvE_clEvENKUlvE0_clEvEUlffE_St5arrayIPcLm3EEEEviT0_T1_,"a",@progbits
	.sectionflags	@""
	.align	4
.nv.constant0._ZN2at6native29vectorized_elementwise_kernelILi8EZZZNS0_61_GLOBAL__N__b29612f4_23_ActivationMishKernel_cu_9e10b42f_310220mish_backward_kernelERNS_14TensorIteratorEENKUlvE_clEvENKUlvE0_clEvEUlffE_St5arrayIPcLm3EEEEviT0_T1_:
	.zero		560


//--------------------- .nv.constant0._ZN2at6native18elementwise_kernelILi128ELi4EZNS0_15gpu_kernel_implIZZZNS0_61_GLOBAL__N__b29612f4_23_ActivationMishKernel_cu_9e10b42f_310220mish_backward_kernelERNS_14TensorIteratorEENKUlvE_clEvENKUlvE_clEvEUlddE_EEvRNS_18TensorIteratorBaseERKT_EUliE_EEviT1_ --------------------------
	.section	.nv.constant0._ZN2at6native18elementwise_kernelILi128ELi4EZNS0_15gpu_kernel_implIZZZNS0_61_GLOBAL__N__b29612f4_23_ActivationMishKernel_cu_9e10b42f_310220mish_backward_kernelERNS_14TensorIteratorEENKUlvE_clEvENKUlvE_clEvEUlddE_EEvRNS_18TensorIteratorBaseERKT_EUliE_EEviT1_,"a",@progbits
	.sectionflags	@""
	.align	4
.nv.constant0._ZN2at6native18elementwise_kernelILi128ELi4EZNS0_15gpu_kernel_implIZZZNS0_61_GLOBAL__N__b29612f4_23_ActivationMishKernel_cu_9e10b42f_310220mish_backward_kernelERNS_14TensorIteratorEENKUlvE_clEvENKUlvE_clEvEUlddE_EEvRNS_18TensorIteratorBaseERKT_EUliE_EEviT1_:
	.zero		1184


//--------------------- .nv.constant0._ZN2at6native27unrolled_elementwise_kernelIZZZNS0_61_GLOBAL__N__b29612f4_23_ActivationMishKernel_cu_9e10b42f_310220mish_backward_kernelERNS_14TensorIteratorEENKUlvE_clEvENKUlvE_clEvEUlddE_St5arrayIPcLm3EELi4E23TrivialOffsetCalculatorILi2EjESB_ILi1EjENS0_6memory12LoadWithCastILi2EEENSE_13StoreWithCastILi1EEEEEviT_T0_T2_T3_T4_T5_ --------------------------
	.section	.nv.constant0._ZN2at6native27unrolled_elementwise_kernelIZZZNS0_61_GLOBAL__N__b29612f4_23_ActivationMishKernel_cu_9e10b42f_310220mish_backward_kernelERNS_14TensorIteratorEENKUlvE_clEvENKUlvE_clEvEUlddE_St5arrayIPcLm3EELi4E23TrivialOffsetCalculatorILi2EjESB_ILi1EjENS0_6memory12LoadWithCastILi2EEENSE_13StoreWithCastILi1EEEEEviT_T0_T2_T3_T4_T5_,"a",@progbits
	.sectionflags	@""
	.align	4
.nv.constant0._ZN2at6native27unrolled_elementwise_kernelIZZZNS0_61_GLOBAL__N__b29612f4_23_ActivationMishKernel_cu_9e10b42f_310220mish_backward_kernelERNS_14TensorIteratorEENKUlvE_clEvENKUlvE_clEvEUlddE_St5arrayIPcLm3EELi4E23TrivialOffsetCalculatorILi2EjESB_ILi1EjENS0_6memory12LoadWithCastILi2EEENSE_13StoreWithCastILi1EEEEEviT_T0_T2_T3_T4_T5_:
	.zero		584


//--------------------- .nv.constant0._ZN2at6native18elementwise_kernelILi128ELi2EZNS0_22gpu_kernel_impl_nocastIZZZNS0_61_GLOBAL__N__b29612f4_23_ActivationMishKernel_cu_9e10b42f_310220mish_backward_kernelERNS_14TensorIteratorEENKUlvE_clEvENKUlvE_clEvEUlddE_EEvRNS_18TensorIteratorBaseERKT_EUliE_EEviT1_ --------------------------
	.section	.nv.constant0._ZN2at6native18elementwise_kernelILi128ELi2EZNS0_22gpu_kernel_impl_nocastIZZZNS0_61_GLOBAL__N__b29612f4_23_ActivationMishKernel_cu_9e10b42f_310220mish_backward_kernelERNS_14TensorIteratorEENKUlvE_clEvENKUlvE_clEvEUlddE_EEvRNS_18TensorIteratorBaseERKT_EUliE_EEviT1_,"a",@progbits
	.sectionflags	@""
	.align	4
.nv.constant0._ZN2at6native18elementwise_kernelILi128ELi2EZNS0_22gpu_kernel_impl_nocastIZZZNS0_61_GLOBAL__N__b29612f4_23_ActivationMishKernel_cu_9e10b42f_310220mish_backward_kernelERNS_14TensorIteratorEENKUlvE_clEvENKUlvE_clEvEUlddE_EEvRNS_18TensorIteratorBaseERKT_EUliE_EEviT1_:
	.zero		1184


//--------------------- .nv.constant0._ZN2at6native27unrolled_elementwise_kernelIZZZNS0_61_GLOBAL__N__b29612f4_23_ActivationMishKernel_cu_9e10b42f_310220mish_backward_kernelERNS_14TensorIteratorEENKUlvE_clEvENKUlvE_clEvEUlddE_St5arrayIPcLm3EELi4E23TrivialOffsetCalculatorILi2EjESB_ILi1EjENS0_6memory15LoadWithoutCastENSE_16StoreWithoutCastEEEviT_T0_T2_T3_T4_T5_ --------------------------
	.section	.nv.constant0._ZN2at6native27unrolled_elementwise_kernelIZZZNS0_61_GLOBAL__N__b29612f4_23_ActivationMishKernel_cu_9e10b42f_310220mish_backward_kernelERNS_14TensorIteratorEENKUlvE_clEvENKUlvE_clEvEUlddE_St5arrayIPcLm3EELi4E23TrivialOffsetCalculatorILi2EjESB_ILi1EjENS0_6memory15LoadWithoutCastENSE_16StoreWithoutCastEEEviT_T0_T2_T3_T4_T5_,"a",@progbits
	.sectionflags	@""
	.align	4
.nv.constant0._ZN2at6native27unrolled_elementwise_kernelIZZZNS0_61_GLOBAL__N__b29612f4_23_ActivationMishKernel_cu_9e10b42f_310220mish_backward_kernelERNS_14TensorIteratorEENKUlvE_clEvENKUlvE_clEvEUlddE_St5arrayIPcLm3EELi4E23TrivialOffsetCalculatorILi2EjESB_ILi1EjENS0_6memory15LoadWithoutCastENSE_16StoreWithoutCastEEEviT_T0_T2_T3_T4_T5_:
	.zero		564


//--------------------- .nv.constant0._ZN2at6native29vectorized_elementwise_kernelILi2EZZZNS0_61_GLOBAL__N__b29612f4_23_ActivationMishKernel_cu_9e10b42f_310220mish_backward_kernelERNS_14TensorIteratorEENKUlvE_clEvENKUlvE_clEvEUlddE_St5arrayIPcLm3EEEEviT0_T1_ --------------------------
	.section	.nv.constant0._ZN2at6native29vectorized_elementwise_kernelILi2EZZZNS0_61_GLOBAL__N__b29612f4_23_ActivationMishKernel_cu_9e10b42f_310220mish_backward_kernelERNS_14TensorIteratorEENKUlvE_clEvENKUlvE_clEvEUlddE_St5arrayIPcLm3EEEEviT0_T1_,"a",@progbits
	.sectionflags	@""
	.align	4
.nv.constant0._ZN2at6native29vectorized_elementwise_kernelILi2EZZZNS0_61_GLOBAL__N__b29612f4_23_ActivationMishKernel_cu_9e10b42f_310220mish_backward_kernelERNS_14TensorIteratorEENKUlvE_clEvENKUlvE_clEvEUlddE_St5arrayIPcLm3EEEEviT0_T1_:
	.zero		560


//--------------------- .nv.constant0._ZN2at6native29vectorized_elementwise_kernelILi4EZZZNS0_61_GLOBAL__N__b29612f4_23_ActivationMishKernel_cu_9e10b42f_310220mish_backward_kernelERNS_14TensorIteratorEENKUlvE_clEvENKUlvE_clEvEUlddE_St5arrayIPcLm3EEEEviT0_T1_ --------------------------
	.section	.nv.constant0._ZN2at6native29vectorized_elementwise_kernelILi4EZZZNS0_61_GLOBAL__N__b29612f4_23_ActivationMishKernel_cu_9e10b42f_310220mish_backward_kernelERNS_14TensorIteratorEENKUlvE_clEvENKUlvE_clEvEUlddE_St5arrayIPcLm3EEEEviT0_T1_,"a",@progbits
	.sectionflags	@""
	.align	4
.nv.constant0._ZN2at6native29vectorized_elementwise_kernelILi4EZZZNS0_61_GLOBAL__N__b29612f4_23_ActivationMishKernel_cu_9e10b42f_310220mish_backward_kernelERNS_14TensorIteratorEENKUlvE_clEvENKUlvE_clEvEUlddE_St5arrayIPcLm3EEEEviT0_T1_:
	.zero		560


//--------------------- .nv.constant0._ZN2at6native29vectorized_elementwise_kernelILi8EZZZNS0_61_GLOBAL__N__b29612f4_23_ActivationMishKernel_cu_9e10b42f_310220mish_backward_kernelERNS_14TensorIteratorEENKUlvE_clEvENKUlvE_clEvEUlddE_St5arrayIPcLm3EEEEviT0_T1_ --------------------------
	.section	.nv.constant0._ZN2at6native29vectorized_elementwise_kernelILi8EZZZNS0_61_GLOBAL__N__b29612f4_23_ActivationMishKernel_cu_9e10b42f_310220mish_backward_kernelERNS_14TensorIteratorEENKUlvE_clEvENKUlvE_clEvEUlddE_St5arrayIPcLm3EEEEviT0_T1_,"a",@progbits
	.sectionflags	@""
	.align	4
.nv.constant0._ZN2at6native29vectorized_elementwise_kernelILi8EZZZNS0_61_GLOBAL__N__b29612f4_23_ActivationMishKernel_cu_9e10b42f_310220mish_backward_kernelERNS_14TensorIteratorEENKUlvE_clEvENKUlvE_clEvEUlddE_St5arrayIPcLm3EEEEviT0_T1_:
	.zero		560


//--------------------- .nv.constant0._ZN2at6native18elementwise_kernelILi128ELi4EZNS0_15gpu_kernel_implIZZZNS0_61_GLOBAL__N__b29612f4_23_ActivationMishKernel_cu_9e10b42f_310211mish_kernelERNS_18TensorIteratorBaseEENKUlvE_clEvENKUlvE2_clEvEUlN3c108BFloat16EE_EEvS5_RKT_EUliE_EEviT1_ --------------------------
	.section	.nv.constant0._ZN2at6native18elementwise_kernelILi128ELi4EZNS0_15gpu_kernel_implIZZZNS0_61_GLOBAL__N__b29612f4_23_ActivationMishKernel_cu_9e10b42f_310211mish_kernelERNS_18TensorIteratorBaseEENKUlvE_clEvENKUlvE2_clEvEUlN3c108BFloat16EE_EEvS5_RKT_EUliE_EEviT1_,"a",@progbits
	.sectionflags	@""
	.align	4
.nv.constant0._ZN2at6native18elementwise_kernelILi128ELi4EZNS0_15gpu_kernel_implIZZZNS0_61_GLOBAL__N__b29612f4_23_ActivationMishKernel_cu_9e10b42f_310211mish_kernelERNS_18TensorIteratorBaseEENKUlvE_clEvENKUlvE2_clEvEUlN3c108BFloat16EE_EEvS5_RKT_EUliE_EEviT1_:
	.zero		1072


//--------------------- .nv.constant0._ZN2at6native27unrolled_elementwise_kernelIZZZNS0_61_GLOBAL__N__b29612f4_23_ActivationMishKernel_cu_9e10b42f_310211mish_kernelERNS_18TensorIteratorBaseEENKUlvE_clEvENKUlvE2_clEvEUlN3c108BFloat16EE_St5arrayIPcLm2EELi4E23TrivialOffsetCalculatorILi1EjESE_NS0_6memory12LoadWithCastILi1EEENSF_13StoreWithCastILi1EEEEEviT_T0_T2_T3_T4_T5_ --------------------------
	.section	.nv.constant0._ZN2at6native27unrolled_elementwise_kernelIZZZNS0_61_GLOBAL__N__b29612f4_23_ActivationMishKernel_cu_9e10b42f_310211mish_kernelERNS_18TensorIteratorBaseEENKUlvE_clEvENKUlvE2_clEvEUlN3c108BFloat16EE_St5arrayIPcLm2EELi4E23TrivialOffsetCalculatorILi1EjESE_NS0_6memory12LoadWithCastILi1EEENSF_13StoreWithCastILi1EEEEEviT_T0_T2_T3_T4_T5_,"a",@progbits
	.sectionflags	@""
	.align	4
.nv.constant0._ZN2at6native27unrolled_elementwise_kernelIZZZNS0_61_GLOBAL__N__b29612f4_23_ActivationMishKernel_cu_9e10b42f_310211mish_kernelERNS_18TensorIteratorBaseEENKUlvE_clEvENKUlvE2_clEvEUlN3c108BFloat16EE_St5arrayIPcLm2EELi4E23TrivialOffsetCalculatorILi1EjESE_NS0_6memory12LoadWithCastILi1EEENSF_13StoreWithCastILi1EEEEEviT_T0_T2_T3_T4_T5_:
	.zero		572


//--------------------- .nv.constant0._ZN2at6native18elementwise_kernelILi128ELi4EZNS0_22gpu_kernel_impl_nocastIZZZNS0_61_GLOBAL__N__b29612f4_23_ActivationMishKernel_cu_9e10b42f_310211mish_kernelERNS_18TensorIteratorBaseEENKUlvE_clEvENKUlvE2_clEvEUlN3c108BFloat16EE_EEvS5_RKT_EUliE_EEviT1_ --------------------------
	.section	.nv.constant0._ZN2at6native18elementwise_kernelILi128ELi4EZNS0_22gpu_kernel_impl_nocastIZZZNS0_61_GLOBAL__N__b29612f4_23_ActivationMishKernel_cu_9e10b42f_310211mish_kernelERNS_18TensorIteratorBaseEENKUlvE_clEvENKUlvE2_clEvEUlN3c108BFloat16EE_EEvS5_RKT_EUliE_EEviT1_,"a",@progbits
	.sectionflags	@""
	.align	4
.nv.constant0._ZN2at6native18elementwise_kernelILi128ELi4EZNS0_22gpu_kernel_impl_nocastIZZZNS0_61_GLOBAL__N__b29612f4_23_ActivationMishKernel_cu_9e10b42f_310211mish_kernelERNS_18TensorIteratorBaseEENKUlvE_clEvENKUlvE2_clEvEUlN3c108BFloat16EE_EEvS5_RKT_EUliE_EEviT1_:
	.zero		1072


//--------------------- .nv.constant0._ZN2at6native27unrolled_elementwise_kernelIZZZNS0_61_GLOBAL__N__b29612f4_23_ActivationMishKernel_cu_9e10b42f_310211mish_kernelERNS_18TensorIteratorBaseEENKUlvE_clEvENKUlvE2_clEvEUlN3c108BFloat16EE_St5arrayIPcLm2EELi4E23TrivialOffsetCalculatorILi1EjESE_NS0_6memory15LoadWithoutCastENSF_16StoreWithoutCastEEEviT_T0_T2_T3_T4_T5_ --------------------------
	.section	.nv.constant0._ZN2at6native27unrolled_elementwise_kernelIZZZNS0_61_GLOBAL__N__b29612f4_23_ActivationMishKernel_cu_9e10b42f_310211mish_kernelERNS_18TensorIteratorBaseEENKUlvE_clEvENKUlvE2_clEvEUlN3c108BFloat16EE_St5arrayIPcLm2EELi4E23TrivialOffsetCalculatorILi1EjESE_NS0_6memory15LoadWithoutCastENSF_16StoreWithoutCastEEEviT_T0_T2_T3_T4_T5_,"a",@progbits
	.sectionflags	@""
	.align	4
.nv.constant0._ZN2at6native27unrolled_elementwise_kernelIZZZNS0_61_GLOBAL__N__b29612f4_23_ActivationMishKernel_cu_9e10b42f_310211mish_kernelERNS_18TensorIteratorBaseEENKUlvE_clEvENKUlvE2_clEvEUlN3c108BFloat16EE_St5arrayIPcLm2EELi4E23TrivialOffsetCalculatorILi1EjESE_NS0_6memory15LoadWithoutCastENSF_16StoreWithoutCastEEEviT_T0_T2_T3_T4_T5_:
	.zero		556


//--------------------- .nv.constant0._ZN2at6native29vectorized_elementwise_kernelILi2EZZZNS0_61_GLOBAL__N__b29612f4_23_ActivationMishKernel_cu_9e10b42f_310211mish_kernelERNS_18TensorIteratorBaseEENKUlvE_clEvENKUlvE2_clEvEUlN3c108BFloat16EE_St5arrayIPcLm2EEEEviT0_T1_ --------------------------
	.section	.nv.constant0._ZN2at6native29vectorized_elementwise_kernelILi2EZZZNS0_61_GLOBAL__N__b29612f4_23_ActivationMishKernel_cu_9e10b42f_310211mish_kernelERNS_18TensorIteratorBaseEENKUlvE_clEvENKUlvE2_clEvEUlN3c108BFloat16EE_St5arrayIPcLm2EEEEviT0_T1_,"a",@progbits
	.sectionflags	@""
	.align	4
.nv.constant0._ZN2at6native29vectorized_elementwise_kernelILi2EZZZNS0_61_GLOBAL__N__b29612f4_23_ActivationMishKernel_cu_9e10b42f_310211mish_kernelERNS_18TensorIteratorBaseEENKUlvE_clEvENKUlvE2_clEvEUlN3c108BFloat16EE_St5arrayIPcLm2EEEEviT0_T1_:
	.zero		552


//--------------------- .nv.constant0._ZN2at6native29vectorized_elementwise_kernelILi4EZZZNS0_61_GLOBAL__N__b29612f4_23_ActivationMishKernel_cu_9e10b42f_310211mish_kernelERNS_18TensorIteratorBaseEENKUlvE_clEvENKUlvE2_clEvEUlN3c108BFloat16EE_St5arrayIPcLm2EEEEviT0_T1_ --------------------------
	.section	.nv.constant0._ZN2at6native29vectorized_elementwise_kernelILi4EZZZNS0_61_GLOBAL__N__b29612f4_23_ActivationMishKernel_cu_9e10b42f_310211mish_kernelERNS_18TensorIteratorBaseEENKUlvE_clEvENKUlvE2_clEvEUlN3c108BFloat16EE_St5arrayIPcLm2EEEEviT0_T1_,"a",@progbits
	.sectionflags	@""
	.align	4
.nv.constant0._ZN2at6native29vectorized_elementwise_kernelILi4EZZZNS0_61_GLOBAL__N__b29612f4_23_ActivationMishKernel_cu_9e10b42f_310211mish_kernelERNS_18TensorIteratorBaseEENKUlvE_clEvENKUlvE2_clEvEUlN3c108BFloat16EE_St5arrayIPcLm2EEEEviT0_T1_:
	.zero		552


//--------------------- .nv.constant0._ZN2at6native29vectorized_elementwise_kernelILi8EZZZNS0_61_GLOBAL__N__b29612f4_23_ActivationMishKernel_cu_9e10b42f_310211mish_kernelERNS_18TensorIteratorBaseEENKUlvE_clEvENKUlvE2_clEvEUlN3c108BFloat16EE_St5arrayIPcLm2EEEEviT0_T1_ --------------------------
	.section	.nv.constant0._ZN2at6native29vectorized_elementwise_kernelILi8EZZZNS0_61_GLOBAL__N__b29612f4_23_ActivationMishKernel_cu_9e10b42f_310211mish_kernelERNS_18TensorIteratorBaseEENKUlvE_clEvENKUlvE2_clEvEUlN3c108BFloat16EE_St5arrayIPcLm2EEEEviT0_T1_,"a",@progbits
	.sectionflags	@""
	.align	4
.nv.constant0._ZN2at6native29vectorized_elementwise_kernelILi8EZZZNS0_61_GLOBAL__N__b29612f4_23_ActivationMishKernel_cu_9e10b42f_310211mish_kernelERNS_18TensorIteratorBaseEENKUlvE_clEvENKUlvE2_clEvEUlN3c108BFloat16EE_St5arrayIPcLm2EEEEviT0_T1_:
	.zero		552


//--------------------- .nv.constant0._ZN2at6native18elementwise_kernelILi128ELi4EZNS0_15gpu_kernel_implIZZZNS0_61_GLOBAL__N__b29612f4_23_ActivationMishKernel_cu_9e10b42f_310211mish_kernelERNS_18TensorIteratorBaseEENKUlvE_clEvENKUlvE1_clEvEUlN3c104HalfEE_EEvS5_RKT_EUliE_EEviT1_ --------------------------
	.section	.nv.constant0._ZN2at6native18elementwise_kernelILi128ELi4EZNS0_15gpu_kernel_implIZZZNS0_61_GLOBAL__N__b29612f4_23_ActivationMishKernel_cu_9e10b42f_310211mish_kernelERNS_18TensorIteratorBaseEENKUlvE_clEvENKUlvE1_clEvEUlN3c104HalfEE_EEvS5_RKT_EUliE_EEviT1_,"a",@progbits
	.sectionflags	@""
	.align	4
.nv.constant0._ZN2at6native18elementwise_kernelILi128ELi4EZNS0_15gpu_kernel_implIZZZNS0_61_GLOBAL__N__b29612f4_23_ActivationMishKernel_cu_9e10b42f_310211mish_kernelERNS_18TensorIteratorBaseEENKUlvE_clEvENKUlvE1_clEvEUlN3c104HalfEE_EEvS5_RKT_EUliE_EEviT1_:
	.zero		1072


//--------------------- .nv.constant0._ZN2at6native27unrolled_elementwise_kernelIZZZNS0_61_GLOBAL__N__b29612f4_23_ActivationMishKernel_cu_9e10b42f_310211mish_kernelERNS_18TensorIteratorBaseEENKUlvE_clEvENKUlvE1_clEvEUlN3c104HalfEE_St5arrayIPcLm2EELi4E23TrivialOffsetCalculatorILi1EjESE_NS0_6memory12LoadWithCastILi1EEENSF_13StoreWithCastILi1EEEEEviT_T0_T2_T3_T4_T5_ --------------------------
	.section	.nv.constant0._ZN2at6native27unrolled_elementwise_kernelIZZZNS0_61_GLOBAL__N__b29612f4_23_ActivationMishKernel_cu_9e10b42f_310211mish_kernelERNS_18TensorIteratorBaseEENKUlvE_clEvENKUlvE1_clEvEUlN3c104HalfEE_St5arrayIPcLm2EELi4E23TrivialOffsetCalculatorILi1EjESE_NS0_6memory12LoadWithCastILi1EEENSF_13StoreWithCastILi1EEEEEviT_T0_T2_T3_T4_T5_,"a",@progbits
	.sectionflags	@""
	.align	4
.nv.constant0._ZN2at6native27unrolled_elementwise_kernelIZZZNS0_61_GLOBAL__N__b29612f4_23_ActivationMishKernel_cu_9e10b42f_310211mish_kernelERNS_18TensorIteratorBaseEENKUlvE_clEvENKUlvE1_clEvEUlN3c104HalfEE_St5arrayIPcLm2EELi4E23TrivialOffsetCalculatorILi1EjESE_NS0_6memory12LoadWithCastILi1EEENSF_13StoreWithCastILi1EEEEEviT_T0_T2_T3_T4_T5_:
	.zero		572


//--------------------- .nv.constant0._ZN2at6native18elementwise_kernelILi128ELi4EZNS0_22gpu_kernel_impl_nocastIZZZNS0_61_GLOBAL__N__b29612f4_23_ActivationMishKernel_cu_9e10b42f_310211mish_kernelERNS_18TensorIteratorBaseEENKUlvE_clEvENKUlvE1_clEvEUlN3c104HalfEE_EEvS5_RKT_EUliE_EEviT1_ --------------------------
	.section	.nv.constant0._ZN2at6native18elementwise_kernelILi128ELi4EZNS0_22gpu_kernel_impl_nocastIZZZNS0_61_GLOBAL__N__b29612f4_23_ActivationMishKernel_cu_9e10b42f_310211mish_kernelERNS_18TensorIteratorBaseEENKUlvE_clEvENKUlvE1_clEvEUlN3c104HalfEE_EEvS5_RKT_EUliE_EEviT1_,"a",@progbits
	.sectionflags	@""
	.align	4
.nv.constant0._ZN2at6native18elementwise_kernelILi128ELi4EZNS0_22gpu_kernel_impl_nocastIZZZNS0_61_GLOBAL__N__b29612f4_23_ActivationMishKernel_cu_9e10b42f_310211mish_kernelERNS_18TensorIteratorBaseEENKUlvE_clEvENKUlvE1_clEvEUlN3c104HalfEE_EEvS5_RKT_EUliE_EEviT1_:
	.zero		1072


//--------------------- .nv.constant0._ZN2at6native27unrolled_elementwise_kernelIZZZNS0_61_GLOBAL__N__b29612f4_23_ActivationMishKernel_cu_9e10b42f_310211mish_kernelERNS_18TensorIteratorBaseEENKUlvE_clEvENKUlvE1_clEvEUlN3c104HalfEE_St5arrayIPcLm2EELi4E23TrivialOffsetCalculatorILi1EjESE_NS0_6memory15LoadWithoutCastENSF_16StoreWithoutCastEEEviT_T0_T2_T3_T4_T5_ --------------------------
	.section	.nv.constant0._ZN2at6native27unrolled_elementwise_kernelIZZZNS0_61_GLOBAL__N__b29612f4_23_ActivationMishKernel_cu_9e10b42f_310211mish_kernelERNS_18TensorIteratorBaseEENKUlvE_clEvENKUlvE1_clEvEUlN3c104HalfEE_St5arrayIPcLm2EELi4E23TrivialOffsetCalculatorILi1EjESE_NS0_6memory15LoadWithoutCastENSF_16StoreWithoutCastEEEviT_T0_T2_T3_T4_T5_,"a",@progbits
	.sectionflags	@""
	.align	4
.nv.constant0._ZN2at6native27unrolled_elementwise_kernelIZZZNS0_61_GLOBAL__N__b29612f4_23_ActivationMishKernel_cu_9e10b42f_310211mish_kernelERNS_18TensorIteratorBaseEENKUlvE_clEvENKUlvE1_clEvEUlN3c104HalfEE_St5arrayIPcLm2EELi4E23TrivialOffsetCalculatorILi1EjESE_NS0_6memory15LoadWithoutCastENSF_16StoreWithoutCastEEEviT_T0_T2_T3_T4_T5_:
	.zero		556


//--------------------- .nv.constant0._ZN2at6native29vectorized_elementwise_kernelILi2EZZZNS0_61_GLOBAL__N__b29612f4_23_ActivationMishKernel_cu_9e10b42f_310211mish_kernelERNS_18TensorIteratorBaseEENKUlvE_clEvENKUlvE1_clEvEUlN3c104HalfEE_St5arrayIPcLm2EEEEviT0_T1_ --------------------------
	.section	.nv.constant0._ZN2at6native29vectorized_elementwise_kernelILi2EZZZNS0_61_GLOBAL__N__b29612f4_23_ActivationMishKernel_cu_9e10b42f_310211mish_kernelERNS_18TensorIteratorBaseEENKUlvE_clEvENKUlvE1_clEvEUlN3c104HalfEE_St5arrayIPcLm2EEEEviT0_T1_,"a",@progbits
	.sectionflags	@""
	.align	4
.nv.constant0._ZN2at6native29vectorized_elementwise_kernelILi2EZZZNS0_61_GLOBAL__N__b29612f4_23_ActivationMishKernel_cu_9e10b42f_310211mish_kernelERNS_18TensorIteratorBaseEENKUlvE_clEvENKUlvE1_clEvEUlN3c104HalfEE_St5arrayIPcLm2EEEEviT0_T1_:
	.zero		552


//--------------------- .nv.constant0._ZN2at6native29vectorized_elementwise_kernelILi4EZZZNS0_61_GLOBAL__N__b29612f4_23_ActivationMishKernel_cu_9e10b42f_310211mish_kernelERNS_18TensorIteratorBaseEENKUlvE_clEvENKUlvE1_clEvEUlN3c104HalfEE_St5arrayIPcLm2EEEEviT0_T1_ --------------------------
	.section	.nv.constant0._ZN2at6native29vectorized_elementwise_kernelILi4EZZZNS0_61_GLOBAL__N__b29612f4_23_ActivationMishKernel_cu_9e10b42f_310211mish_kernelERNS_18TensorIteratorBaseEENKUlvE_clEvENKUlvE1_clEvEUlN3c104HalfEE_St5arrayIPcLm2EEEEviT0_T1_,"a",@progbits
	.sectionflags	@""
	.align	4
.nv.constant0._ZN2at6native29vectorized_elementwise_kernelILi4EZZZNS0_61_GLOBAL__N__b29612f4_23_ActivationMishKernel_cu_9e10b42f_310211mish_kernelERNS_18TensorIteratorBaseEENKUlvE_clEvENKUlvE1_clEvEUlN3c104HalfEE_St5arrayIPcLm2EEEEviT0_T1_:
	.zero		552


//--------------------- .nv.constant0._ZN2at6native29vectorized_elementwise_kernelILi8EZZZNS0_61_GLOBAL__N__b29612f4_23_ActivationMishKernel_cu_9e10b42f_310211mish_kernelERNS_18TensorIteratorBaseEENKUlvE_clEvENKUlvE1_clEvEUlN3c104HalfEE_St5arrayIPcLm2EEEEviT0_T1_ --------------------------
	.section	.nv.constant0._ZN2at6native29vectorized_elementwise_kernelILi8EZZZNS0_61_GLOBAL__N__b29612f4_23_ActivationMishKernel_cu_9e10b42f_310211mish_kernelERNS_18TensorIteratorBaseEENKUlvE_clEvENKUlvE1_clEvEUlN3c104HalfEE_St5arrayIPcLm2EEEEviT0_T1_,"a",@progbits
	.sectionflags	@""
	.align	4
.nv.constant0._ZN2at6native29vectorized_elementwise_kernelILi8EZZZNS0_61_GLOBAL__N__b29612f4_23_ActivationMishKernel_cu_9e10b42f_310211mish_kernelERNS_18TensorIteratorBaseEENKUlvE_clEvENKUlvE1_clEvEUlN3c104HalfEE_St5arrayIPcLm2EEEEviT0_T1_:
	.zero		552


//--------------------- .nv.constant0._ZN2at6native18elementwise_kernelILi128ELi4EZNS0_15gpu_kernel_implIZZZNS0_61_GLOBAL__N__b29612f4_23_ActivationMishKernel_cu_9e10b42f_310211mish_kernelERNS_18TensorIteratorBaseEENKUlvE_clEvENKUlvE0_clEvEUlfE_EEvS5_RKT_EUliE_EEviT1_ --------------------------
	.section	.nv.constant0._ZN2at6native18elementwise_kernelILi128ELi4EZNS0_15gpu_kernel_implIZZZNS0_61_GLOBAL__N__b29612f4_23_ActivationMishKernel_cu_9e10b42f_310211mish_kernelERNS_18TensorIteratorBaseEENKUlvE_clEvENKUlvE0_clEvEUlfE_EEvS5_RKT_EUliE_EEviT1_,"a",@progbits
	.sectionflags	@""
	.align	4
.nv.constant0._ZN2at6native18elementwise_kernelILi128ELi4EZNS0_15gpu_kernel_implIZZZNS0_61_GLOBAL__N__b29612f4_23_ActivationMishKernel_cu_9e10b42f_310211mish_kernelERNS_18TensorIteratorBaseEENKUlvE_clEvENKUlvE0_clEvEUlfE_EEvS5_RKT_EUliE_EEviT1_:
	.zero		1072


//--------------------- .nv.constant0._ZN2at6native27unrolled_elementwise_kernelIZZZNS0_61_GLOBAL__N__b29612f4_23_ActivationMishKernel_cu_9e10b42f_310211mish_kernelERNS_18TensorIteratorBaseEENKUlvE_clEvENKUlvE0_clEvEUlfE_St5arrayIPcLm2EELi4E23TrivialOffsetCalculatorILi1EjESC_NS0_6memory12LoadWithCastILi1EEENSD_13StoreWithCastILi1EEEEEviT_T0_T2_T3_T4_T5_ --------------------------
	.section	.nv.constant0._ZN2at6native27unrolled_elementwise_kernelIZZZNS0_61_GLOBAL__N__b29612f4_23_ActivationMishKernel_cu_9e10b42f_310211mish_kernelERNS_18TensorIteratorBaseEENKUlvE_clEvENKUlvE0_clEvEUlfE_St5arrayIPcLm2EELi4E23TrivialOffsetCalculatorILi1EjESC_NS0_6memory12LoadWithCastILi1EEENSD_13StoreWithCastILi1EEEEEviT_T0_T2_T3_T4_T5_,"a",@progbits
	.sectionflags	@""
	.align	4
.nv.constant0._ZN2at6native27unrolled_elementwise_kernelIZZZNS0_61_GLOBAL__N__b29612f4_23_ActivationMishKernel_cu_9e10b42f_310211mish_kernelERNS_18TensorIteratorBaseEENKUlvE_clEvENKUlvE0_clEvEUlfE_St5arrayIPcLm2EELi4E23TrivialOffsetCalculatorILi1EjESC_NS0_6memory12LoadWithCastILi1EEENSD_13StoreWithCastILi1EEEEEviT_T0_T2_T3_T4_T5_:
	.zero		572


//--------------------- .nv.constant0._ZN2at6native18elementwise_kernelILi128ELi2EZNS0_22gpu_kernel_impl_nocastIZZZNS0_61_GLOBAL__N__b29612f4_23_ActivationMishKernel_cu_9e10b42f_310211mish_kernelERNS_18TensorIteratorBaseEENKUlvE_clEvENKUlvE0_clEvEUlfE_EEvS5_RKT_EUliE_EEviT1_ --------------------------
	.section	.nv.constant0._ZN2at6native18elementwise_kernelILi128ELi2EZNS0_22gpu_kernel_impl_nocastIZZZNS0_61_GLOBAL__N__b29612f4_23_ActivationMishKernel_cu_9e10b42f_310211mish_kernelERNS_18TensorIteratorBaseEENKUlvE_clEvENKUlvE0_clEvEUlfE_EEvS5_RKT_EUliE_EEviT1_,"a",@progbits
	.sectionflags	@""
	.align	4
.nv.constant0._ZN2at6native18elementwise_kernelILi128ELi2EZNS0_22gpu_kernel_impl_nocastIZZZNS0_61_GLOBAL__N__b29612f4_23_ActivationMishKernel_cu_9e10b42f_310211mish_kernelERNS_18TensorIteratorBaseEENKUlvE_clEvENKUlvE0_clEvEUlfE_EEvS5_RKT_EUliE_EEviT1_:
	.zero		1072


//--------------------- .nv.constant0._ZN2at6native27unrolled_elementwise_kernelIZZZNS0_61_GLOBAL__N__b29612f4_23_ActivationMishKernel_cu_9e10b42f_310211mish_kernelERNS_18TensorIteratorBaseEENKUlvE_clEvENKUlvE0_clEvEUlfE_St5arrayIPcLm2EELi4E23TrivialOffsetCalculatorILi1EjESC_NS0_6memory15LoadWithoutCastENSD_16StoreWithoutCastEEEviT_T0_T2_T3_T4_T5_ --------------------------
	.section	.nv.constant0._ZN2at6native27unrolled_elementwise_kernelIZZZNS0_61_GLOBAL__N__b29612f4_23_ActivationMishKernel_cu_9e10b42f_310211mish_kernelERNS_18TensorIteratorBaseEENKUlvE_clEvENKUlvE0_clEvEUlfE_St5arrayIPcLm2EELi4E23TrivialOffsetCalculatorILi1EjESC_NS0_6memory15LoadWithoutCastENSD_16StoreWithoutCastEEEviT_T0_T2_T3_T4_T5_,"a",@progbits
	.sectionflags	@""
	.align	4
.nv.constant0._ZN2at6native27unrolled_elementwise_kernelIZZZNS0_61_GLOBAL__N__b29612f4_23_ActivationMishKernel_cu_9e10b42f_310211mish_kernelERNS_18TensorIteratorBaseEENKUlvE_clEvENKUlvE0_clEvEUlfE_St5arrayIPcLm2EELi4E23TrivialOffsetCalculatorILi1EjESC_NS0_6memory15LoadWithoutCastENSD_16StoreWithoutCastEEEviT_T0_T2_T3_T4_T5_:
	.zero		556


//--------------------- .nv.constant0._ZN2at6native29vectorized_elementwise_kernelILi2EZZZNS0_61_GLOBAL__N__b29612f4_23_ActivationMishKernel_cu_9e10b42f_310211mish_kernelERNS_18TensorIteratorBaseEENKUlvE_clEvENKUlvE0_clEvEUlfE_St5arrayIPcLm2EEEEviT0_T1_ --------------------------
	.section	.nv.constant0._ZN2at6native29vectorized_elementwise_kernelILi2EZZZNS0_61_GLOBAL__N__b29612f4_23_ActivationMishKernel_cu_9e10b42f_310211mish_kernelERNS_18TensorIteratorBaseEENKUlvE_clEvENKUlvE0_clEvEUlfE_St5arrayIPcLm2EEEEviT0_T1_,"a",@progbits
	.sectionflags	@""
	.align	4
.nv.constant0._ZN2at6native29vectorized_elementwise_kernelILi2EZZZNS0_61_GLOBAL__N__b29612f4_23_ActivationMishKernel_cu_9e10b42f_310211mish_kernelERNS_18TensorIteratorBaseEENKUlvE_clEvENKUlvE0_clEvEUlfE_St5arrayIPcLm2EEEEviT0_T1_:
	.zero		552


//--------------------- .nv.constant0._ZN2at6native29vectorized_elementwise_kernelILi4EZZZNS0_61_GLOBAL__N__b29612f4_23_ActivationMishKernel_cu_9e10b42f_310211mish_kernelERNS_18TensorIteratorBaseEENKUlvE_clEvENKUlvE0_clEvEUlfE_St5arrayIPcLm2EEEEviT0_T1_ --------------------------
	.section	.nv.constant0._ZN2at6native29vectorized_elementwise_kernelILi4EZZZNS0_61_GLOBAL__N__b29612f4_23_ActivationMishKernel_cu_9e10b42f_310211mish_kernelERNS_18TensorIteratorBaseEENKUlvE_clEvENKUlvE0_clEvEUlfE_St5arrayIPcLm2EEEEviT0_T1_,"a",@progbits
	.sectionflags	@""
	.align	4
.nv.constant0._ZN2at6native29vectorized_elementwise_kernelILi4EZZZNS0_61_GLOBAL__N__b29612f4_23_ActivationMishKernel_cu_9e10b42f_310211mish_kernelERNS_18TensorIteratorBaseEENKUlvE_clEvENKUlvE0_clEvEUlfE_St5arrayIPcLm2EEEEviT0_T1_:
	.zero		552


//--------------------- .nv.constant0._ZN2at6native29vectorized_elementwise_kernelILi8EZZZNS0_61_GLOBAL__N__b29612f4_23_ActivationMishKernel_cu_9e10b42f_310211mish_kernelERNS_18TensorIteratorBaseEENKUlvE_clEvENKUlvE0_clEvEUlfE_St5arrayIPcLm2EEEEviT0_T1_ --------------------------
	.section	.nv.constant0._ZN2at6native29vectorized_elementwise_kernelILi8EZZZNS0_61_GLOBAL__N__b29612f4_23_ActivationMishKernel_cu_9e10b42f_310211mish_kernelERNS_18TensorIteratorBaseEENKUlvE_clEvENKUlvE0_clEvEUlfE_St5arrayIPcLm2EEEEviT0_T1_,"a",@progbits
	.sectionflags	@""
	.align	4
.nv.constant0._ZN2at6native29vectorized_elementwise_kernelILi8EZZZNS0_61_GLOBAL__N__b29612f4_23_ActivationMishKernel_cu_9e10b42f_310211mish_kernelERNS_18TensorIteratorBaseEENKUlvE_clEvENKUlvE0_clEvEUlfE_St5arrayIPcLm2EEEEviT0_T1_:
	.zero		552


//--------------------- .nv.constant0._ZN2at6native18elementwise_kernelILi128ELi4EZNS0_15gpu_kernel_implIZZZNS0_61_GLOBAL__N__b29612f4_23_ActivationMishKernel_cu_9e10b42f_310211mish_kernelERNS_18TensorIteratorBaseEENKUlvE_clEvENKUlvE_clEvEUldE_EEvS5_RKT_EUliE_EEviT1_ --------------------------
	.section	.nv.constant0._ZN2at6native18elementwise_kernelILi128ELi4EZNS0_15gpu_kernel_implIZZZNS0_61_GLOBAL__N__b29612f4_23_ActivationMishKernel_cu_9e10b42f_310211mish_kernelERNS_18TensorIteratorBaseEENKUlvE_clEvENKUlvE_clEvEUldE_EEvS5_RKT_EUliE_EEviT1_,"a",@progbits
	.sectionflags	@""
	.align	4
.nv.constant0._ZN2at6native18elementwise_kernelILi128ELi4EZNS0_15gpu_kernel_implIZZZNS0_61_GLOBAL__N__b29612f4_23_ActivationMishKernel_cu_9e10b42f_310211mish_kernelERNS_18TensorIteratorBaseEENKUlvE_clEvENKUlvE_clEvEUldE_EEvS5_RKT_EUliE_EEviT1_:
	.zero		1072


//--------------------- .nv.constant0._ZN2at6native27unrolled_elementwise_kernelIZZZNS0_61_GLOBAL__N__b29612f4_23_ActivationMishKernel_cu_9e10b42f_310211mish_kernelERNS_18TensorIteratorBaseEENKUlvE_clEvENKUlvE_clEvEUldE_St5arrayIPcLm2EELi4E23TrivialOffsetCalculatorILi1EjESC_NS0_6memory12LoadWithCastILi1EEENSD_13StoreWithCastILi1EEEEEviT_T0_T2_T3_T4_T5_ --------------------------
	.section	.nv.constant0._ZN2at6native27unrolled_elementwise_kernelIZZZNS0_61_GLOBAL__N__b29612f4_23_ActivationMishKernel_cu_9e10b42f_310211mish_kernelERNS_18TensorIteratorBaseEENKUlvE_clEvENKUlvE_clEvEUldE_St5arrayIPcLm2EELi4E23TrivialOffsetCalculatorILi1EjESC_NS0_6memory12LoadWithCastILi1EEENSD_13StoreWithCastILi1EEEEEviT_T0_T2_T3_T4_T5_,"a",@progbits
	.sectionflags	@""
	.align	4
.nv.constant0._ZN2at6native27unrolled_elementwise_kernelIZZZNS0_61_GLOBAL__N__b29612f4_23_ActivationMishKernel_cu_9e10b42f_310211mish_kernelERNS_18TensorIteratorBaseEENKUlvE_clEvENKUlvE_clEvEUldE_St5arrayIPcLm2EELi4E23TrivialOffsetCalculatorILi1EjESC_NS0_6memory12LoadWithCastILi1EEENSD_13StoreWithCastILi1EEEEEviT_T0_T2_T3_T4_T5_:
	.zero		572


//--------------------- .nv.constant0._ZN2at6native18elementwise_kernelILi128ELi2EZNS0_22gpu_kernel_impl_nocastIZZZNS0_61_GLOBAL__N__b29612f4_23_ActivationMishKernel_cu_9e10b42f_310211mish_kernelERNS_18TensorIteratorBaseEENKUlvE_clEvENKUlvE_clEvEUldE_EEvS5_RKT_EUliE_EEviT1_ --------------------------
	.section	.nv.constant0._ZN2at6native18elementwise_kernelILi128ELi2EZNS0_22gpu_kernel_impl_nocastIZZZNS0_61_GLOBAL__N__b29612f4_23_ActivationMishKernel_cu_9e10b42f_310211mish_kernelERNS_18TensorIteratorBaseEENKUlvE_clEvENKUlvE_clEvEUldE_EEvS5_RKT_EUliE_EEviT1_,"a",@progbits
	.sectionflags	@""
	.align	4
.nv.constant0._ZN2at6native18elementwise_kernelILi128ELi2EZNS0_22gpu_kernel_impl_nocastIZZZNS0_61_GLOBAL__N__b29612f4_23_ActivationMishKernel_cu_9e10b42f_310211mish_kernelERNS_18TensorIteratorBaseEENKUlvE_clEvENKUlvE_clEvEUldE_EEvS5_RKT_EUliE_EEviT1_:
	.zero		1072


//--------------------- .nv.constant0._ZN2at6native27unrolled_elementwise_kernelIZZZNS0_61_GLOBAL__N__b29612f4_23_ActivationMishKernel_cu_9e10b42f_310211mish_kernelERNS_18TensorIteratorBaseEENKUlvE_clEvENKUlvE_clEvEUldE_St5arrayIPcLm2EELi4E23TrivialOffsetCalculatorILi1EjESC_NS0_6memory15LoadWithoutCastENSD_16StoreWithoutCastEEEviT_T0_T2_T3_T4_T5_ --------------------------
	.section	.nv.constant0._ZN2at6native27unrolled_elementwise_kernelIZZZNS0_61_GLOBAL__N__b29612f4_23_ActivationMishKernel_cu_9e10b42f_310211mish_kernelERNS_18TensorIteratorBaseEENKUlvE_clEvENKUlvE_clEvEUldE_St5arrayIPcLm2EELi4E23TrivialOffsetCalculatorILi1EjESC_NS0_6memory15LoadWithoutCastENSD_16StoreWithoutCastEEEviT_T0_T2_T3_T4_T5_,"a",@progbits
	.sectionflags	@""
	.align	4
.nv.constant0._ZN2at6native27unrolled_elementwise_kernelIZZZNS0_61_GLOBAL__N__b29612f4_23_ActivationMishKernel_cu_9e10b42f_310211mish_kernelERNS_18TensorIteratorBaseEENKUlvE_clEvENKUlvE_clEvEUldE_St5arrayIPcLm2EELi4E23TrivialOffsetCalculatorILi1EjESC_NS0_6memory15LoadWithoutCastENSD_16StoreWithoutCastEEEviT_T0_T2_T3_T4_T5_:
	.zero		556


//--------------------- .nv.constant0._ZN2at6native29vectorized_elementwise_kernelILi2EZZZNS0_61_GLOBAL__N__b29612f4_23_ActivationMishKernel_cu_9e10b42f_310211mish_kernelERNS_18TensorIteratorBaseEENKUlvE_clEvENKUlvE_clEvEUldE_St5arrayIPcLm2EEEEviT0_T1_ --------------------------
	.section	.nv.constant0._ZN2at6native29vectorized_elementwise_kernelILi2EZZZNS0_61_GLOBAL__N__b29612f4_23_ActivationMishKernel_cu_9e10b42f_310211mish_kernelERNS_18TensorIteratorBaseEENKUlvE_clEvENKUlvE_clEvEUldE_St5arrayIPcLm2EEEEviT0_T1_,"a",@progbits
	.sectionflags	@""
	.align	4
.nv.constant0._ZN2at6native29vectorized_elementwise_kernelILi2EZZZNS0_61_GLOBAL__N__b29612f4_23_ActivationMishKernel_cu_9e10b42f_310211mish_kernelERNS_18TensorIteratorBaseEENKUlvE_clEvENKUlvE_clEvEUldE_St5arrayIPcLm2EEEEviT0_T1_:
	.zero		552


//--------------------- .nv.constant0._ZN2at6native29vectorized_elementwise_kernelILi4EZZZNS0_61_GLOBAL__N__b29612f4_23_ActivationMishKernel_cu_9e10b42f_310211mish_kernelERNS_18TensorIteratorBaseEENKUlvE_clEvENKUlvE_clEvEUldE_St5arrayIPcLm2EEEEviT0_T1_ --------------------------
	.section	.nv.constant0._ZN2at6native29vectorized_elementwise_kernelILi4EZZZNS0_61_GLOBAL__N__b29612f4_23_ActivationMishKernel_cu_9e10b42f_310211mish_kernelERNS_18TensorIteratorBaseEENKUlvE_clEvENKUlvE_clEvEUldE_St5arrayIPcLm2EEEEviT0_T1_,"a",@progbits
	.sectionflags	@""
	.align	4
.nv.constant0._ZN2at6native29vectorized_elementwise_kernelILi4EZZZNS0_61_GLOBAL__N__b29612f4_23_ActivationMishKernel_cu_9e10b42f_310211mish_kernelERNS_18TensorIteratorBaseEENKUlvE_clEvENKUlvE_clEvEUldE_St5arrayIPcLm2EEEEviT0_T1_:
	.zero		552


//--------------------- .nv.constant0._ZN2at6native29vectorized_elementwise_kernelILi8EZZZNS0_61_GLOBAL__N__b29612f4_23_ActivationMishKernel_cu_9e10b42f_310211mish_kernelERNS_18TensorIteratorBaseEENKUlvE_clEvENKUlvE_clEvEUldE_St5arrayIPcLm2EEEEviT0_T1_ --------------------------
	.section	.nv.constant0._ZN2at6native29vectorized_elementwise_kernelILi8EZZZNS0_61_GLOBAL__N__b29612f4_23_ActivationMishKernel_cu_9e10b42f_310211mish_kernelERNS_18TensorIteratorBaseEENKUlvE_clEvENKUlvE_clEvEUldE_St5arrayIPcLm2EEEEviT0_T1_,"a",@progbits
	.sectionflags	@""
	.align	4
.nv.constant0._ZN2at6native29vectorized_elementwise_kernelILi8EZZZNS0_61_GLOBAL__N__b29612f4_23_ActivationMishKernel_cu_9e10b42f_310211mish_kernelERNS_18TensorIteratorBaseEENKUlvE_clEvENKUlvE_clEvEUldE_St5arrayIPcLm2EEEEviT0_T1_:
	.zero		552


//--------------------- SYMBOLS --------------------------

	.type		.nv.reservedSmem.offset0,@object
	.size		.nv.reservedSmem.offset0,0x4
	.type		__assertfail,@function
